//
// Generated by NVIDIA NVVM Compiler
//
// Compiler Build ID: CL-36424714
// Cuda compilation tools, release 13.0, V13.0.88
// Based on NVVM 20.0.0
//

.version 9.0
.target sm_100
.address_size 64

	// .globl	_ZN3cub18CUB_300001_SM_10006detail11EmptyKernelIvEEvv
// _ZZN3cub18CUB_300001_SM_10006detail10merge_sort30DeviceMergeSortBlockSortKernelINS2_10policy_hubIPiE9Policy600ES5_S5_S5_S5_j8CustomOpiiEEvbT0_T1_T2_T3_T4_PT6_PT7_T5_NS1_7vsmem_tEE19static_temp_storage has been demoted
// _ZZN3cub18CUB_300001_SM_10006detail10merge_sort26DeviceMergeSortMergeKernelINS2_10policy_hubIPiE9Policy600ES5_S5_S5_S5_j8CustomOpiiEEvbT2_T3_T4_PT6_PT7_T5_PSB_SB_NS1_7vsmem_tEE19static_temp_storage has been demoted
// _ZZN3cub18CUB_300001_SM_10006detail10merge_sort30DeviceMergeSortBlockSortKernelINS2_10policy_hubIPiE9Policy600ES5_PNS0_8NullTypeES5_S9_j8CustomOpiS8_EEvbT0_T1_T2_T3_T4_PT6_PT7_T5_NS1_7vsmem_tEE19static_temp_storage has been demoted
// _ZZN3cub18CUB_300001_SM_10006detail10merge_sort26DeviceMergeSortMergeKernelINS2_10policy_hubIPiE9Policy600ES5_PNS0_8NullTypeES5_S9_j8CustomOpiS8_EEvbT2_T3_T4_PT6_PT7_T5_PSD_SD_NS1_7vsmem_tEE19static_temp_storage has been demoted
.global .align 1 .b8 _ZN34_INTERNAL_f596c970_4_k_cu_aa9c08fd4cuda3std3__45__cpo5beginE[1];
.global .align 1 .b8 _ZN34_INTERNAL_f596c970_4_k_cu_aa9c08fd4cuda3std3__45__cpo3endE[1];
.global .align 1 .b8 _ZN34_INTERNAL_f596c970_4_k_cu_aa9c08fd4cuda3std3__45__cpo6cbeginE[1];
.global .align 1 .b8 _ZN34_INTERNAL_f596c970_4_k_cu_aa9c08fd4cuda3std3__45__cpo4cendE[1];
.global .align 1 .b8 _ZN34_INTERNAL_f596c970_4_k_cu_aa9c08fd4cuda3std3__45__cpo6rbeginE[1];
.global .align 1 .b8 _ZN34_INTERNAL_f596c970_4_k_cu_aa9c08fd4cuda3std3__45__cpo4rendE[1];
.global .align 1 .b8 _ZN34_INTERNAL_f596c970_4_k_cu_aa9c08fd4cuda3std3__45__cpo7crbeginE[1];
.global .align 1 .b8 _ZN34_INTERNAL_f596c970_4_k_cu_aa9c08fd4cuda3std3__45__cpo5crendE[1];
.global .align 1 .b8 _ZN34_INTERNAL_f596c970_4_k_cu_aa9c08fd4cuda3std3__436_GLOBAL__N__f596c970_4_k_cu_aa9c08fd6ignoreE[1];
.global .align 1 .b8 _ZN34_INTERNAL_f596c970_4_k_cu_aa9c08fd4cuda3std3__419piecewise_constructE[1];
.global .align 1 .b8 _ZN34_INTERNAL_f596c970_4_k_cu_aa9c08fd4cuda3std3__48in_placeE[1];
.global .align 1 .b8 _ZN34_INTERNAL_f596c970_4_k_cu_aa9c08fd4cuda3std3__420unreachable_sentinelE[1];
.global .align 1 .b8 _ZN34_INTERNAL_f596c970_4_k_cu_aa9c08fd4cuda3std3__47nulloptE[1];
.global .align 1 .b8 _ZN34_INTERNAL_f596c970_4_k_cu_aa9c08fd4cuda3std3__48unexpectE[1];
.global .align 1 .b8 _ZN34_INTERNAL_f596c970_4_k_cu_aa9c08fd4cuda3std6ranges3__45__cpo4swapE[1];
.global .align 1 .b8 _ZN34_INTERNAL_f596c970_4_k_cu_aa9c08fd4cuda3std6ranges3__45__cpo9iter_moveE[1];
.global .align 1 .b8 _ZN34_INTERNAL_f596c970_4_k_cu_aa9c08fd4cuda3std6ranges3__45__cpo5beginE[1];
.global .align 1 .b8 _ZN34_INTERNAL_f596c970_4_k_cu_aa9c08fd4cuda3std6ranges3__45__cpo3endE[1];
.global .align 1 .b8 _ZN34_INTERNAL_f596c970_4_k_cu_aa9c08fd4cuda3std6ranges3__45__cpo6cbeginE[1];
.global .align 1 .b8 _ZN34_INTERNAL_f596c970_4_k_cu_aa9c08fd4cuda3std6ranges3__45__cpo4cendE[1];
.global .align 1 .b8 _ZN34_INTERNAL_f596c970_4_k_cu_aa9c08fd4cuda3std6ranges3__45__cpo7advanceE[1];
.global .align 1 .b8 _ZN34_INTERNAL_f596c970_4_k_cu_aa9c08fd4cuda3std6ranges3__45__cpo9iter_swapE[1];
.global .align 1 .b8 _ZN34_INTERNAL_f596c970_4_k_cu_aa9c08fd4cuda3std6ranges3__45__cpo4nextE[1];
.global .align 1 .b8 _ZN34_INTERNAL_f596c970_4_k_cu_aa9c08fd4cuda3std6ranges3__45__cpo4prevE[1];
.global .align 1 .b8 _ZN34_INTERNAL_f596c970_4_k_cu_aa9c08fd4cuda3std6ranges3__45__cpo4dataE[1];
.global .align 1 .b8 _ZN34_INTERNAL_f596c970_4_k_cu_aa9c08fd4cuda3std6ranges3__45__cpo5cdataE[1];
.global .align 1 .b8 _ZN34_INTERNAL_f596c970_4_k_cu_aa9c08fd4cuda3std6ranges3__45__cpo4sizeE[1];
.global .align 1 .b8 _ZN34_INTERNAL_f596c970_4_k_cu_aa9c08fd4cuda3std6ranges3__45__cpo5ssizeE[1];
.global .align 1 .b8 _ZN34_INTERNAL_f596c970_4_k_cu_aa9c08fd4cuda3std6ranges3__45__cpo8distanceE[1];
.global .align 1 .b8 _ZN34_INTERNAL_f596c970_4_k_cu_aa9c08fd6thrust24THRUST_300001_SM_1000_NS6system6detail10sequential3seqE[1];
.global .align 1 .b8 _ZN34_INTERNAL_f596c970_4_k_cu_aa9c08fd6thrust24THRUST_300001_SM_1000_NS12placeholders2_1E[1];
.global .align 1 .b8 _ZN34_INTERNAL_f596c970_4_k_cu_aa9c08fd6thrust24THRUST_300001_SM_1000_NS12placeholders2_2E[1];
.global .align 1 .b8 _ZN34_INTERNAL_f596c970_4_k_cu_aa9c08fd6thrust24THRUST_300001_SM_1000_NS12placeholders2_3E[1];
.global .align 1 .b8 _ZN34_INTERNAL_f596c970_4_k_cu_aa9c08fd6thrust24THRUST_300001_SM_1000_NS12placeholders2_4E[1];
.global .align 1 .b8 _ZN34_INTERNAL_f596c970_4_k_cu_aa9c08fd6thrust24THRUST_300001_SM_1000_NS12placeholders2_5E[1];
.global .align 1 .b8 _ZN34_INTERNAL_f596c970_4_k_cu_aa9c08fd6thrust24THRUST_300001_SM_1000_NS12placeholders2_6E[1];
.global .align 1 .b8 _ZN34_INTERNAL_f596c970_4_k_cu_aa9c08fd6thrust24THRUST_300001_SM_1000_NS12placeholders2_7E[1];
.global .align 1 .b8 _ZN34_INTERNAL_f596c970_4_k_cu_aa9c08fd6thrust24THRUST_300001_SM_1000_NS12placeholders2_8E[1];
.global .align 1 .b8 _ZN34_INTERNAL_f596c970_4_k_cu_aa9c08fd6thrust24THRUST_300001_SM_1000_NS12placeholders2_9E[1];
.global .align 1 .b8 _ZN34_INTERNAL_f596c970_4_k_cu_aa9c08fd6thrust24THRUST_300001_SM_1000_NS12placeholders3_10E[1];

.visible .entry _ZN3cub18CUB_300001_SM_10006detail11EmptyKernelIvEEvv()
{


	ret;

}
	// .globl	_ZN3cub18CUB_300001_SM_10006detail10merge_sort30DeviceMergeSortBlockSortKernelINS2_10policy_hubIPiE9Policy600ES5_S5_S5_S5_j8CustomOpiiEEvbT0_T1_T2_T3_T4_PT6_PT7_T5_NS1_7vsmem_tE
.visible .entry _ZN3cub18CUB_300001_SM_10006detail10merge_sort30DeviceMergeSortBlockSortKernelINS2_10policy_hubIPiE9Policy600ES5_S5_S5_S5_j8CustomOpiiEEvbT0_T1_T2_T3_T4_PT6_PT7_T5_NS1_7vsmem_tE(
	.param .u8 _ZN3cub18CUB_300001_SM_10006detail10merge_sort30DeviceMergeSortBlockSortKernelINS2_10policy_hubIPiE9Policy600ES5_S5_S5_S5_j8CustomOpiiEEvbT0_T1_T2_T3_T4_PT6_PT7_T5_NS1_7vsmem_tE_param_0,
	.param .u64 .ptr .align 1 _ZN3cub18CUB_300001_SM_10006detail10merge_sort30DeviceMergeSortBlockSortKernelINS2_10policy_hubIPiE9Policy600ES5_S5_S5_S5_j8CustomOpiiEEvbT0_T1_T2_T3_T4_PT6_PT7_T5_NS1_7vsmem_tE_param_1,
	.param .u64 .ptr .align 1 _ZN3cub18CUB_300001_SM_10006detail10merge_sort30DeviceMergeSortBlockSortKernelINS2_10policy_hubIPiE9Policy600ES5_S5_S5_S5_j8CustomOpiiEEvbT0_T1_T2_T3_T4_PT6_PT7_T5_NS1_7vsmem_tE_param_2,
	.param .u64 .ptr .align 1 _ZN3cub18CUB_300001_SM_10006detail10merge_sort30DeviceMergeSortBlockSortKernelINS2_10policy_hubIPiE9Policy600ES5_S5_S5_S5_j8CustomOpiiEEvbT0_T1_T2_T3_T4_PT6_PT7_T5_NS1_7vsmem_tE_param_3,
	.param .u64 .ptr .align 1 _ZN3cub18CUB_300001_SM_10006detail10merge_sort30DeviceMergeSortBlockSortKernelINS2_10policy_hubIPiE9Policy600ES5_S5_S5_S5_j8CustomOpiiEEvbT0_T1_T2_T3_T4_PT6_PT7_T5_NS1_7vsmem_tE_param_4,
	.param .u32 _ZN3cub18CUB_300001_SM_10006detail10merge_sort30DeviceMergeSortBlockSortKernelINS2_10policy_hubIPiE9Policy600ES5_S5_S5_S5_j8CustomOpiiEEvbT0_T1_T2_T3_T4_PT6_PT7_T5_NS1_7vsmem_tE_param_5,
	.param .u64 .ptr .align 1 _ZN3cub18CUB_300001_SM_10006detail10merge_sort30DeviceMergeSortBlockSortKernelINS2_10policy_hubIPiE9Policy600ES5_S5_S5_S5_j8CustomOpiiEEvbT0_T1_T2_T3_T4_PT6_PT7_T5_NS1_7vsmem_tE_param_6,
	.param .u64 .ptr .align 1 _ZN3cub18CUB_300001_SM_10006detail10merge_sort30DeviceMergeSortBlockSortKernelINS2_10policy_hubIPiE9Policy600ES5_S5_S5_S5_j8CustomOpiiEEvbT0_T1_T2_T3_T4_PT6_PT7_T5_NS1_7vsmem_tE_param_7,
	.param .align 1 .b8 _ZN3cub18CUB_300001_SM_10006detail10merge_sort30DeviceMergeSortBlockSortKernelINS2_10policy_hubIPiE9Policy600ES5_S5_S5_S5_j8CustomOpiiEEvbT0_T1_T2_T3_T4_PT6_PT7_T5_NS1_7vsmem_tE_param_8[1],
	.param .align 8 .b8 _ZN3cub18CUB_300001_SM_10006detail10merge_sort30DeviceMergeSortBlockSortKernelINS2_10policy_hubIPiE9Policy600ES5_S5_S5_S5_j8CustomOpiiEEvbT0_T1_T2_T3_T4_PT6_PT7_T5_NS1_7vsmem_tE_param_9[8]
)
.maxntid 256
{
	.reg .pred 	%p<679>;
	.reg .b16 	%rs<4>;
	.reg .b32 	%r<2546>;
	.reg .b64 	%rd<61>;
	// demoted variable
	.shared .align 16 .b8 _ZZN3cub18CUB_300001_SM_10006detail10merge_sort30DeviceMergeSortBlockSortKernelINS2_10policy_hubIPiE9Policy600ES5_S5_S5_S5_j8CustomOpiiEEvbT0_T1_T2_T3_T4_PT6_PT7_T5_NS1_7vsmem_tEE19static_temp_storage[17424];
	ld.param.u64 	%rd19, [_ZN3cub18CUB_300001_SM_10006detail10merge_sort30DeviceMergeSortBlockSortKernelINS2_10policy_hubIPiE9Policy600ES5_S5_S5_S5_j8CustomOpiiEEvbT0_T1_T2_T3_T4_PT6_PT7_T5_NS1_7vsmem_tE_param_1];
	ld.param.u64 	%rd14, [_ZN3cub18CUB_300001_SM_10006detail10merge_sort30DeviceMergeSortBlockSortKernelINS2_10policy_hubIPiE9Policy600ES5_S5_S5_S5_j8CustomOpiiEEvbT0_T1_T2_T3_T4_PT6_PT7_T5_NS1_7vsmem_tE_param_2];
	ld.param.u32 	%r706, [_ZN3cub18CUB_300001_SM_10006detail10merge_sort30DeviceMergeSortBlockSortKernelINS2_10policy_hubIPiE9Policy600ES5_S5_S5_S5_j8CustomOpiiEEvbT0_T1_T2_T3_T4_PT6_PT7_T5_NS1_7vsmem_tE_param_5];
	cvta.to.global.u64 	%rd1, %rd19;
	cvta.to.global.u64 	%rd2, %rd14;
	mov.u32 	%r707, %ctaid.x;
	mov.u32 	%r708, %nctaid.x;
	mul.lo.s32 	%r1, %r707, 4352;
	add.s32 	%r709, %r708, -1;
	setp.ge.u32 	%p69, %r707, %r709;
	@%p69 bra 	$L__BB1_91;
	ld.param.u64 	%rd52, [_ZN3cub18CUB_300001_SM_10006detail10merge_sort30DeviceMergeSortBlockSortKernelINS2_10policy_hubIPiE9Policy600ES5_S5_S5_S5_j8CustomOpiiEEvbT0_T1_T2_T3_T4_PT6_PT7_T5_NS1_7vsmem_tE_param_2];
	// begin inline asm
	griddepcontrol.wait;
	// end inline asm
	cvt.u64.u32 	%rd36, %r1;
	mov.u32 	%r2, %tid.x;
	and.b32  	%r1492, %r2, 31;
	and.b32  	%r1493, %r2, 992;
	mul.lo.s32 	%r1494, %r1493, 17;
	or.b32  	%r1495, %r1494, %r1492;
	cvt.u64.u32 	%rd37, %r1495;
	add.s64 	%rd3, %rd37, %rd36;
	cvta.to.global.u64 	%rd38, %rd52;
	shl.b64 	%rd39, %rd3, 2;
	add.s64 	%rd40, %rd38, %rd39;
	ld.global.u32 	%r1496, [%rd40];
	ld.global.u32 	%r1497, [%rd40+128];
	ld.global.u32 	%r1498, [%rd40+256];
	ld.global.u32 	%r1499, [%rd40+384];
	ld.global.u32 	%r1500, [%rd40+512];
	ld.global.u32 	%r1501, [%rd40+640];
	ld.global.u32 	%r1502, [%rd40+768];
	ld.global.u32 	%r1503, [%rd40+896];
	ld.global.u32 	%r1504, [%rd40+1024];
	ld.global.u32 	%r1505, [%rd40+1152];
	ld.global.u32 	%r1506, [%rd40+1280];
	ld.global.u32 	%r1507, [%rd40+1408];
	ld.global.u32 	%r1508, [%rd40+1536];
	ld.global.u32 	%r1509, [%rd40+1664];
	ld.global.u32 	%r1510, [%rd40+1792];
	ld.global.u32 	%r1511, [%rd40+1920];
	ld.global.u32 	%r1512, [%rd40+2048];
	// begin inline asm
	mov.u32 %r1490, %laneid;
	// end inline asm
	shr.u32 	%r1513, %r2, 5;
	mad.lo.s32 	%r1514, %r1513, 544, %r1490;
	shl.b32 	%r1515, %r1514, 2;
	mov.u32 	%r1516, _ZZN3cub18CUB_300001_SM_10006detail10merge_sort30DeviceMergeSortBlockSortKernelINS2_10policy_hubIPiE9Policy600ES5_S5_S5_S5_j8CustomOpiiEEvbT0_T1_T2_T3_T4_PT6_PT7_T5_NS1_7vsmem_tEE19static_temp_storage;
	add.s32 	%r3, %r1516, %r1515;
	st.shared.u32 	[%r3], %r1496;
	st.shared.u32 	[%r3+128], %r1497;
	st.shared.u32 	[%r3+256], %r1498;
	st.shared.u32 	[%r3+384], %r1499;
	st.shared.u32 	[%r3+512], %r1500;
	st.shared.u32 	[%r3+640], %r1501;
	st.shared.u32 	[%r3+768], %r1502;
	st.shared.u32 	[%r3+896], %r1503;
	st.shared.u32 	[%r3+1024], %r1504;
	st.shared.u32 	[%r3+1152], %r1505;
	st.shared.u32 	[%r3+1280], %r1506;
	st.shared.u32 	[%r3+1408], %r1507;
	st.shared.u32 	[%r3+1536], %r1508;
	st.shared.u32 	[%r3+1664], %r1509;
	st.shared.u32 	[%r3+1792], %r1510;
	st.shared.u32 	[%r3+1920], %r1511;
	st.shared.u32 	[%r3+2048], %r1512;
	bar.warp.sync 	-1;
	shl.b32 	%r1517, %r1490, 6;
	add.s32 	%r4, %r3, %r1517;
	ld.shared.u32 	%r1518, [%r4];
	ld.shared.u32 	%r1519, [%r4+4];
	ld.shared.u32 	%r1520, [%r4+8];
	ld.shared.u32 	%r1521, [%r4+12];
	ld.shared.u32 	%r1522, [%r4+16];
	ld.shared.u32 	%r1523, [%r4+20];
	ld.shared.u32 	%r1524, [%r4+24];
	ld.shared.u32 	%r1525, [%r4+28];
	ld.shared.u32 	%r1526, [%r4+32];
	ld.shared.u32 	%r1527, [%r4+36];
	ld.shared.u32 	%r1528, [%r4+40];
	ld.shared.u32 	%r1529, [%r4+44];
	ld.shared.u32 	%r1530, [%r4+48];
	ld.shared.u32 	%r1531, [%r4+52];
	ld.shared.u32 	%r1532, [%r4+56];
	ld.shared.u32 	%r1533, [%r4+60];
	ld.shared.u32 	%r1534, [%r4+64];
	bar.sync 	0;
	add.s64 	%rd41, %rd1, %rd39;
	ld.global.u32 	%r1535, [%rd41];
	ld.global.u32 	%r1536, [%rd41+128];
	ld.global.u32 	%r1537, [%rd41+256];
	ld.global.u32 	%r1538, [%rd41+384];
	ld.global.u32 	%r1539, [%rd41+512];
	ld.global.u32 	%r1540, [%rd41+640];
	ld.global.u32 	%r1541, [%rd41+768];
	ld.global.u32 	%r1542, [%rd41+896];
	ld.global.u32 	%r1543, [%rd41+1024];
	ld.global.u32 	%r1544, [%rd41+1152];
	ld.global.u32 	%r1545, [%rd41+1280];
	ld.global.u32 	%r1546, [%rd41+1408];
	ld.global.u32 	%r1547, [%rd41+1536];
	ld.global.u32 	%r1548, [%rd41+1664];
	ld.global.u32 	%r1549, [%rd41+1792];
	ld.global.u32 	%r1550, [%rd41+1920];
	ld.global.u32 	%r1551, [%rd41+2048];
	st.shared.u32 	[%r3], %r1535;
	st.shared.u32 	[%r3+128], %r1536;
	st.shared.u32 	[%r3+256], %r1537;
	st.shared.u32 	[%r3+384], %r1538;
	st.shared.u32 	[%r3+512], %r1539;
	st.shared.u32 	[%r3+640], %r1540;
	st.shared.u32 	[%r3+768], %r1541;
	st.shared.u32 	[%r3+896], %r1542;
	st.shared.u32 	[%r3+1024], %r1543;
	st.shared.u32 	[%r3+1152], %r1544;
	st.shared.u32 	[%r3+1280], %r1545;
	st.shared.u32 	[%r3+1408], %r1546;
	st.shared.u32 	[%r3+1536], %r1547;
	st.shared.u32 	[%r3+1664], %r1548;
	st.shared.u32 	[%r3+1792], %r1549;
	st.shared.u32 	[%r3+1920], %r1550;
	st.shared.u32 	[%r3+2048], %r1551;
	bar.warp.sync 	-1;
	ld.shared.u32 	%r1552, [%r4];
	ld.shared.u32 	%r1553, [%r4+4];
	ld.shared.u32 	%r1554, [%r4+8];
	ld.shared.u32 	%r1555, [%r4+12];
	ld.shared.u32 	%r1556, [%r4+16];
	ld.shared.u32 	%r1557, [%r4+20];
	ld.shared.u32 	%r1558, [%r4+24];
	ld.shared.u32 	%r1559, [%r4+28];
	ld.shared.u32 	%r1560, [%r4+32];
	ld.shared.u32 	%r1561, [%r4+36];
	ld.shared.u32 	%r1562, [%r4+40];
	ld.shared.u32 	%r1563, [%r4+44];
	ld.shared.u32 	%r1564, [%r4+48];
	ld.shared.u32 	%r1565, [%r4+52];
	ld.shared.u32 	%r1566, [%r4+56];
	ld.shared.u32 	%r1567, [%r4+60];
	ld.shared.u32 	%r1568, [%r4+64];
	bar.sync 	0;
	// begin inline asm
	griddepcontrol.launch_dependents;
	// end inline asm
	setp.lt.s32 	%p419, %r1553, %r1552;
	selp.b32 	%r1569, %r1518, %r1519, %p419;
	selp.b32 	%r1570, %r1519, %r1518, %p419;
	max.s32 	%r1571, %r1553, %r1552;
	min.s32 	%r1572, %r1553, %r1552;
	setp.lt.s32 	%p420, %r1555, %r1554;
	selp.b32 	%r1573, %r1520, %r1521, %p420;
	selp.b32 	%r1574, %r1521, %r1520, %p420;
	max.s32 	%r1575, %r1555, %r1554;
	min.s32 	%r1576, %r1555, %r1554;
	setp.lt.s32 	%p421, %r1557, %r1556;
	selp.b32 	%r1577, %r1522, %r1523, %p421;
	selp.b32 	%r1578, %r1523, %r1522, %p421;
	max.s32 	%r1579, %r1557, %r1556;
	min.s32 	%r1580, %r1557, %r1556;
	setp.lt.s32 	%p422, %r1559, %r1558;
	selp.b32 	%r1581, %r1524, %r1525, %p422;
	selp.b32 	%r1582, %r1525, %r1524, %p422;
	max.s32 	%r1583, %r1559, %r1558;
	min.s32 	%r1584, %r1559, %r1558;
	setp.lt.s32 	%p423, %r1561, %r1560;
	selp.b32 	%r1585, %r1526, %r1527, %p423;
	selp.b32 	%r1586, %r1527, %r1526, %p423;
	max.s32 	%r1587, %r1561, %r1560;
	min.s32 	%r1588, %r1561, %r1560;
	setp.lt.s32 	%p424, %r1563, %r1562;
	selp.b32 	%r1589, %r1528, %r1529, %p424;
	selp.b32 	%r1590, %r1529, %r1528, %p424;
	max.s32 	%r1591, %r1563, %r1562;
	min.s32 	%r1592, %r1563, %r1562;
	setp.lt.s32 	%p425, %r1565, %r1564;
	selp.b32 	%r1593, %r1530, %r1531, %p425;
	selp.b32 	%r1594, %r1531, %r1530, %p425;
	max.s32 	%r1595, %r1565, %r1564;
	min.s32 	%r1596, %r1565, %r1564;
	setp.lt.s32 	%p426, %r1567, %r1566;
	selp.b32 	%r1597, %r1532, %r1533, %p426;
	selp.b32 	%r1598, %r1533, %r1532, %p426;
	max.s32 	%r1599, %r1567, %r1566;
	min.s32 	%r1600, %r1567, %r1566;
	setp.lt.s32 	%p427, %r1576, %r1571;
	selp.b32 	%r1601, %r1569, %r1574, %p427;
	selp.b32 	%r1602, %r1574, %r1569, %p427;
	max.s32 	%r1603, %r1576, %r1571;
	min.s32 	%r1604, %r1576, %r1571;
	setp.lt.s32 	%p428, %r1580, %r1575;
	selp.b32 	%r1605, %r1573, %r1578, %p428;
	selp.b32 	%r1606, %r1578, %r1573, %p428;
	max.s32 	%r1607, %r1580, %r1575;
	min.s32 	%r1608, %r1580, %r1575;
	setp.lt.s32 	%p429, %r1584, %r1579;
	selp.b32 	%r1609, %r1577, %r1582, %p429;
	selp.b32 	%r1610, %r1582, %r1577, %p429;
	max.s32 	%r1611, %r1584, %r1579;
	min.s32 	%r1612, %r1584, %r1579;
	setp.lt.s32 	%p430, %r1588, %r1583;
	selp.b32 	%r1613, %r1581, %r1586, %p430;
	selp.b32 	%r1614, %r1586, %r1581, %p430;
	max.s32 	%r1615, %r1588, %r1583;
	min.s32 	%r1616, %r1588, %r1583;
	setp.lt.s32 	%p431, %r1592, %r1587;
	selp.b32 	%r1617, %r1585, %r1590, %p431;
	selp.b32 	%r1618, %r1590, %r1585, %p431;
	max.s32 	%r1619, %r1592, %r1587;
	min.s32 	%r1620, %r1592, %r1587;
	setp.lt.s32 	%p432, %r1596, %r1591;
	selp.b32 	%r1621, %r1589, %r1594, %p432;
	selp.b32 	%r1622, %r1594, %r1589, %p432;
	max.s32 	%r1623, %r1596, %r1591;
	min.s32 	%r1624, %r1596, %r1591;
	setp.lt.s32 	%p433, %r1600, %r1595;
	selp.b32 	%r1625, %r1593, %r1598, %p433;
	selp.b32 	%r1626, %r1598, %r1593, %p433;
	max.s32 	%r1627, %r1600, %r1595;
	min.s32 	%r1628, %r1600, %r1595;
	setp.lt.s32 	%p434, %r1568, %r1599;
	selp.b32 	%r1629, %r1597, %r1534, %p434;
	selp.b32 	%r1630, %r1534, %r1597, %p434;
	max.s32 	%r1631, %r1568, %r1599;
	min.s32 	%r1632, %r1568, %r1599;
	setp.lt.s32 	%p435, %r1576, %r1572;
	selp.b32 	%r1633, %r1570, %r1602, %p435;
	selp.b32 	%r1634, %r1602, %r1570, %p435;
	selp.b32 	%r1635, %r1572, %r1604, %p435;
	selp.b32 	%r1636, %r1604, %r1572, %p435;
	setp.lt.s32 	%p436, %r1608, %r1603;
	selp.b32 	%r1637, %r1601, %r1606, %p436;
	selp.b32 	%r1638, %r1606, %r1601, %p436;
	max.s32 	%r1639, %r1608, %r1603;
	min.s32 	%r1640, %r1608, %r1603;
	setp.lt.s32 	%p437, %r1612, %r1607;
	selp.b32 	%r1641, %r1605, %r1610, %p437;
	selp.b32 	%r1642, %r1610, %r1605, %p437;
	max.s32 	%r1643, %r1612, %r1607;
	min.s32 	%r1644, %r1612, %r1607;
	setp.lt.s32 	%p438, %r1616, %r1611;
	selp.b32 	%r1645, %r1609, %r1614, %p438;
	selp.b32 	%r1646, %r1614, %r1609, %p438;
	max.s32 	%r1647, %r1616, %r1611;
	min.s32 	%r1648, %r1616, %r1611;
	setp.lt.s32 	%p439, %r1620, %r1615;
	selp.b32 	%r1649, %r1613, %r1618, %p439;
	selp.b32 	%r1650, %r1618, %r1613, %p439;
	max.s32 	%r1651, %r1620, %r1615;
	min.s32 	%r1652, %r1620, %r1615;
	setp.lt.s32 	%p440, %r1624, %r1619;
	selp.b32 	%r1653, %r1617, %r1622, %p440;
	selp.b32 	%r1654, %r1622, %r1617, %p440;
	max.s32 	%r1655, %r1624, %r1619;
	min.s32 	%r1656, %r1624, %r1619;
	setp.lt.s32 	%p441, %r1628, %r1623;
	selp.b32 	%r1657, %r1621, %r1626, %p441;
	selp.b32 	%r1658, %r1626, %r1621, %p441;
	max.s32 	%r1659, %r1628, %r1623;
	min.s32 	%r1660, %r1628, %r1623;
	setp.lt.s32 	%p442, %r1632, %r1627;
	selp.b32 	%r1661, %r1625, %r1630, %p442;
	selp.b32 	%r1662, %r1630, %r1625, %p442;
	max.s32 	%r1663, %r1632, %r1627;
	min.s32 	%r1664, %r1632, %r1627;
	setp.lt.s32 	%p443, %r1640, %r1635;
	selp.b32 	%r1665, %r1633, %r1638, %p443;
	selp.b32 	%r1666, %r1638, %r1633, %p443;
	max.s32 	%r1667, %r1640, %r1635;
	min.s32 	%r1668, %r1640, %r1635;
	setp.lt.s32 	%p444, %r1644, %r1639;
	selp.b32 	%r1669, %r1637, %r1642, %p444;
	selp.b32 	%r1670, %r1642, %r1637, %p444;
	max.s32 	%r1671, %r1644, %r1639;
	min.s32 	%r1672, %r1644, %r1639;
	setp.lt.s32 	%p445, %r1648, %r1643;
	selp.b32 	%r1673, %r1641, %r1646, %p445;
	selp.b32 	%r1674, %r1646, %r1641, %p445;
	max.s32 	%r1675, %r1648, %r1643;
	min.s32 	%r1676, %r1648, %r1643;
	setp.lt.s32 	%p446, %r1652, %r1647;
	selp.b32 	%r1677, %r1645, %r1650, %p446;
	selp.b32 	%r1678, %r1650, %r1645, %p446;
	max.s32 	%r1679, %r1652, %r1647;
	min.s32 	%r1680, %r1652, %r1647;
	setp.lt.s32 	%p447, %r1656, %r1651;
	selp.b32 	%r1681, %r1649, %r1654, %p447;
	selp.b32 	%r1682, %r1654, %r1649, %p447;
	max.s32 	%r1683, %r1656, %r1651;
	min.s32 	%r1684, %r1656, %r1651;
	setp.lt.s32 	%p448, %r1660, %r1655;
	selp.b32 	%r1685, %r1653, %r1658, %p448;
	selp.b32 	%r1686, %r1658, %r1653, %p448;
	max.s32 	%r1687, %r1660, %r1655;
	min.s32 	%r1688, %r1660, %r1655;
	setp.lt.s32 	%p449, %r1664, %r1659;
	selp.b32 	%r1689, %r1657, %r1662, %p449;
	selp.b32 	%r1690, %r1662, %r1657, %p449;
	max.s32 	%r1691, %r1664, %r1659;
	min.s32 	%r1692, %r1664, %r1659;
	setp.gt.s32 	%p450, %r1627, %r1631;
	selp.b32 	%r1693, %r1661, %r1629, %p450;
	selp.b32 	%r1694, %r1629, %r1661, %p450;
	selp.b32 	%r1695, %r1663, %r1631, %p450;
	selp.b32 	%r1696, %r1631, %r1663, %p450;
	setp.lt.s32 	%p451, %r1668, %r1636;
	selp.b32 	%r1697, %r1634, %r1666, %p451;
	selp.b32 	%r1698, %r1666, %r1634, %p451;
	max.s32 	%r1699, %r1668, %r1636;
	min.s32 	%r1700, %r1668, %r1636;
	setp.lt.s32 	%p452, %r1672, %r1667;
	selp.b32 	%r1701, %r1665, %r1670, %p452;
	selp.b32 	%r1702, %r1670, %r1665, %p452;
	max.s32 	%r1703, %r1672, %r1667;
	min.s32 	%r1704, %r1672, %r1667;
	setp.lt.s32 	%p453, %r1676, %r1671;
	selp.b32 	%r1705, %r1669, %r1674, %p453;
	selp.b32 	%r1706, %r1674, %r1669, %p453;
	max.s32 	%r1707, %r1676, %r1671;
	min.s32 	%r1708, %r1676, %r1671;
	setp.lt.s32 	%p454, %r1680, %r1675;
	selp.b32 	%r1709, %r1673, %r1678, %p454;
	selp.b32 	%r1710, %r1678, %r1673, %p454;
	max.s32 	%r1711, %r1680, %r1675;
	min.s32 	%r1712, %r1680, %r1675;
	setp.lt.s32 	%p455, %r1684, %r1679;
	selp.b32 	%r1713, %r1677, %r1682, %p455;
	selp.b32 	%r1714, %r1682, %r1677, %p455;
	max.s32 	%r1715, %r1684, %r1679;
	min.s32 	%r1716, %r1684, %r1679;
	setp.lt.s32 	%p456, %r1688, %r1683;
	selp.b32 	%r1717, %r1681, %r1686, %p456;
	selp.b32 	%r1718, %r1686, %r1681, %p456;
	max.s32 	%r1719, %r1688, %r1683;
	min.s32 	%r1720, %r1688, %r1683;
	setp.lt.s32 	%p457, %r1692, %r1687;
	selp.b32 	%r1721, %r1685, %r1690, %p457;
	selp.b32 	%r1722, %r1690, %r1685, %p457;
	max.s32 	%r1723, %r1692, %r1687;
	min.s32 	%r1724, %r1692, %r1687;
	setp.lt.s32 	%p458, %r1696, %r1691;
	selp.b32 	%r1725, %r1689, %r1694, %p458;
	selp.b32 	%r1726, %r1694, %r1689, %p458;
	max.s32 	%r1727, %r1696, %r1691;
	min.s32 	%r1728, %r1696, %r1691;
	setp.lt.s32 	%p459, %r1704, %r1699;
	selp.b32 	%r1729, %r1697, %r1702, %p459;
	selp.b32 	%r1730, %r1702, %r1697, %p459;
	max.s32 	%r1731, %r1704, %r1699;
	min.s32 	%r1732, %r1704, %r1699;
	setp.lt.s32 	%p460, %r1708, %r1703;
	selp.b32 	%r1733, %r1701, %r1706, %p460;
	selp.b32 	%r1734, %r1706, %r1701, %p460;
	max.s32 	%r1735, %r1708, %r1703;
	min.s32 	%r1736, %r1708, %r1703;
	setp.lt.s32 	%p461, %r1712, %r1707;
	selp.b32 	%r1737, %r1705, %r1710, %p461;
	selp.b32 	%r1738, %r1710, %r1705, %p461;
	max.s32 	%r1739, %r1712, %r1707;
	min.s32 	%r1740, %r1712, %r1707;
	setp.lt.s32 	%p462, %r1716, %r1711;
	selp.b32 	%r1741, %r1709, %r1714, %p462;
	selp.b32 	%r1742, %r1714, %r1709, %p462;
	max.s32 	%r1743, %r1716, %r1711;
	min.s32 	%r1744, %r1716, %r1711;
	setp.lt.s32 	%p463, %r1720, %r1715;
	selp.b32 	%r1745, %r1713, %r1718, %p463;
	selp.b32 	%r1746, %r1718, %r1713, %p463;
	max.s32 	%r1747, %r1720, %r1715;
	min.s32 	%r1748, %r1720, %r1715;
	setp.lt.s32 	%p464, %r1724, %r1719;
	selp.b32 	%r1749, %r1717, %r1722, %p464;
	selp.b32 	%r1750, %r1722, %r1717, %p464;
	max.s32 	%r1751, %r1724, %r1719;
	min.s32 	%r1752, %r1724, %r1719;
	setp.lt.s32 	%p465, %r1728, %r1723;
	selp.b32 	%r1753, %r1721, %r1726, %p465;
	selp.b32 	%r1754, %r1726, %r1721, %p465;
	max.s32 	%r1755, %r1728, %r1723;
	min.s32 	%r1756, %r1728, %r1723;
	setp.lt.s32 	%p466, %r1695, %r1727;
	selp.b32 	%r1757, %r1725, %r1693, %p466;
	selp.b32 	%r1758, %r1693, %r1725, %p466;
	max.s32 	%r1759, %r1695, %r1727;
	min.s32 	%r1760, %r1695, %r1727;
	setp.lt.s32 	%p467, %r1704, %r1700;
	selp.b32 	%r1761, %r1698, %r1730, %p467;
	selp.b32 	%r1762, %r1730, %r1698, %p467;
	selp.b32 	%r1763, %r1700, %r1732, %p467;
	selp.b32 	%r1764, %r1732, %r1700, %p467;
	setp.lt.s32 	%p468, %r1736, %r1731;
	selp.b32 	%r1765, %r1729, %r1734, %p468;
	selp.b32 	%r1766, %r1734, %r1729, %p468;
	max.s32 	%r1767, %r1736, %r1731;
	min.s32 	%r1768, %r1736, %r1731;
	setp.lt.s32 	%p469, %r1740, %r1735;
	selp.b32 	%r1769, %r1733, %r1738, %p469;
	selp.b32 	%r1770, %r1738, %r1733, %p469;
	max.s32 	%r1771, %r1740, %r1735;
	min.s32 	%r1772, %r1740, %r1735;
	setp.lt.s32 	%p470, %r1744, %r1739;
	selp.b32 	%r1773, %r1737, %r1742, %p470;
	selp.b32 	%r1774, %r1742, %r1737, %p470;
	max.s32 	%r1775, %r1744, %r1739;
	min.s32 	%r1776, %r1744, %r1739;
	setp.lt.s32 	%p471, %r1748, %r1743;
	selp.b32 	%r1777, %r1741, %r1746, %p471;
	selp.b32 	%r1778, %r1746, %r1741, %p471;
	max.s32 	%r1779, %r1748, %r1743;
	min.s32 	%r1780, %r1748, %r1743;
	setp.lt.s32 	%p472, %r1752, %r1747;
	selp.b32 	%r1781, %r1745, %r1750, %p472;
	selp.b32 	%r1782, %r1750, %r1745, %p472;
	max.s32 	%r1783, %r1752, %r1747;
	min.s32 	%r1784, %r1752, %r1747;
	setp.lt.s32 	%p473, %r1756, %r1751;
	selp.b32 	%r1785, %r1749, %r1754, %p473;
	selp.b32 	%r1786, %r1754, %r1749, %p473;
	max.s32 	%r1787, %r1756, %r1751;
	min.s32 	%r1788, %r1756, %r1751;
	setp.lt.s32 	%p474, %r1760, %r1755;
	selp.b32 	%r1789, %r1753, %r1758, %p474;
	selp.b32 	%r1790, %r1758, %r1753, %p474;
	max.s32 	%r1791, %r1760, %r1755;
	min.s32 	%r1792, %r1760, %r1755;
	setp.lt.s32 	%p475, %r1768, %r1763;
	selp.b32 	%r1793, %r1761, %r1766, %p475;
	selp.b32 	%r1794, %r1766, %r1761, %p475;
	max.s32 	%r1795, %r1768, %r1763;
	min.s32 	%r1796, %r1768, %r1763;
	setp.lt.s32 	%p476, %r1772, %r1767;
	selp.b32 	%r1797, %r1765, %r1770, %p476;
	selp.b32 	%r1798, %r1770, %r1765, %p476;
	max.s32 	%r1799, %r1772, %r1767;
	min.s32 	%r1800, %r1772, %r1767;
	setp.lt.s32 	%p477, %r1776, %r1771;
	selp.b32 	%r1801, %r1769, %r1774, %p477;
	selp.b32 	%r1802, %r1774, %r1769, %p477;
	max.s32 	%r1803, %r1776, %r1771;
	min.s32 	%r1804, %r1776, %r1771;
	setp.lt.s32 	%p478, %r1780, %r1775;
	selp.b32 	%r1805, %r1773, %r1778, %p478;
	selp.b32 	%r1806, %r1778, %r1773, %p478;
	max.s32 	%r1807, %r1780, %r1775;
	min.s32 	%r1808, %r1780, %r1775;
	setp.lt.s32 	%p479, %r1784, %r1779;
	selp.b32 	%r1809, %r1777, %r1782, %p479;
	selp.b32 	%r1810, %r1782, %r1777, %p479;
	max.s32 	%r1811, %r1784, %r1779;
	min.s32 	%r1812, %r1784, %r1779;
	setp.lt.s32 	%p480, %r1788, %r1783;
	selp.b32 	%r1813, %r1781, %r1786, %p480;
	selp.b32 	%r1814, %r1786, %r1781, %p480;
	max.s32 	%r1815, %r1788, %r1783;
	min.s32 	%r1816, %r1788, %r1783;
	setp.lt.s32 	%p481, %r1792, %r1787;
	selp.b32 	%r1817, %r1785, %r1790, %p481;
	selp.b32 	%r1818, %r1790, %r1785, %p481;
	max.s32 	%r1819, %r1792, %r1787;
	min.s32 	%r1820, %r1792, %r1787;
	setp.gt.s32 	%p482, %r1755, %r1759;
	selp.b32 	%r1821, %r1789, %r1757, %p482;
	selp.b32 	%r1822, %r1757, %r1789, %p482;
	selp.b32 	%r1823, %r1791, %r1759, %p482;
	selp.b32 	%r1824, %r1759, %r1791, %p482;
	setp.lt.s32 	%p483, %r1796, %r1764;
	selp.b32 	%r1825, %r1762, %r1794, %p483;
	selp.b32 	%r1826, %r1794, %r1762, %p483;
	max.s32 	%r1827, %r1796, %r1764;
	min.s32 	%r1828, %r1796, %r1764;
	setp.lt.s32 	%p484, %r1800, %r1795;
	selp.b32 	%r1829, %r1793, %r1798, %p484;
	selp.b32 	%r1830, %r1798, %r1793, %p484;
	max.s32 	%r1831, %r1800, %r1795;
	min.s32 	%r1832, %r1800, %r1795;
	setp.lt.s32 	%p485, %r1804, %r1799;
	selp.b32 	%r1833, %r1797, %r1802, %p485;
	selp.b32 	%r1834, %r1802, %r1797, %p485;
	max.s32 	%r1835, %r1804, %r1799;
	min.s32 	%r1836, %r1804, %r1799;
	setp.lt.s32 	%p486, %r1808, %r1803;
	selp.b32 	%r1837, %r1801, %r1806, %p486;
	selp.b32 	%r1838, %r1806, %r1801, %p486;
	max.s32 	%r1839, %r1808, %r1803;
	min.s32 	%r1840, %r1808, %r1803;
	setp.lt.s32 	%p487, %r1812, %r1807;
	selp.b32 	%r1841, %r1805, %r1810, %p487;
	selp.b32 	%r1842, %r1810, %r1805, %p487;
	max.s32 	%r1843, %r1812, %r1807;
	min.s32 	%r1844, %r1812, %r1807;
	setp.lt.s32 	%p488, %r1816, %r1811;
	selp.b32 	%r1845, %r1809, %r1814, %p488;
	selp.b32 	%r1846, %r1814, %r1809, %p488;
	max.s32 	%r1847, %r1816, %r1811;
	min.s32 	%r1848, %r1816, %r1811;
	setp.lt.s32 	%p489, %r1820, %r1815;
	selp.b32 	%r1849, %r1813, %r1818, %p489;
	selp.b32 	%r1850, %r1818, %r1813, %p489;
	max.s32 	%r1851, %r1820, %r1815;
	min.s32 	%r1852, %r1820, %r1815;
	setp.lt.s32 	%p490, %r1824, %r1819;
	selp.b32 	%r1853, %r1817, %r1822, %p490;
	selp.b32 	%r1854, %r1822, %r1817, %p490;
	max.s32 	%r1855, %r1824, %r1819;
	min.s32 	%r1856, %r1824, %r1819;
	setp.lt.s32 	%p491, %r1832, %r1827;
	selp.b32 	%r1857, %r1825, %r1830, %p491;
	selp.b32 	%r1858, %r1830, %r1825, %p491;
	max.s32 	%r1859, %r1832, %r1827;
	min.s32 	%r1860, %r1832, %r1827;
	setp.lt.s32 	%p492, %r1836, %r1831;
	selp.b32 	%r1861, %r1829, %r1834, %p492;
	selp.b32 	%r1862, %r1834, %r1829, %p492;
	max.s32 	%r1863, %r1836, %r1831;
	min.s32 	%r1864, %r1836, %r1831;
	setp.lt.s32 	%p493, %r1840, %r1835;
	selp.b32 	%r1865, %r1833, %r1838, %p493;
	selp.b32 	%r1866, %r1838, %r1833, %p493;
	max.s32 	%r1867, %r1840, %r1835;
	min.s32 	%r1868, %r1840, %r1835;
	setp.lt.s32 	%p494, %r1844, %r1839;
	selp.b32 	%r1869, %r1837, %r1842, %p494;
	selp.b32 	%r1870, %r1842, %r1837, %p494;
	max.s32 	%r1871, %r1844, %r1839;
	min.s32 	%r1872, %r1844, %r1839;
	setp.lt.s32 	%p495, %r1848, %r1843;
	selp.b32 	%r1873, %r1841, %r1846, %p495;
	selp.b32 	%r1874, %r1846, %r1841, %p495;
	max.s32 	%r1875, %r1848, %r1843;
	min.s32 	%r1876, %r1848, %r1843;
	setp.lt.s32 	%p496, %r1852, %r1847;
	selp.b32 	%r1877, %r1845, %r1850, %p496;
	selp.b32 	%r1878, %r1850, %r1845, %p496;
	max.s32 	%r1879, %r1852, %r1847;
	min.s32 	%r1880, %r1852, %r1847;
	setp.lt.s32 	%p497, %r1856, %r1851;
	selp.b32 	%r1881, %r1849, %r1854, %p497;
	selp.b32 	%r1882, %r1854, %r1849, %p497;
	max.s32 	%r1883, %r1856, %r1851;
	min.s32 	%r1884, %r1856, %r1851;
	setp.lt.s32 	%p498, %r1823, %r1855;
	selp.b32 	%r1885, %r1853, %r1821, %p498;
	selp.b32 	%r1886, %r1821, %r1853, %p498;
	max.s32 	%r1887, %r1823, %r1855;
	min.s32 	%r1888, %r1823, %r1855;
	setp.lt.s32 	%p499, %r1832, %r1828;
	selp.b32 	%r1889, %r1826, %r1858, %p499;
	selp.b32 	%r1890, %r1858, %r1826, %p499;
	selp.b32 	%r1891, %r1828, %r1860, %p499;
	selp.b32 	%r1892, %r1860, %r1828, %p499;
	setp.lt.s32 	%p500, %r1864, %r1859;
	selp.b32 	%r1893, %r1857, %r1862, %p500;
	selp.b32 	%r1894, %r1862, %r1857, %p500;
	max.s32 	%r1895, %r1864, %r1859;
	min.s32 	%r1896, %r1864, %r1859;
	setp.lt.s32 	%p501, %r1868, %r1863;
	selp.b32 	%r1897, %r1861, %r1866, %p501;
	selp.b32 	%r1898, %r1866, %r1861, %p501;
	max.s32 	%r1899, %r1868, %r1863;
	min.s32 	%r1900, %r1868, %r1863;
	setp.lt.s32 	%p502, %r1872, %r1867;
	selp.b32 	%r1901, %r1865, %r1870, %p502;
	selp.b32 	%r1902, %r1870, %r1865, %p502;
	max.s32 	%r1903, %r1872, %r1867;
	min.s32 	%r1904, %r1872, %r1867;
	setp.lt.s32 	%p503, %r1876, %r1871;
	selp.b32 	%r1905, %r1869, %r1874, %p503;
	selp.b32 	%r1906, %r1874, %r1869, %p503;
	max.s32 	%r1907, %r1876, %r1871;
	min.s32 	%r1908, %r1876, %r1871;
	setp.lt.s32 	%p504, %r1880, %r1875;
	selp.b32 	%r1909, %r1873, %r1878, %p504;
	selp.b32 	%r1910, %r1878, %r1873, %p504;
	max.s32 	%r1911, %r1880, %r1875;
	min.s32 	%r1912, %r1880, %r1875;
	setp.lt.s32 	%p505, %r1884, %r1879;
	selp.b32 	%r1913, %r1877, %r1882, %p505;
	selp.b32 	%r1914, %r1882, %r1877, %p505;
	max.s32 	%r1915, %r1884, %r1879;
	min.s32 	%r1916, %r1884, %r1879;
	setp.lt.s32 	%p506, %r1888, %r1883;
	selp.b32 	%r1917, %r1881, %r1886, %p506;
	selp.b32 	%r1918, %r1886, %r1881, %p506;
	max.s32 	%r1919, %r1888, %r1883;
	min.s32 	%r1920, %r1888, %r1883;
	setp.lt.s32 	%p507, %r1896, %r1891;
	selp.b32 	%r1921, %r1889, %r1894, %p507;
	selp.b32 	%r1922, %r1894, %r1889, %p507;
	max.s32 	%r1923, %r1896, %r1891;
	min.s32 	%r1924, %r1896, %r1891;
	setp.lt.s32 	%p508, %r1900, %r1895;
	selp.b32 	%r1925, %r1893, %r1898, %p508;
	selp.b32 	%r1926, %r1898, %r1893, %p508;
	max.s32 	%r1927, %r1900, %r1895;
	min.s32 	%r1928, %r1900, %r1895;
	setp.lt.s32 	%p509, %r1904, %r1899;
	selp.b32 	%r1929, %r1897, %r1902, %p509;
	selp.b32 	%r1930, %r1902, %r1897, %p509;
	max.s32 	%r1931, %r1904, %r1899;
	min.s32 	%r1932, %r1904, %r1899;
	setp.lt.s32 	%p510, %r1908, %r1903;
	selp.b32 	%r1933, %r1901, %r1906, %p510;
	selp.b32 	%r1934, %r1906, %r1901, %p510;
	max.s32 	%r1935, %r1908, %r1903;
	min.s32 	%r1936, %r1908, %r1903;
	setp.lt.s32 	%p511, %r1912, %r1907;
	selp.b32 	%r1937, %r1905, %r1910, %p511;
	selp.b32 	%r1938, %r1910, %r1905, %p511;
	max.s32 	%r1939, %r1912, %r1907;
	min.s32 	%r1940, %r1912, %r1907;
	setp.lt.s32 	%p512, %r1916, %r1911;
	selp.b32 	%r1941, %r1909, %r1914, %p512;
	selp.b32 	%r1942, %r1914, %r1909, %p512;
	max.s32 	%r1943, %r1916, %r1911;
	min.s32 	%r1944, %r1916, %r1911;
	setp.lt.s32 	%p513, %r1920, %r1915;
	selp.b32 	%r1945, %r1913, %r1918, %p513;
	selp.b32 	%r1946, %r1918, %r1913, %p513;
	max.s32 	%r1947, %r1920, %r1915;
	min.s32 	%r1948, %r1920, %r1915;
	setp.gt.s32 	%p514, %r1883, %r1887;
	selp.b32 	%r1949, %r1917, %r1885, %p514;
	selp.b32 	%r1950, %r1885, %r1917, %p514;
	selp.b32 	%r1951, %r1919, %r1887, %p514;
	selp.b32 	%r1952, %r1887, %r1919, %p514;
	setp.lt.s32 	%p515, %r1924, %r1892;
	selp.b32 	%r1953, %r1890, %r1922, %p515;
	selp.b32 	%r1954, %r1922, %r1890, %p515;
	max.s32 	%r1955, %r1924, %r1892;
	min.s32 	%r1956, %r1924, %r1892;
	setp.lt.s32 	%p516, %r1928, %r1923;
	selp.b32 	%r1957, %r1921, %r1926, %p516;
	selp.b32 	%r1958, %r1926, %r1921, %p516;
	max.s32 	%r1959, %r1928, %r1923;
	min.s32 	%r1960, %r1928, %r1923;
	setp.lt.s32 	%p517, %r1932, %r1927;
	selp.b32 	%r1961, %r1925, %r1930, %p517;
	selp.b32 	%r1962, %r1930, %r1925, %p517;
	max.s32 	%r1963, %r1932, %r1927;
	min.s32 	%r1964, %r1932, %r1927;
	setp.lt.s32 	%p518, %r1936, %r1931;
	selp.b32 	%r1965, %r1929, %r1934, %p518;
	selp.b32 	%r1966, %r1934, %r1929, %p518;
	max.s32 	%r1967, %r1936, %r1931;
	min.s32 	%r1968, %r1936, %r1931;
	setp.lt.s32 	%p519, %r1940, %r1935;
	selp.b32 	%r1969, %r1933, %r1938, %p519;
	selp.b32 	%r1970, %r1938, %r1933, %p519;
	max.s32 	%r1971, %r1940, %r1935;
	min.s32 	%r1972, %r1940, %r1935;
	setp.lt.s32 	%p520, %r1944, %r1939;
	selp.b32 	%r1973, %r1937, %r1942, %p520;
	selp.b32 	%r1974, %r1942, %r1937, %p520;
	max.s32 	%r1975, %r1944, %r1939;
	min.s32 	%r1976, %r1944, %r1939;
	setp.lt.s32 	%p521, %r1948, %r1943;
	selp.b32 	%r1977, %r1941, %r1946, %p521;
	selp.b32 	%r1978, %r1946, %r1941, %p521;
	max.s32 	%r1979, %r1948, %r1943;
	min.s32 	%r1980, %r1948, %r1943;
	setp.lt.s32 	%p522, %r1952, %r1947;
	selp.b32 	%r1981, %r1945, %r1950, %p522;
	selp.b32 	%r1982, %r1950, %r1945, %p522;
	max.s32 	%r1983, %r1952, %r1947;
	min.s32 	%r1984, %r1952, %r1947;
	setp.lt.s32 	%p523, %r1960, %r1955;
	selp.b32 	%r1985, %r1953, %r1958, %p523;
	selp.b32 	%r1986, %r1958, %r1953, %p523;
	max.s32 	%r1987, %r1960, %r1955;
	min.s32 	%r1988, %r1960, %r1955;
	setp.lt.s32 	%p524, %r1964, %r1959;
	selp.b32 	%r1989, %r1957, %r1962, %p524;
	selp.b32 	%r1990, %r1962, %r1957, %p524;
	max.s32 	%r1991, %r1964, %r1959;
	min.s32 	%r1992, %r1964, %r1959;
	setp.lt.s32 	%p525, %r1968, %r1963;
	selp.b32 	%r1993, %r1961, %r1966, %p525;
	selp.b32 	%r1994, %r1966, %r1961, %p525;
	max.s32 	%r1995, %r1968, %r1963;
	min.s32 	%r1996, %r1968, %r1963;
	setp.lt.s32 	%p526, %r1972, %r1967;
	selp.b32 	%r1997, %r1965, %r1970, %p526;
	selp.b32 	%r1998, %r1970, %r1965, %p526;
	max.s32 	%r1999, %r1972, %r1967;
	min.s32 	%r2000, %r1972, %r1967;
	setp.lt.s32 	%p527, %r1976, %r1971;
	selp.b32 	%r2001, %r1969, %r1974, %p527;
	selp.b32 	%r2002, %r1974, %r1969, %p527;
	max.s32 	%r2003, %r1976, %r1971;
	min.s32 	%r2004, %r1976, %r1971;
	setp.lt.s32 	%p528, %r1980, %r1975;
	selp.b32 	%r2005, %r1973, %r1978, %p528;
	selp.b32 	%r2006, %r1978, %r1973, %p528;
	max.s32 	%r2007, %r1980, %r1975;
	min.s32 	%r2008, %r1980, %r1975;
	setp.lt.s32 	%p529, %r1984, %r1979;
	selp.b32 	%r2009, %r1977, %r1982, %p529;
	selp.b32 	%r2010, %r1982, %r1977, %p529;
	max.s32 	%r2011, %r1984, %r1979;
	min.s32 	%r2012, %r1984, %r1979;
	setp.lt.s32 	%p530, %r1951, %r1983;
	selp.b32 	%r2013, %r1981, %r1949, %p530;
	selp.b32 	%r2014, %r1949, %r1981, %p530;
	max.s32 	%r2015, %r1951, %r1983;
	min.s32 	%r2016, %r1951, %r1983;
	setp.lt.s32 	%p531, %r1960, %r1956;
	selp.b32 	%r2017, %r1954, %r1986, %p531;
	selp.b32 	%r2018, %r1986, %r1954, %p531;
	selp.b32 	%r2019, %r1956, %r1988, %p531;
	selp.b32 	%r2020, %r1988, %r1956, %p531;
	setp.lt.s32 	%p532, %r1992, %r1987;
	selp.b32 	%r2021, %r1985, %r1990, %p532;
	selp.b32 	%r2022, %r1990, %r1985, %p532;
	max.s32 	%r2023, %r1992, %r1987;
	min.s32 	%r2024, %r1992, %r1987;
	setp.lt.s32 	%p533, %r1996, %r1991;
	selp.b32 	%r2025, %r1989, %r1994, %p533;
	selp.b32 	%r2026, %r1994, %r1989, %p533;
	max.s32 	%r2027, %r1996, %r1991;
	min.s32 	%r2028, %r1996, %r1991;
	setp.lt.s32 	%p534, %r2000, %r1995;
	selp.b32 	%r2029, %r1993, %r1998, %p534;
	selp.b32 	%r2030, %r1998, %r1993, %p534;
	max.s32 	%r2031, %r2000, %r1995;
	min.s32 	%r2032, %r2000, %r1995;
	setp.lt.s32 	%p535, %r2004, %r1999;
	selp.b32 	%r2033, %r1997, %r2002, %p535;
	selp.b32 	%r2034, %r2002, %r1997, %p535;
	max.s32 	%r2035, %r2004, %r1999;
	min.s32 	%r2036, %r2004, %r1999;
	setp.lt.s32 	%p536, %r2008, %r2003;
	selp.b32 	%r2037, %r2001, %r2006, %p536;
	selp.b32 	%r2038, %r2006, %r2001, %p536;
	max.s32 	%r2039, %r2008, %r2003;
	min.s32 	%r2040, %r2008, %r2003;
	setp.lt.s32 	%p537, %r2012, %r2007;
	selp.b32 	%r2041, %r2005, %r2010, %p537;
	selp.b32 	%r2042, %r2010, %r2005, %p537;
	max.s32 	%r2043, %r2012, %r2007;
	min.s32 	%r2044, %r2012, %r2007;
	setp.lt.s32 	%p538, %r2016, %r2011;
	selp.b32 	%r2045, %r2009, %r2014, %p538;
	selp.b32 	%r2046, %r2014, %r2009, %p538;
	max.s32 	%r2047, %r2016, %r2011;
	min.s32 	%r2048, %r2016, %r2011;
	setp.lt.s32 	%p539, %r2024, %r2019;
	selp.b32 	%r2049, %r2017, %r2022, %p539;
	selp.b32 	%r2050, %r2022, %r2017, %p539;
	max.s32 	%r2051, %r2024, %r2019;
	min.s32 	%r2052, %r2024, %r2019;
	setp.lt.s32 	%p540, %r2028, %r2023;
	selp.b32 	%r2053, %r2021, %r2026, %p540;
	selp.b32 	%r2054, %r2026, %r2021, %p540;
	max.s32 	%r2055, %r2028, %r2023;
	min.s32 	%r2056, %r2028, %r2023;
	setp.lt.s32 	%p541, %r2032, %r2027;
	selp.b32 	%r2057, %r2025, %r2030, %p541;
	selp.b32 	%r2058, %r2030, %r2025, %p541;
	max.s32 	%r2059, %r2032, %r2027;
	min.s32 	%r2060, %r2032, %r2027;
	setp.lt.s32 	%p542, %r2036, %r2031;
	selp.b32 	%r2061, %r2029, %r2034, %p542;
	selp.b32 	%r2062, %r2034, %r2029, %p542;
	max.s32 	%r2063, %r2036, %r2031;
	min.s32 	%r2064, %r2036, %r2031;
	setp.lt.s32 	%p543, %r2040, %r2035;
	selp.b32 	%r2065, %r2033, %r2038, %p543;
	selp.b32 	%r2066, %r2038, %r2033, %p543;
	max.s32 	%r2067, %r2040, %r2035;
	min.s32 	%r2068, %r2040, %r2035;
	setp.lt.s32 	%p544, %r2044, %r2039;
	selp.b32 	%r2069, %r2037, %r2042, %p544;
	selp.b32 	%r2070, %r2042, %r2037, %p544;
	max.s32 	%r2071, %r2044, %r2039;
	min.s32 	%r2072, %r2044, %r2039;
	setp.lt.s32 	%p545, %r2048, %r2043;
	selp.b32 	%r2073, %r2041, %r2046, %p545;
	selp.b32 	%r2074, %r2046, %r2041, %p545;
	max.s32 	%r2075, %r2048, %r2043;
	min.s32 	%r2076, %r2048, %r2043;
	setp.gt.s32 	%p546, %r2011, %r2015;
	selp.b32 	%r2338, %r2045, %r2013, %p546;
	selp.b32 	%r2077, %r2013, %r2045, %p546;
	selp.b32 	%r2355, %r2047, %r2015, %p546;
	selp.b32 	%r2078, %r2015, %r2047, %p546;
	setp.lt.s32 	%p547, %r2052, %r2020;
	selp.b32 	%r2353, %r2018, %r2050, %p547;
	selp.b32 	%r2354, %r2050, %r2018, %p547;
	max.s32 	%r2370, %r2052, %r2020;
	min.s32 	%r2371, %r2052, %r2020;
	setp.lt.s32 	%p548, %r2056, %r2051;
	selp.b32 	%r2351, %r2049, %r2054, %p548;
	selp.b32 	%r2352, %r2054, %r2049, %p548;
	max.s32 	%r2368, %r2056, %r2051;
	min.s32 	%r2369, %r2056, %r2051;
	setp.lt.s32 	%p549, %r2060, %r2055;
	selp.b32 	%r2349, %r2053, %r2058, %p549;
	selp.b32 	%r2350, %r2058, %r2053, %p549;
	max.s32 	%r2366, %r2060, %r2055;
	min.s32 	%r2367, %r2060, %r2055;
	setp.lt.s32 	%p550, %r2064, %r2059;
	selp.b32 	%r2347, %r2057, %r2062, %p550;
	selp.b32 	%r2348, %r2062, %r2057, %p550;
	max.s32 	%r2364, %r2064, %r2059;
	min.s32 	%r2365, %r2064, %r2059;
	setp.lt.s32 	%p551, %r2068, %r2063;
	selp.b32 	%r2345, %r2061, %r2066, %p551;
	selp.b32 	%r2346, %r2066, %r2061, %p551;
	max.s32 	%r2362, %r2068, %r2063;
	min.s32 	%r2363, %r2068, %r2063;
	setp.lt.s32 	%p552, %r2072, %r2067;
	selp.b32 	%r2343, %r2065, %r2070, %p552;
	selp.b32 	%r2344, %r2070, %r2065, %p552;
	max.s32 	%r2360, %r2072, %r2067;
	min.s32 	%r2361, %r2072, %r2067;
	setp.lt.s32 	%p553, %r2076, %r2071;
	selp.b32 	%r2341, %r2069, %r2074, %p553;
	selp.b32 	%r2342, %r2074, %r2069, %p553;
	max.s32 	%r2358, %r2076, %r2071;
	min.s32 	%r2359, %r2076, %r2071;
	setp.lt.s32 	%p554, %r2078, %r2075;
	selp.b32 	%r2339, %r2073, %r2077, %p554;
	selp.b32 	%r2340, %r2077, %r2073, %p554;
	max.s32 	%r2356, %r2078, %r2075;
	min.s32 	%r2357, %r2078, %r2075;
	mad.lo.s32 	%r39, %r2, 68, %r1516;
	mov.b32 	%r2372, 2;
$L__BB1_2:
	bar.sync 	0;
	add.s32 	%r2079, %r2372, -1;
	shr.u32 	%r2080, %r2372, 1;
	st.shared.u32 	[%r39], %r2371;
	st.shared.u32 	[%r39+4], %r2370;
	st.shared.u32 	[%r39+8], %r2369;
	st.shared.u32 	[%r39+12], %r2368;
	st.shared.u32 	[%r39+16], %r2367;
	st.shared.u32 	[%r39+20], %r2366;
	st.shared.u32 	[%r39+24], %r2365;
	st.shared.u32 	[%r39+28], %r2364;
	st.shared.u32 	[%r39+32], %r2363;
	st.shared.u32 	[%r39+36], %r2362;
	st.shared.u32 	[%r39+40], %r2361;
	st.shared.u32 	[%r39+44], %r2360;
	st.shared.u32 	[%r39+48], %r2359;
	st.shared.u32 	[%r39+52], %r2358;
	st.shared.u32 	[%r39+56], %r2357;
	st.shared.u32 	[%r39+60], %r2356;
	st.shared.u32 	[%r39+64], %r2355;
	bar.sync 	0;
	neg.s32 	%r2081, %r2372;
	and.b32  	%r2082, %r2, %r2081;
	mul.lo.s32 	%r2083, %r2082, 17;
	mul.lo.s32 	%r2084, %r2080, 17;
	and.b32  	%r2085, %r2079, %r2;
	mul.lo.s32 	%r2086, %r2085, 17;
	min.u32 	%r75, %r2086, 4352;
	min.u32 	%r76, %r2083, 4352;
	add.s32 	%r2087, %r76, %r2084;
	min.u32 	%r77, %r2087, 4352;
	add.s32 	%r2088, %r77, %r2084;
	min.u32 	%r78, %r2088, 4352;
	sub.s32 	%r2089, %r77, %r76;
	sub.s32 	%r2090, %r78, %r77;
	setp.lt.s32 	%p555, %r75, %r2090;
	sub.s32 	%r2091, %r75, %r2090;
	selp.b32 	%r2375, 0, %r2091, %p555;
	min.s32 	%r2373, %r2089, %r75;
	setp.ge.s32 	%p556, %r2375, %r2373;
	@%p556 bra 	$L__BB1_5;
	add.s32 	%r81, %r77, %r75;
$L__BB1_4:
	sub.s32 	%r2092, %r2373, %r2375;
	shr.u32 	%r2093, %r2092, 31;
	add.s32 	%r2094, %r2092, %r2093;
	shr.s32 	%r2095, %r2094, 1;
	add.s32 	%r2096, %r2095, %r2375;
	add.s32 	%r2097, %r2096, %r76;
	shl.b32 	%r2098, %r2097, 2;
	mov.u32 	%r2099, _ZZN3cub18CUB_300001_SM_10006detail10merge_sort30DeviceMergeSortBlockSortKernelINS2_10policy_hubIPiE9Policy600ES5_S5_S5_S5_j8CustomOpiiEEvbT0_T1_T2_T3_T4_PT6_PT7_T5_NS1_7vsmem_tEE19static_temp_storage;
	add.s32 	%r2100, %r2099, %r2098;
	ld.shared.u32 	%r2101, [%r2100];
	not.b32 	%r2102, %r2096;
	add.s32 	%r2103, %r81, %r2102;
	shl.b32 	%r2104, %r2103, 2;
	add.s32 	%r2105, %r2099, %r2104;
	ld.shared.u32 	%r2106, [%r2105];
	setp.lt.s32 	%p557, %r2106, %r2101;
	add.s32 	%r2107, %r2096, 1;
	selp.b32 	%r2375, %r2375, %r2107, %p557;
	selp.b32 	%r2373, %r2096, %r2373, %p557;
	setp.lt.s32 	%p558, %r2375, %r2373;
	@%p558 bra 	$L__BB1_4;
$L__BB1_5:
	add.s32 	%r87, %r2375, %r76;
	add.s32 	%r2108, %r77, %r75;
	sub.s32 	%r88, %r2108, %r2375;
	shl.b32 	%r2109, %r87, 2;
	mov.u32 	%r2110, _ZZN3cub18CUB_300001_SM_10006detail10merge_sort30DeviceMergeSortBlockSortKernelINS2_10policy_hubIPiE9Policy600ES5_S5_S5_S5_j8CustomOpiiEEvbT0_T1_T2_T3_T4_PT6_PT7_T5_NS1_7vsmem_tEE19static_temp_storage;
	add.s32 	%r89, %r2110, %r2109;
	ld.shared.u32 	%r2379, [%r89];
	shl.b32 	%r2111, %r88, 2;
	add.s32 	%r91, %r2110, %r2111;
	ld.shared.u32 	%r2376, [%r91];
	setp.ge.s32 	%p560, %r88, %r78;
	mov.pred 	%p645, 0;
	@%p560 bra 	$L__BB1_7;
	setp.ge.s32 	%p561, %r87, %r77;
	setp.lt.s32 	%p562, %r2376, %r2379;
	or.pred  	%p645, %p561, %p562;
$L__BB1_7:
	selp.b32 	%r2371, %r2376, %r2379, %p645;
	selp.u32 	%r2112, 1, 0, %p645;
	add.s32 	%r94, %r88, %r2112;
	not.pred 	%p563, %p645;
	selp.u32 	%r2113, 1, 0, %p563;
	add.s32 	%r95, %r87, %r2113;
	selp.b32 	%r96, %r88, %r87, %p645;
	@%p563 bra 	$L__BB1_9;
	ld.shared.u32 	%r2376, [%r91+4];
	bra.uni 	$L__BB1_10;
$L__BB1_9:
	ld.shared.u32 	%r2379, [%r89+4];
$L__BB1_10:
	setp.ge.s32 	%p565, %r94, %r78;
	mov.pred 	%p646, 0;
	@%p565 bra 	$L__BB1_12;
	setp.ge.s32 	%p566, %r95, %r77;
	setp.lt.s32 	%p567, %r2376, %r2379;
	or.pred  	%p646, %p566, %p567;
$L__BB1_12:
	selp.b32 	%r2370, %r2376, %r2379, %p646;
	selp.u32 	%r2114, 1, 0, %p646;
	add.s32 	%r102, %r94, %r2114;
	not.pred 	%p568, %p646;
	selp.u32 	%r2115, 1, 0, %p568;
	add.s32 	%r103, %r95, %r2115;
	selp.b32 	%r104, %r94, %r95, %p646;
	@%p646 bra 	$L__BB1_14;
	shl.b32 	%r2116, %r103, 2;
	add.s32 	%r2118, %r2110, %r2116;
	ld.shared.u32 	%r2379, [%r2118];
	bra.uni 	$L__BB1_15;
$L__BB1_14:
	shl.b32 	%r2119, %r102, 2;
	add.s32 	%r2121, %r2110, %r2119;
	ld.shared.u32 	%r2376, [%r2121];
$L__BB1_15:
	setp.ge.s32 	%p570, %r102, %r78;
	mov.pred 	%p647, 0;
	@%p570 bra 	$L__BB1_17;
	setp.ge.s32 	%p571, %r103, %r77;
	setp.lt.s32 	%p572, %r2376, %r2379;
	or.pred  	%p647, %p571, %p572;
$L__BB1_17:
	selp.b32 	%r2369, %r2376, %r2379, %p647;
	selp.u32 	%r2122, 1, 0, %p647;
	add.s32 	%r110, %r102, %r2122;
	not.pred 	%p573, %p647;
	selp.u32 	%r2123, 1, 0, %p573;
	add.s32 	%r111, %r103, %r2123;
	selp.b32 	%r112, %r102, %r103, %p647;
	@%p647 bra 	$L__BB1_19;
	shl.b32 	%r2124, %r111, 2;
	add.s32 	%r2126, %r2110, %r2124;
	ld.shared.u32 	%r2379, [%r2126];
	bra.uni 	$L__BB1_20;
$L__BB1_19:
	shl.b32 	%r2127, %r110, 2;
	add.s32 	%r2129, %r2110, %r2127;
	ld.shared.u32 	%r2376, [%r2129];
$L__BB1_20:
	setp.ge.s32 	%p575, %r110, %r78;
	mov.pred 	%p648, 0;
	@%p575 bra 	$L__BB1_22;
	setp.ge.s32 	%p576, %r111, %r77;
	setp.lt.s32 	%p577, %r2376, %r2379;
	or.pred  	%p648, %p576, %p577;
$L__BB1_22:
	selp.b32 	%r2368, %r2376, %r2379, %p648;
	selp.u32 	%r2130, 1, 0, %p648;
	add.s32 	%r118, %r110, %r2130;
	not.pred 	%p578, %p648;
	selp.u32 	%r2131, 1, 0, %p578;
	add.s32 	%r119, %r111, %r2131;
	selp.b32 	%r120, %r110, %r111, %p648;
	@%p648 bra 	$L__BB1_24;
	shl.b32 	%r2132, %r119, 2;
	add.s32 	%r2134, %r2110, %r2132;
	ld.shared.u32 	%r2379, [%r2134];
	bra.uni 	$L__BB1_25;
$L__BB1_24:
	shl.b32 	%r2135, %r118, 2;
	add.s32 	%r2137, %r2110, %r2135;
	ld.shared.u32 	%r2376, [%r2137];
$L__BB1_25:
	setp.ge.s32 	%p580, %r118, %r78;
	mov.pred 	%p649, 0;
	@%p580 bra 	$L__BB1_27;
	setp.ge.s32 	%p581, %r119, %r77;
	setp.lt.s32 	%p582, %r2376, %r2379;
	or.pred  	%p649, %p581, %p582;
$L__BB1_27:
	selp.b32 	%r2367, %r2376, %r2379, %p649;
	selp.u32 	%r2138, 1, 0, %p649;
	add.s32 	%r126, %r118, %r2138;
	not.pred 	%p583, %p649;
	selp.u32 	%r2139, 1, 0, %p583;
	add.s32 	%r127, %r119, %r2139;
	selp.b32 	%r128, %r118, %r119, %p649;
	@%p649 bra 	$L__BB1_29;
	shl.b32 	%r2140, %r127, 2;
	add.s32 	%r2142, %r2110, %r2140;
	ld.shared.u32 	%r2379, [%r2142];
	bra.uni 	$L__BB1_30;
$L__BB1_29:
	shl.b32 	%r2143, %r126, 2;
	add.s32 	%r2145, %r2110, %r2143;
	ld.shared.u32 	%r2376, [%r2145];
$L__BB1_30:
	setp.ge.s32 	%p585, %r126, %r78;
	mov.pred 	%p650, 0;
	@%p585 bra 	$L__BB1_32;
	setp.ge.s32 	%p586, %r127, %r77;
	setp.lt.s32 	%p587, %r2376, %r2379;
	or.pred  	%p650, %p586, %p587;
$L__BB1_32:
	selp.b32 	%r2366, %r2376, %r2379, %p650;
	selp.u32 	%r2146, 1, 0, %p650;
	add.s32 	%r134, %r126, %r2146;
	not.pred 	%p588, %p650;
	selp.u32 	%r2147, 1, 0, %p588;
	add.s32 	%r135, %r127, %r2147;
	selp.b32 	%r136, %r126, %r127, %p650;
	@%p650 bra 	$L__BB1_34;
	shl.b32 	%r2148, %r135, 2;
	add.s32 	%r2150, %r2110, %r2148;
	ld.shared.u32 	%r2379, [%r2150];
	bra.uni 	$L__BB1_35;
$L__BB1_34:
	shl.b32 	%r2151, %r134, 2;
	add.s32 	%r2153, %r2110, %r2151;
	ld.shared.u32 	%r2376, [%r2153];
$L__BB1_35:
	setp.ge.s32 	%p590, %r134, %r78;
	mov.pred 	%p651, 0;
	@%p590 bra 	$L__BB1_37;
	setp.ge.s32 	%p591, %r135, %r77;
	setp.lt.s32 	%p592, %r2376, %r2379;
	or.pred  	%p651, %p591, %p592;
$L__BB1_37:
	selp.b32 	%r2365, %r2376, %r2379, %p651;
	selp.u32 	%r2154, 1, 0, %p651;
	add.s32 	%r142, %r134, %r2154;
	not.pred 	%p593, %p651;
	selp.u32 	%r2155, 1, 0, %p593;
	add.s32 	%r143, %r135, %r2155;
	selp.b32 	%r144, %r134, %r135, %p651;
	@%p651 bra 	$L__BB1_39;
	shl.b32 	%r2156, %r143, 2;
	add.s32 	%r2158, %r2110, %r2156;
	ld.shared.u32 	%r2379, [%r2158];
	bra.uni 	$L__BB1_40;
$L__BB1_39:
	shl.b32 	%r2159, %r142, 2;
	add.s32 	%r2161, %r2110, %r2159;
	ld.shared.u32 	%r2376, [%r2161];
$L__BB1_40:
	setp.ge.s32 	%p595, %r142, %r78;
	mov.pred 	%p652, 0;
	@%p595 bra 	$L__BB1_42;
	setp.ge.s32 	%p596, %r143, %r77;
	setp.lt.s32 	%p597, %r2376, %r2379;
	or.pred  	%p652, %p596, %p597;
$L__BB1_42:
	selp.b32 	%r2364, %r2376, %r2379, %p652;
	selp.u32 	%r2162, 1, 0, %p652;
	add.s32 	%r150, %r142, %r2162;
	not.pred 	%p598, %p652;
	selp.u32 	%r2163, 1, 0, %p598;
	add.s32 	%r151, %r143, %r2163;
	selp.b32 	%r152, %r142, %r143, %p652;
	@%p652 bra 	$L__BB1_44;
	shl.b32 	%r2164, %r151, 2;
	add.s32 	%r2166, %r2110, %r2164;
	ld.shared.u32 	%r2379, [%r2166];
	bra.uni 	$L__BB1_45;
$L__BB1_44:
	shl.b32 	%r2167, %r150, 2;
	add.s32 	%r2169, %r2110, %r2167;
	ld.shared.u32 	%r2376, [%r2169];
$L__BB1_45:
	setp.ge.s32 	%p600, %r150, %r78;
	mov.pred 	%p653, 0;
	@%p600 bra 	$L__BB1_47;
	setp.ge.s32 	%p601, %r151, %r77;
	setp.lt.s32 	%p602, %r2376, %r2379;
	or.pred  	%p653, %p601, %p602;
$L__BB1_47:
	selp.b32 	%r2363, %r2376, %r2379, %p653;
	selp.u32 	%r2170, 1, 0, %p653;
	add.s32 	%r158, %r150, %r2170;
	not.pred 	%p603, %p653;
	selp.u32 	%r2171, 1, 0, %p603;
	add.s32 	%r159, %r151, %r2171;
	selp.b32 	%r160, %r150, %r151, %p653;
	@%p653 bra 	$L__BB1_49;
	shl.b32 	%r2172, %r159, 2;
	add.s32 	%r2174, %r2110, %r2172;
	ld.shared.u32 	%r2379, [%r2174];
	bra.uni 	$L__BB1_50;
$L__BB1_49:
	shl.b32 	%r2175, %r158, 2;
	add.s32 	%r2177, %r2110, %r2175;
	ld.shared.u32 	%r2376, [%r2177];
$L__BB1_50:
	setp.ge.s32 	%p605, %r158, %r78;
	mov.pred 	%p654, 0;
	@%p605 bra 	$L__BB1_52;
	setp.ge.s32 	%p606, %r159, %r77;
	setp.lt.s32 	%p607, %r2376, %r2379;
	or.pred  	%p654, %p606, %p607;
$L__BB1_52:
	selp.b32 	%r2362, %r2376, %r2379, %p654;
	selp.u32 	%r2178, 1, 0, %p654;
	add.s32 	%r166, %r158, %r2178;
	not.pred 	%p608, %p654;
	selp.u32 	%r2179, 1, 0, %p608;
	add.s32 	%r167, %r159, %r2179;
	selp.b32 	%r168, %r158, %r159, %p654;
	@%p654 bra 	$L__BB1_54;
	shl.b32 	%r2180, %r167, 2;
	add.s32 	%r2182, %r2110, %r2180;
	ld.shared.u32 	%r2379, [%r2182];
	bra.uni 	$L__BB1_55;
$L__BB1_54:
	shl.b32 	%r2183, %r166, 2;
	add.s32 	%r2185, %r2110, %r2183;
	ld.shared.u32 	%r2376, [%r2185];
$L__BB1_55:
	setp.ge.s32 	%p610, %r166, %r78;
	mov.pred 	%p655, 0;
	@%p610 bra 	$L__BB1_57;
	setp.ge.s32 	%p611, %r167, %r77;
	setp.lt.s32 	%p612, %r2376, %r2379;
	or.pred  	%p655, %p611, %p612;
$L__BB1_57:
	selp.b32 	%r2361, %r2376, %r2379, %p655;
	selp.u32 	%r2186, 1, 0, %p655;
	add.s32 	%r174, %r166, %r2186;
	not.pred 	%p613, %p655;
	selp.u32 	%r2187, 1, 0, %p613;
	add.s32 	%r175, %r167, %r2187;
	selp.b32 	%r176, %r166, %r167, %p655;
	@%p655 bra 	$L__BB1_59;
	shl.b32 	%r2188, %r175, 2;
	add.s32 	%r2190, %r2110, %r2188;
	ld.shared.u32 	%r2379, [%r2190];
	bra.uni 	$L__BB1_60;
$L__BB1_59:
	shl.b32 	%r2191, %r174, 2;
	add.s32 	%r2193, %r2110, %r2191;
	ld.shared.u32 	%r2376, [%r2193];
$L__BB1_60:
	setp.ge.s32 	%p615, %r174, %r78;
	mov.pred 	%p656, 0;
	@%p615 bra 	$L__BB1_62;
	setp.ge.s32 	%p616, %r175, %r77;
	setp.lt.s32 	%p617, %r2376, %r2379;
	or.pred  	%p656, %p616, %p617;
$L__BB1_62:
	selp.b32 	%r2360, %r2376, %r2379, %p656;
	selp.u32 	%r2194, 1, 0, %p656;
	add.s32 	%r182, %r174, %r2194;
	not.pred 	%p618, %p656;
	selp.u32 	%r2195, 1, 0, %p618;
	add.s32 	%r183, %r175, %r2195;
	selp.b32 	%r184, %r174, %r175, %p656;
	@%p656 bra 	$L__BB1_64;
	shl.b32 	%r2196, %r183, 2;
	add.s32 	%r2198, %r2110, %r2196;
	ld.shared.u32 	%r2379, [%r2198];
	bra.uni 	$L__BB1_65;
$L__BB1_64:
	shl.b32 	%r2199, %r182, 2;
	add.s32 	%r2201, %r2110, %r2199;
	ld.shared.u32 	%r2376, [%r2201];
$L__BB1_65:
	setp.ge.s32 	%p620, %r182, %r78;
	mov.pred 	%p657, 0;
	@%p620 bra 	$L__BB1_67;
	setp.ge.s32 	%p621, %r183, %r77;
	setp.lt.s32 	%p622, %r2376, %r2379;
	or.pred  	%p657, %p621, %p622;
$L__BB1_67:
	selp.b32 	%r2359, %r2376, %r2379, %p657;
	selp.u32 	%r2202, 1, 0, %p657;
	add.s32 	%r190, %r182, %r2202;
	not.pred 	%p623, %p657;
	selp.u32 	%r2203, 1, 0, %p623;
	add.s32 	%r191, %r183, %r2203;
	selp.b32 	%r192, %r182, %r183, %p657;
	@%p657 bra 	$L__BB1_69;
	shl.b32 	%r2204, %r191, 2;
	add.s32 	%r2206, %r2110, %r2204;
	ld.shared.u32 	%r2379, [%r2206];
	bra.uni 	$L__BB1_70;
$L__BB1_69:
	shl.b32 	%r2207, %r190, 2;
	add.s32 	%r2209, %r2110, %r2207;
	ld.shared.u32 	%r2376, [%r2209];
$L__BB1_70:
	setp.ge.s32 	%p625, %r190, %r78;
	mov.pred 	%p658, 0;
	@%p625 bra 	$L__BB1_72;
	setp.ge.s32 	%p626, %r191, %r77;
	setp.lt.s32 	%p627, %r2376, %r2379;
	or.pred  	%p658, %p626, %p627;
$L__BB1_72:
	selp.b32 	%r2358, %r2376, %r2379, %p658;
	selp.u32 	%r2210, 1, 0, %p658;
	add.s32 	%r198, %r190, %r2210;
	not.pred 	%p628, %p658;
	selp.u32 	%r2211, 1, 0, %p628;
	add.s32 	%r199, %r191, %r2211;
	selp.b32 	%r200, %r190, %r191, %p658;
	@%p658 bra 	$L__BB1_74;
	shl.b32 	%r2212, %r199, 2;
	add.s32 	%r2214, %r2110, %r2212;
	ld.shared.u32 	%r2379, [%r2214];
	bra.uni 	$L__BB1_75;
$L__BB1_74:
	shl.b32 	%r2215, %r198, 2;
	add.s32 	%r2217, %r2110, %r2215;
	ld.shared.u32 	%r2376, [%r2217];
$L__BB1_75:
	setp.ge.s32 	%p630, %r198, %r78;
	mov.pred 	%p659, 0;
	@%p630 bra 	$L__BB1_77;
	setp.ge.s32 	%p631, %r199, %r77;
	setp.lt.s32 	%p632, %r2376, %r2379;
	or.pred  	%p659, %p631, %p632;
$L__BB1_77:
	selp.b32 	%r2357, %r2376, %r2379, %p659;
	selp.u32 	%r2218, 1, 0, %p659;
	add.s32 	%r206, %r198, %r2218;
	not.pred 	%p633, %p659;
	selp.u32 	%r2219, 1, 0, %p633;
	add.s32 	%r207, %r199, %r2219;
	selp.b32 	%r208, %r198, %r199, %p659;
	@%p659 bra 	$L__BB1_79;
	shl.b32 	%r2220, %r207, 2;
	add.s32 	%r2222, %r2110, %r2220;
	ld.shared.u32 	%r2379, [%r2222];
	bra.uni 	$L__BB1_80;
$L__BB1_79:
	shl.b32 	%r2223, %r206, 2;
	add.s32 	%r2225, %r2110, %r2223;
	ld.shared.u32 	%r2376, [%r2225];
$L__BB1_80:
	setp.ge.s32 	%p635, %r206, %r78;
	mov.pred 	%p660, 0;
	@%p635 bra 	$L__BB1_82;
	setp.ge.s32 	%p636, %r207, %r77;
	setp.lt.s32 	%p637, %r2376, %r2379;
	or.pred  	%p660, %p636, %p637;
$L__BB1_82:
	selp.b32 	%r2356, %r2376, %r2379, %p660;
	selp.u32 	%r2226, 1, 0, %p660;
	add.s32 	%r214, %r206, %r2226;
	not.pred 	%p638, %p660;
	selp.u32 	%r2227, 1, 0, %p638;
	add.s32 	%r215, %r207, %r2227;
	selp.b32 	%r216, %r206, %r207, %p660;
	@%p660 bra 	$L__BB1_84;
	shl.b32 	%r2228, %r215, 2;
	mov.u32 	%r2229, _ZZN3cub18CUB_300001_SM_10006detail10merge_sort30DeviceMergeSortBlockSortKernelINS2_10policy_hubIPiE9Policy600ES5_S5_S5_S5_j8CustomOpiiEEvbT0_T1_T2_T3_T4_PT6_PT7_T5_NS1_7vsmem_tEE19static_temp_storage;
	add.s32 	%r2230, %r2229, %r2228;
	ld.shared.u32 	%r2379, [%r2230];
	bra.uni 	$L__BB1_85;
$L__BB1_84:
	shl.b32 	%r2231, %r214, 2;
	mov.u32 	%r2232, _ZZN3cub18CUB_300001_SM_10006detail10merge_sort30DeviceMergeSortBlockSortKernelINS2_10policy_hubIPiE9Policy600ES5_S5_S5_S5_j8CustomOpiiEEvbT0_T1_T2_T3_T4_PT6_PT7_T5_NS1_7vsmem_tEE19static_temp_storage;
	add.s32 	%r2233, %r2232, %r2231;
	ld.shared.u32 	%r2376, [%r2233];
$L__BB1_85:
	setp.ge.s32 	%p640, %r214, %r78;
	mov.pred 	%p661, 0;
	@%p640 bra 	$L__BB1_87;
	setp.ge.s32 	%p641, %r215, %r77;
	setp.lt.s32 	%p642, %r2376, %r2379;
	or.pred  	%p661, %p641, %p642;
$L__BB1_87:
	selp.b32 	%r2355, %r2376, %r2379, %p661;
	selp.b32 	%r2234, %r214, %r215, %p661;
	bar.sync 	0;
	st.shared.u32 	[%r39], %r2354;
	st.shared.u32 	[%r39+4], %r2353;
	st.shared.u32 	[%r39+8], %r2352;
	st.shared.u32 	[%r39+12], %r2351;
	st.shared.u32 	[%r39+16], %r2350;
	st.shared.u32 	[%r39+20], %r2349;
	st.shared.u32 	[%r39+24], %r2348;
	st.shared.u32 	[%r39+28], %r2347;
	st.shared.u32 	[%r39+32], %r2346;
	st.shared.u32 	[%r39+36], %r2345;
	st.shared.u32 	[%r39+40], %r2344;
	st.shared.u32 	[%r39+44], %r2343;
	st.shared.u32 	[%r39+48], %r2342;
	st.shared.u32 	[%r39+52], %r2341;
	st.shared.u32 	[%r39+56], %r2340;
	st.shared.u32 	[%r39+60], %r2339;
	st.shared.u32 	[%r39+64], %r2338;
	bar.sync 	0;
	shl.b32 	%r2235, %r96, 2;
	mov.u32 	%r2236, _ZZN3cub18CUB_300001_SM_10006detail10merge_sort30DeviceMergeSortBlockSortKernelINS2_10policy_hubIPiE9Policy600ES5_S5_S5_S5_j8CustomOpiiEEvbT0_T1_T2_T3_T4_PT6_PT7_T5_NS1_7vsmem_tEE19static_temp_storage;
	add.s32 	%r2237, %r2236, %r2235;
	ld.shared.u32 	%r2354, [%r2237];
	shl.b32 	%r2238, %r104, 2;
	add.s32 	%r2239, %r2236, %r2238;
	ld.shared.u32 	%r2353, [%r2239];
	shl.b32 	%r2240, %r112, 2;
	add.s32 	%r2241, %r2236, %r2240;
	ld.shared.u32 	%r2352, [%r2241];
	shl.b32 	%r2242, %r120, 2;
	add.s32 	%r2243, %r2236, %r2242;
	ld.shared.u32 	%r2351, [%r2243];
	shl.b32 	%r2244, %r128, 2;
	add.s32 	%r2245, %r2236, %r2244;
	ld.shared.u32 	%r2350, [%r2245];
	shl.b32 	%r2246, %r136, 2;
	add.s32 	%r2247, %r2236, %r2246;
	ld.shared.u32 	%r2349, [%r2247];
	shl.b32 	%r2248, %r144, 2;
	add.s32 	%r2249, %r2236, %r2248;
	ld.shared.u32 	%r2348, [%r2249];
	shl.b32 	%r2250, %r152, 2;
	add.s32 	%r2251, %r2236, %r2250;
	ld.shared.u32 	%r2347, [%r2251];
	shl.b32 	%r2252, %r160, 2;
	add.s32 	%r2253, %r2236, %r2252;
	ld.shared.u32 	%r2346, [%r2253];
	shl.b32 	%r2254, %r168, 2;
	add.s32 	%r2255, %r2236, %r2254;
	ld.shared.u32 	%r2345, [%r2255];
	shl.b32 	%r2256, %r176, 2;
	add.s32 	%r2257, %r2236, %r2256;
	ld.shared.u32 	%r2344, [%r2257];
	shl.b32 	%r2258, %r184, 2;
	add.s32 	%r2259, %r2236, %r2258;
	ld.shared.u32 	%r2343, [%r2259];
	shl.b32 	%r2260, %r192, 2;
	add.s32 	%r2261, %r2236, %r2260;
	ld.shared.u32 	%r2342, [%r2261];
	shl.b32 	%r2262, %r200, 2;
	add.s32 	%r2263, %r2236, %r2262;
	ld.shared.u32 	%r2341, [%r2263];
	shl.b32 	%r2264, %r208, 2;
	add.s32 	%r2265, %r2236, %r2264;
	ld.shared.u32 	%r2340, [%r2265];
	shl.b32 	%r2266, %r216, 2;
	add.s32 	%r2267, %r2236, %r2266;
	ld.shared.u32 	%r2339, [%r2267];
	shl.b32 	%r2268, %r2234, 2;
	add.s32 	%r2269, %r2236, %r2268;
	ld.shared.u32 	%r2338, [%r2269];
	shl.b32 	%r239, %r2372, 1;
	setp.lt.u32 	%p643, %r2372, 129;
	mov.u32 	%r2372, %r239;
	@%p643 bra 	$L__BB1_2;
	ld.param.s8 	%rs3, [_ZN3cub18CUB_300001_SM_10006detail10merge_sort30DeviceMergeSortBlockSortKernelINS2_10policy_hubIPiE9Policy600ES5_S5_S5_S5_j8CustomOpiiEEvbT0_T1_T2_T3_T4_PT6_PT7_T5_NS1_7vsmem_tE_param_0];
	bar.sync 	0;
	setp.eq.s16 	%p644, %rs3, 0;
	@%p644 bra 	$L__BB1_90;
	ld.param.u64 	%rd56, [_ZN3cub18CUB_300001_SM_10006detail10merge_sort30DeviceMergeSortBlockSortKernelINS2_10policy_hubIPiE9Policy600ES5_S5_S5_S5_j8CustomOpiiEEvbT0_T1_T2_T3_T4_PT6_PT7_T5_NS1_7vsmem_tE_param_4];
	ld.param.u64 	%rd54, [_ZN3cub18CUB_300001_SM_10006detail10merge_sort30DeviceMergeSortBlockSortKernelINS2_10policy_hubIPiE9Policy600ES5_S5_S5_S5_j8CustomOpiiEEvbT0_T1_T2_T3_T4_PT6_PT7_T5_NS1_7vsmem_tE_param_3];
	st.shared.u32 	[%r4], %r2371;
	st.shared.u32 	[%r4+4], %r2370;
	st.shared.u32 	[%r4+8], %r2369;
	st.shared.u32 	[%r4+12], %r2368;
	st.shared.u32 	[%r4+16], %r2367;
	st.shared.u32 	[%r4+20], %r2366;
	st.shared.u32 	[%r4+24], %r2365;
	st.shared.u32 	[%r4+28], %r2364;
	st.shared.u32 	[%r4+32], %r2363;
	st.shared.u32 	[%r4+36], %r2362;
	st.shared.u32 	[%r4+40], %r2361;
	st.shared.u32 	[%r4+44], %r2360;
	st.shared.u32 	[%r4+48], %r2359;
	st.shared.u32 	[%r4+52], %r2358;
	st.shared.u32 	[%r4+56], %r2357;
	st.shared.u32 	[%r4+60], %r2356;
	st.shared.u32 	[%r4+64], %r2355;
	bar.warp.sync 	-1;
	ld.shared.u32 	%r2270, [%r3];
	ld.shared.u32 	%r2271, [%r3+128];
	ld.shared.u32 	%r2272, [%r3+256];
	ld.shared.u32 	%r2273, [%r3+384];
	ld.shared.u32 	%r2274, [%r3+512];
	ld.shared.u32 	%r2275, [%r3+640];
	ld.shared.u32 	%r2276, [%r3+768];
	ld.shared.u32 	%r2277, [%r3+896];
	ld.shared.u32 	%r2278, [%r3+1024];
	ld.shared.u32 	%r2279, [%r3+1152];
	ld.shared.u32 	%r2280, [%r3+1280];
	ld.shared.u32 	%r2281, [%r3+1408];
	ld.shared.u32 	%r2282, [%r3+1536];
	ld.shared.u32 	%r2283, [%r3+1664];
	ld.shared.u32 	%r2284, [%r3+1792];
	ld.shared.u32 	%r2285, [%r3+1920];
	ld.shared.u32 	%r2286, [%r3+2048];
	cvta.to.global.u64 	%rd42, %rd54;
	add.s64 	%rd44, %rd42, %rd39;
	st.global.u32 	[%rd44], %r2270;
	st.global.u32 	[%rd44+128], %r2271;
	st.global.u32 	[%rd44+256], %r2272;
	st.global.u32 	[%rd44+384], %r2273;
	st.global.u32 	[%rd44+512], %r2274;
	st.global.u32 	[%rd44+640], %r2275;
	st.global.u32 	[%rd44+768], %r2276;
	st.global.u32 	[%rd44+896], %r2277;
	st.global.u32 	[%rd44+1024], %r2278;
	st.global.u32 	[%rd44+1152], %r2279;
	st.global.u32 	[%rd44+1280], %r2280;
	st.global.u32 	[%rd44+1408], %r2281;
	st.global.u32 	[%rd44+1536], %r2282;
	st.global.u32 	[%rd44+1664], %r2283;
	st.global.u32 	[%rd44+1792], %r2284;
	st.global.u32 	[%rd44+1920], %r2285;
	st.global.u32 	[%rd44+2048], %r2286;
	bar.sync 	0;
	st.shared.u32 	[%r4], %r2354;
	st.shared.u32 	[%r4+4], %r2353;
	st.shared.u32 	[%r4+8], %r2352;
	st.shared.u32 	[%r4+12], %r2351;
	st.shared.u32 	[%r4+16], %r2350;
	st.shared.u32 	[%r4+20], %r2349;
	st.shared.u32 	[%r4+24], %r2348;
	st.shared.u32 	[%r4+28], %r2347;
	st.shared.u32 	[%r4+32], %r2346;
	st.shared.u32 	[%r4+36], %r2345;
	st.shared.u32 	[%r4+40], %r2344;
	st.shared.u32 	[%r4+44], %r2343;
	st.shared.u32 	[%r4+48], %r2342;
	st.shared.u32 	[%r4+52], %r2341;
	st.shared.u32 	[%r4+56], %r2340;
	st.shared.u32 	[%r4+60], %r2339;
	st.shared.u32 	[%r4+64], %r2338;
	bar.warp.sync 	-1;
	ld.shared.u32 	%r2287, [%r3];
	ld.shared.u32 	%r2288, [%r3+128];
	ld.shared.u32 	%r2289, [%r3+256];
	ld.shared.u32 	%r2290, [%r3+384];
	ld.shared.u32 	%r2291, [%r3+512];
	ld.shared.u32 	%r2292, [%r3+640];
	ld.shared.u32 	%r2293, [%r3+768];
	ld.shared.u32 	%r2294, [%r3+896];
	ld.shared.u32 	%r2295, [%r3+1024];
	ld.shared.u32 	%r2296, [%r3+1152];
	ld.shared.u32 	%r2297, [%r3+1280];
	ld.shared.u32 	%r2298, [%r3+1408];
	ld.shared.u32 	%r2299, [%r3+1536];
	ld.shared.u32 	%r2300, [%r3+1664];
	ld.shared.u32 	%r2301, [%r3+1792];
	ld.shared.u32 	%r2302, [%r3+1920];
	ld.shared.u32 	%r2303, [%r3+2048];
	cvta.to.global.u64 	%rd45, %rd56;
	add.s64 	%rd46, %rd45, %rd39;
	st.global.u32 	[%rd46], %r2287;
	st.global.u32 	[%rd46+128], %r2288;
	st.global.u32 	[%rd46+256], %r2289;
	st.global.u32 	[%rd46+384], %r2290;
	st.global.u32 	[%rd46+512], %r2291;
	st.global.u32 	[%rd46+640], %r2292;
	st.global.u32 	[%rd46+768], %r2293;
	st.global.u32 	[%rd46+896], %r2294;
	st.global.u32 	[%rd46+1024], %r2295;
	st.global.u32 	[%rd46+1152], %r2296;
	st.global.u32 	[%rd46+1280], %r2297;
	st.global.u32 	[%rd46+1408], %r2298;
	st.global.u32 	[%rd46+1536], %r2299;
	st.global.u32 	[%rd46+1664], %r2300;
	st.global.u32 	[%rd46+1792], %r2301;
	st.global.u32 	[%rd46+1920], %r2302;
	st.global.u32 	[%rd46+2048], %r2303;
	bra.uni 	$L__BB1_393;
$L__BB1_90:
	ld.param.u64 	%rd60, [_ZN3cub18CUB_300001_SM_10006detail10merge_sort30DeviceMergeSortBlockSortKernelINS2_10policy_hubIPiE9Policy600ES5_S5_S5_S5_j8CustomOpiiEEvbT0_T1_T2_T3_T4_PT6_PT7_T5_NS1_7vsmem_tE_param_7];
	ld.param.u64 	%rd58, [_ZN3cub18CUB_300001_SM_10006detail10merge_sort30DeviceMergeSortBlockSortKernelINS2_10policy_hubIPiE9Policy600ES5_S5_S5_S5_j8CustomOpiiEEvbT0_T1_T2_T3_T4_PT6_PT7_T5_NS1_7vsmem_tE_param_6];
	st.shared.u32 	[%r4], %r2371;
	st.shared.u32 	[%r4+4], %r2370;
	st.shared.u32 	[%r4+8], %r2369;
	st.shared.u32 	[%r4+12], %r2368;
	st.shared.u32 	[%r4+16], %r2367;
	st.shared.u32 	[%r4+20], %r2366;
	st.shared.u32 	[%r4+24], %r2365;
	st.shared.u32 	[%r4+28], %r2364;
	st.shared.u32 	[%r4+32], %r2363;
	st.shared.u32 	[%r4+36], %r2362;
	st.shared.u32 	[%r4+40], %r2361;
	st.shared.u32 	[%r4+44], %r2360;
	st.shared.u32 	[%r4+48], %r2359;
	st.shared.u32 	[%r4+52], %r2358;
	st.shared.u32 	[%r4+56], %r2357;
	st.shared.u32 	[%r4+60], %r2356;
	st.shared.u32 	[%r4+64], %r2355;
	bar.warp.sync 	-1;
	ld.shared.u32 	%r2304, [%r3];
	ld.shared.u32 	%r2305, [%r3+128];
	ld.shared.u32 	%r2306, [%r3+256];
	ld.shared.u32 	%r2307, [%r3+384];
	ld.shared.u32 	%r2308, [%r3+512];
	ld.shared.u32 	%r2309, [%r3+640];
	ld.shared.u32 	%r2310, [%r3+768];
	ld.shared.u32 	%r2311, [%r3+896];
	ld.shared.u32 	%r2312, [%r3+1024];
	ld.shared.u32 	%r2313, [%r3+1152];
	ld.shared.u32 	%r2314, [%r3+1280];
	ld.shared.u32 	%r2315, [%r3+1408];
	ld.shared.u32 	%r2316, [%r3+1536];
	ld.shared.u32 	%r2317, [%r3+1664];
	ld.shared.u32 	%r2318, [%r3+1792];
	ld.shared.u32 	%r2319, [%r3+1920];
	ld.shared.u32 	%r2320, [%r3+2048];
	cvta.to.global.u64 	%rd47, %rd58;
	add.s64 	%rd49, %rd47, %rd39;
	st.global.u32 	[%rd49], %r2304;
	st.global.u32 	[%rd49+128], %r2305;
	st.global.u32 	[%rd49+256], %r2306;
	st.global.u32 	[%rd49+384], %r2307;
	st.global.u32 	[%rd49+512], %r2308;
	st.global.u32 	[%rd49+640], %r2309;
	st.global.u32 	[%rd49+768], %r2310;
	st.global.u32 	[%rd49+896], %r2311;
	st.global.u32 	[%rd49+1024], %r2312;
	st.global.u32 	[%rd49+1152], %r2313;
	st.global.u32 	[%rd49+1280], %r2314;
	st.global.u32 	[%rd49+1408], %r2315;
	st.global.u32 	[%rd49+1536], %r2316;
	st.global.u32 	[%rd49+1664], %r2317;
	st.global.u32 	[%rd49+1792], %r2318;
	st.global.u32 	[%rd49+1920], %r2319;
	st.global.u32 	[%rd49+2048], %r2320;
	bar.sync 	0;
	st.shared.u32 	[%r4], %r2354;
	st.shared.u32 	[%r4+4], %r2353;
	st.shared.u32 	[%r4+8], %r2352;
	st.shared.u32 	[%r4+12], %r2351;
	st.shared.u32 	[%r4+16], %r2350;
	st.shared.u32 	[%r4+20], %r2349;
	st.shared.u32 	[%r4+24], %r2348;
	st.shared.u32 	[%r4+28], %r2347;
	st.shared.u32 	[%r4+32], %r2346;
	st.shared.u32 	[%r4+36], %r2345;
	st.shared.u32 	[%r4+40], %r2344;
	st.shared.u32 	[%r4+44], %r2343;
	st.shared.u32 	[%r4+48], %r2342;
	st.shared.u32 	[%r4+52], %r2341;
	st.shared.u32 	[%r4+56], %r2340;
	st.shared.u32 	[%r4+60], %r2339;
	st.shared.u32 	[%r4+64], %r2338;
	bar.warp.sync 	-1;
	ld.shared.u32 	%r2321, [%r3];
	ld.shared.u32 	%r2322, [%r3+128];
	ld.shared.u32 	%r2323, [%r3+256];
	ld.shared.u32 	%r2324, [%r3+384];
	ld.shared.u32 	%r2325, [%r3+512];
	ld.shared.u32 	%r2326, [%r3+640];
	ld.shared.u32 	%r2327, [%r3+768];
	ld.shared.u32 	%r2328, [%r3+896];
	ld.shared.u32 	%r2329, [%r3+1024];
	ld.shared.u32 	%r2330, [%r3+1152];
	ld.shared.u32 	%r2331, [%r3+1280];
	ld.shared.u32 	%r2332, [%r3+1408];
	ld.shared.u32 	%r2333, [%r3+1536];
	ld.shared.u32 	%r2334, [%r3+1664];
	ld.shared.u32 	%r2335, [%r3+1792];
	ld.shared.u32 	%r2336, [%r3+1920];
	ld.shared.u32 	%r2337, [%r3+2048];
	cvta.to.global.u64 	%rd50, %rd60;
	add.s64 	%rd51, %rd50, %rd39;
	st.global.u32 	[%rd51], %r2321;
	st.global.u32 	[%rd51+128], %r2322;
	st.global.u32 	[%rd51+256], %r2323;
	st.global.u32 	[%rd51+384], %r2324;
	st.global.u32 	[%rd51+512], %r2325;
	st.global.u32 	[%rd51+640], %r2326;
	st.global.u32 	[%rd51+768], %r2327;
	st.global.u32 	[%rd51+896], %r2328;
	st.global.u32 	[%rd51+1024], %r2329;
	st.global.u32 	[%rd51+1152], %r2330;
	st.global.u32 	[%rd51+1280], %r2331;
	st.global.u32 	[%rd51+1408], %r2332;
	st.global.u32 	[%rd51+1536], %r2333;
	st.global.u32 	[%rd51+1664], %r2334;
	st.global.u32 	[%rd51+1792], %r2335;
	st.global.u32 	[%rd51+1920], %r2336;
	st.global.u32 	[%rd51+2048], %r2337;
	bra.uni 	$L__BB1_393;
$L__BB1_91:
	sub.s32 	%r710, %r706, %r1;
	min.s32 	%r240, %r710, 4352;
	// begin inline asm
	griddepcontrol.wait;
	// end inline asm
	cvt.u64.u32 	%rd4, %r1;
	mul.wide.u32 	%rd20, %r1, 4;
	add.s64 	%rd21, %rd2, %rd20;
	mov.u32 	%r241, %tid.x;
	ld.global.u32 	%r2424, [%rd21];
	and.b32  	%r711, %r241, 31;
	and.b32  	%r712, %r241, 992;
	mul.lo.s32 	%r713, %r712, 17;
	or.b32  	%r243, %r713, %r711;
	setp.ge.s32 	%p70, %r243, %r240;
	shl.b32 	%r244, %r243, 2;
	cvt.u64.u32 	%rd22, %r244;
	add.s64 	%rd5, %rd21, %rd22;
	mov.u32 	%r2408, %r2424;
	@%p70 bra 	$L__BB1_93;
	ld.global.u32 	%r2408, [%rd5];
$L__BB1_93:
	add.s32 	%r247, %r243, 32;
	setp.ge.s32 	%p71, %r247, %r240;
	mov.u32 	%r2409, %r2424;
	@%p71 bra 	$L__BB1_95;
	ld.global.u32 	%r2409, [%rd5+128];
$L__BB1_95:
	add.s32 	%r250, %r243, 64;
	setp.ge.s32 	%p72, %r250, %r240;
	mov.u32 	%r2410, %r2424;
	@%p72 bra 	$L__BB1_97;
	ld.global.u32 	%r2410, [%rd5+256];
$L__BB1_97:
	add.s32 	%r253, %r243, 96;
	setp.ge.s32 	%p73, %r253, %r240;
	mov.u32 	%r2411, %r2424;
	@%p73 bra 	$L__BB1_99;
	ld.global.u32 	%r2411, [%rd5+384];
$L__BB1_99:
	add.s32 	%r256, %r243, 128;
	setp.ge.s32 	%p74, %r256, %r240;
	mov.u32 	%r2412, %r2424;
	@%p74 bra 	$L__BB1_101;
	ld.global.u32 	%r2412, [%rd5+512];
$L__BB1_101:
	add.s32 	%r259, %r243, 160;
	setp.ge.s32 	%p75, %r259, %r240;
	mov.u32 	%r2413, %r2424;
	@%p75 bra 	$L__BB1_103;
	ld.global.u32 	%r2413, [%rd5+640];
$L__BB1_103:
	add.s32 	%r262, %r243, 192;
	setp.ge.s32 	%p76, %r262, %r240;
	mov.u32 	%r2414, %r2424;
	@%p76 bra 	$L__BB1_105;
	ld.global.u32 	%r2414, [%rd5+768];
$L__BB1_105:
	add.s32 	%r265, %r243, 224;
	setp.ge.s32 	%p77, %r265, %r240;
	mov.u32 	%r2415, %r2424;
	@%p77 bra 	$L__BB1_107;
	ld.global.u32 	%r2415, [%rd5+896];
$L__BB1_107:
	add.s32 	%r268, %r243, 256;
	setp.ge.s32 	%p78, %r268, %r240;
	mov.u32 	%r2416, %r2424;
	@%p78 bra 	$L__BB1_109;
	ld.global.u32 	%r2416, [%rd5+1024];
$L__BB1_109:
	add.s32 	%r271, %r243, 288;
	setp.ge.s32 	%p79, %r271, %r240;
	mov.u32 	%r2417, %r2424;
	@%p79 bra 	$L__BB1_111;
	ld.global.u32 	%r2417, [%rd5+1152];
$L__BB1_111:
	add.s32 	%r274, %r243, 320;
	setp.ge.s32 	%p80, %r274, %r240;
	mov.u32 	%r2418, %r2424;
	@%p80 bra 	$L__BB1_113;
	ld.global.u32 	%r2418, [%rd5+1280];
$L__BB1_113:
	add.s32 	%r277, %r243, 352;
	setp.ge.s32 	%p81, %r277, %r240;
	mov.u32 	%r2419, %r2424;
	@%p81 bra 	$L__BB1_115;
	ld.global.u32 	%r2419, [%rd5+1408];
$L__BB1_115:
	add.s32 	%r280, %r243, 384;
	setp.ge.s32 	%p82, %r280, %r240;
	mov.u32 	%r2420, %r2424;
	@%p82 bra 	$L__BB1_117;
	ld.global.u32 	%r2420, [%rd5+1536];
$L__BB1_117:
	add.s32 	%r283, %r243, 416;
	setp.ge.s32 	%p83, %r283, %r240;
	mov.u32 	%r2421, %r2424;
	@%p83 bra 	$L__BB1_119;
	ld.global.u32 	%r2421, [%rd5+1664];
$L__BB1_119:
	add.s32 	%r286, %r243, 448;
	setp.ge.s32 	%p84, %r286, %r240;
	mov.u32 	%r2422, %r2424;
	@%p84 bra 	$L__BB1_121;
	ld.global.u32 	%r2422, [%rd5+1792];
$L__BB1_121:
	add.s32 	%r289, %r243, 480;
	setp.ge.s32 	%p85, %r289, %r240;
	mov.u32 	%r2423, %r2424;
	@%p85 bra 	$L__BB1_123;
	ld.global.u32 	%r2423, [%rd5+1920];
$L__BB1_123:
	add.s32 	%r292, %r243, 512;
	setp.ge.s32 	%p86, %r292, %r240;
	@%p86 bra 	$L__BB1_125;
	ld.global.u32 	%r2424, [%rd5+2048];
$L__BB1_125:
	setp.ge.s32 	%p87, %r243, %r240;
	// begin inline asm
	mov.u32 %r714, %laneid;
	// end inline asm
	shr.u32 	%r715, %r241, 5;
	mad.lo.s32 	%r716, %r715, 544, %r714;
	shl.b32 	%r717, %r716, 2;
	mov.u32 	%r718, _ZZN3cub18CUB_300001_SM_10006detail10merge_sort30DeviceMergeSortBlockSortKernelINS2_10policy_hubIPiE9Policy600ES5_S5_S5_S5_j8CustomOpiiEEvbT0_T1_T2_T3_T4_PT6_PT7_T5_NS1_7vsmem_tEE19static_temp_storage;
	add.s32 	%r295, %r718, %r717;
	st.shared.u32 	[%r295], %r2408;
	st.shared.u32 	[%r295+128], %r2409;
	st.shared.u32 	[%r295+256], %r2410;
	st.shared.u32 	[%r295+384], %r2411;
	st.shared.u32 	[%r295+512], %r2412;
	st.shared.u32 	[%r295+640], %r2413;
	st.shared.u32 	[%r295+768], %r2414;
	st.shared.u32 	[%r295+896], %r2415;
	st.shared.u32 	[%r295+1024], %r2416;
	st.shared.u32 	[%r295+1152], %r2417;
	st.shared.u32 	[%r295+1280], %r2418;
	st.shared.u32 	[%r295+1408], %r2419;
	st.shared.u32 	[%r295+1536], %r2420;
	st.shared.u32 	[%r295+1664], %r2421;
	st.shared.u32 	[%r295+1792], %r2422;
	st.shared.u32 	[%r295+1920], %r2423;
	st.shared.u32 	[%r295+2048], %r2424;
	bar.warp.sync 	-1;
	shl.b32 	%r719, %r714, 6;
	add.s32 	%r296, %r295, %r719;
	ld.shared.u32 	%r2493, [%r296];
	ld.shared.u32 	%r2494, [%r296+4];
	ld.shared.u32 	%r2495, [%r296+8];
	ld.shared.u32 	%r2496, [%r296+12];
	ld.shared.u32 	%r2497, [%r296+16];
	ld.shared.u32 	%r2498, [%r296+20];
	ld.shared.u32 	%r2499, [%r296+24];
	ld.shared.u32 	%r2500, [%r296+28];
	ld.shared.u32 	%r2501, [%r296+32];
	ld.shared.u32 	%r2502, [%r296+36];
	ld.shared.u32 	%r2503, [%r296+40];
	ld.shared.u32 	%r2504, [%r296+44];
	ld.shared.u32 	%r2505, [%r296+48];
	ld.shared.u32 	%r2506, [%r296+52];
	ld.shared.u32 	%r2507, [%r296+56];
	ld.shared.u32 	%r2508, [%r296+60];
	ld.shared.u32 	%r2509, [%r296+64];
	bar.sync 	0;
	shl.b64 	%rd24, %rd4, 2;
	add.s64 	%rd25, %rd1, %rd24;
	ld.global.u32 	%r2441, [%rd25];
	add.s64 	%rd6, %rd25, %rd22;
	mov.u32 	%r2425, %r2441;
	@%p87 bra 	$L__BB1_127;
	ld.global.u32 	%r2425, [%rd6];
$L__BB1_127:
	setp.ge.s32 	%p88, %r247, %r240;
	mov.u32 	%r2426, %r2441;
	@%p88 bra 	$L__BB1_129;
	ld.global.u32 	%r2426, [%rd6+128];
$L__BB1_129:
	setp.ge.s32 	%p89, %r250, %r240;
	mov.u32 	%r2427, %r2441;
	@%p89 bra 	$L__BB1_131;
	ld.global.u32 	%r2427, [%rd6+256];
$L__BB1_131:
	setp.ge.s32 	%p90, %r253, %r240;
	mov.u32 	%r2428, %r2441;
	@%p90 bra 	$L__BB1_133;
	ld.global.u32 	%r2428, [%rd6+384];
$L__BB1_133:
	setp.ge.s32 	%p91, %r256, %r240;
	mov.u32 	%r2429, %r2441;
	@%p91 bra 	$L__BB1_135;
	ld.global.u32 	%r2429, [%rd6+512];
$L__BB1_135:
	setp.ge.s32 	%p92, %r259, %r240;
	mov.u32 	%r2430, %r2441;
	@%p92 bra 	$L__BB1_137;
	ld.global.u32 	%r2430, [%rd6+640];
$L__BB1_137:
	setp.ge.s32 	%p93, %r262, %r240;
	mov.u32 	%r2431, %r2441;
	@%p93 bra 	$L__BB1_139;
	ld.global.u32 	%r2431, [%rd6+768];
$L__BB1_139:
	setp.ge.s32 	%p94, %r265, %r240;
	mov.u32 	%r2432, %r2441;
	@%p94 bra 	$L__BB1_141;
	ld.global.u32 	%r2432, [%rd6+896];
$L__BB1_141:
	setp.ge.s32 	%p95, %r268, %r240;
	mov.u32 	%r2433, %r2441;
	@%p95 bra 	$L__BB1_143;
	ld.global.u32 	%r2433, [%rd6+1024];
$L__BB1_143:
	setp.ge.s32 	%p96, %r271, %r240;
	mov.u32 	%r2434, %r2441;
	@%p96 bra 	$L__BB1_145;
	ld.global.u32 	%r2434, [%rd6+1152];
$L__BB1_145:
	setp.ge.s32 	%p97, %r274, %r240;
	mov.u32 	%r2435, %r2441;
	@%p97 bra 	$L__BB1_147;
	ld.global.u32 	%r2435, [%rd6+1280];
$L__BB1_147:
	setp.ge.s32 	%p98, %r277, %r240;
	mov.u32 	%r2436, %r2441;
	@%p98 bra 	$L__BB1_149;
	ld.global.u32 	%r2436, [%rd6+1408];
$L__BB1_149:
	setp.ge.s32 	%p99, %r280, %r240;
	mov.u32 	%r2437, %r2441;
	@%p99 bra 	$L__BB1_151;
	ld.global.u32 	%r2437, [%rd6+1536];
$L__BB1_151:
	setp.ge.s32 	%p100, %r283, %r240;
	mov.u32 	%r2438, %r2441;
	@%p100 bra 	$L__BB1_153;
	ld.global.u32 	%r2438, [%rd6+1664];
$L__BB1_153:
	setp.ge.s32 	%p101, %r286, %r240;
	mov.u32 	%r2439, %r2441;
	@%p101 bra 	$L__BB1_155;
	ld.global.u32 	%r2439, [%rd6+1792];
$L__BB1_155:
	setp.ge.s32 	%p102, %r289, %r240;
	mov.u32 	%r2440, %r2441;
	@%p102 bra 	$L__BB1_157;
	ld.global.u32 	%r2440, [%rd6+1920];
$L__BB1_157:
	setp.ge.s32 	%p103, %r292, %r240;
	@%p103 bra 	$L__BB1_159;
	ld.global.u32 	%r2441, [%rd6+2048];
$L__BB1_159:
	st.shared.u32 	[%r295], %r2425;
	st.shared.u32 	[%r295+128], %r2426;
	st.shared.u32 	[%r295+256], %r2427;
	st.shared.u32 	[%r295+384], %r2428;
	st.shared.u32 	[%r295+512], %r2429;
	st.shared.u32 	[%r295+640], %r2430;
	st.shared.u32 	[%r295+768], %r2431;
	st.shared.u32 	[%r295+896], %r2432;
	st.shared.u32 	[%r295+1024], %r2433;
	st.shared.u32 	[%r295+1152], %r2434;
	st.shared.u32 	[%r295+1280], %r2435;
	st.shared.u32 	[%r295+1408], %r2436;
	st.shared.u32 	[%r295+1536], %r2437;
	st.shared.u32 	[%r295+1664], %r2438;
	st.shared.u32 	[%r295+1792], %r2439;
	st.shared.u32 	[%r295+1920], %r2440;
	st.shared.u32 	[%r295+2048], %r2441;
	bar.warp.sync 	-1;
	ld.shared.u32 	%r2492, [%r296];
	ld.shared.u32 	%r720, [%r296+4];
	ld.shared.u32 	%r721, [%r296+8];
	ld.shared.u32 	%r722, [%r296+12];
	ld.shared.u32 	%r723, [%r296+16];
	ld.shared.u32 	%r724, [%r296+20];
	ld.shared.u32 	%r725, [%r296+24];
	ld.shared.u32 	%r726, [%r296+28];
	ld.shared.u32 	%r727, [%r296+32];
	ld.shared.u32 	%r728, [%r296+36];
	ld.shared.u32 	%r729, [%r296+40];
	ld.shared.u32 	%r730, [%r296+44];
	ld.shared.u32 	%r731, [%r296+48];
	ld.shared.u32 	%r732, [%r296+52];
	ld.shared.u32 	%r733, [%r296+56];
	ld.shared.u32 	%r734, [%r296+60];
	ld.shared.u32 	%r735, [%r296+64];
	bar.sync 	0;
	// begin inline asm
	griddepcontrol.launch_dependents;
	// end inline asm
	mul.lo.s32 	%r736, %r241, 17;
	add.s32 	%r737, %r736, 1;
	setp.lt.u32 	%p104, %r737, %r240;
	max.s32 	%r738, %r2492, %r720;
	selp.b32 	%r2491, %r720, %r2492, %p104;
	selp.b32 	%r739, %r738, %r2492, %p104;
	add.s32 	%r740, %r736, 2;
	setp.lt.u32 	%p105, %r740, %r240;
	max.s32 	%r741, %r739, %r721;
	selp.b32 	%r2490, %r721, %r739, %p105;
	selp.b32 	%r742, %r741, %r739, %p105;
	add.s32 	%r743, %r736, 3;
	setp.lt.u32 	%p106, %r743, %r240;
	max.s32 	%r744, %r742, %r722;
	selp.b32 	%r2489, %r722, %r742, %p106;
	selp.b32 	%r745, %r744, %r742, %p106;
	add.s32 	%r746, %r736, 4;
	setp.lt.u32 	%p107, %r746, %r240;
	max.s32 	%r747, %r745, %r723;
	selp.b32 	%r2488, %r723, %r745, %p107;
	selp.b32 	%r748, %r747, %r745, %p107;
	add.s32 	%r749, %r736, 5;
	setp.lt.u32 	%p108, %r749, %r240;
	max.s32 	%r750, %r748, %r724;
	selp.b32 	%r2487, %r724, %r748, %p108;
	selp.b32 	%r751, %r750, %r748, %p108;
	add.s32 	%r752, %r736, 6;
	setp.lt.u32 	%p109, %r752, %r240;
	max.s32 	%r753, %r751, %r725;
	selp.b32 	%r2486, %r725, %r751, %p109;
	selp.b32 	%r754, %r753, %r751, %p109;
	add.s32 	%r755, %r736, 7;
	setp.lt.u32 	%p110, %r755, %r240;
	max.s32 	%r756, %r754, %r726;
	selp.b32 	%r2485, %r726, %r754, %p110;
	selp.b32 	%r757, %r756, %r754, %p110;
	add.s32 	%r758, %r736, 8;
	setp.lt.u32 	%p111, %r758, %r240;
	max.s32 	%r759, %r757, %r727;
	selp.b32 	%r2484, %r727, %r757, %p111;
	selp.b32 	%r760, %r759, %r757, %p111;
	add.s32 	%r761, %r736, 9;
	setp.lt.u32 	%p112, %r761, %r240;
	max.s32 	%r762, %r760, %r728;
	selp.b32 	%r2483, %r728, %r760, %p112;
	selp.b32 	%r763, %r762, %r760, %p112;
	add.s32 	%r764, %r736, 10;
	setp.lt.u32 	%p113, %r764, %r240;
	max.s32 	%r765, %r763, %r729;
	selp.b32 	%r2482, %r729, %r763, %p113;
	selp.b32 	%r766, %r765, %r763, %p113;
	add.s32 	%r767, %r736, 11;
	setp.lt.u32 	%p114, %r767, %r240;
	max.s32 	%r768, %r766, %r730;
	selp.b32 	%r2481, %r730, %r766, %p114;
	selp.b32 	%r769, %r768, %r766, %p114;
	add.s32 	%r770, %r736, 12;
	setp.lt.u32 	%p115, %r770, %r240;
	max.s32 	%r771, %r769, %r731;
	selp.b32 	%r2480, %r731, %r769, %p115;
	selp.b32 	%r772, %r771, %r769, %p115;
	add.s32 	%r773, %r736, 13;
	setp.lt.u32 	%p116, %r773, %r240;
	max.s32 	%r774, %r772, %r732;
	selp.b32 	%r2479, %r732, %r772, %p116;
	selp.b32 	%r775, %r774, %r772, %p116;
	add.s32 	%r776, %r736, 14;
	setp.lt.u32 	%p117, %r776, %r240;
	max.s32 	%r777, %r775, %r733;
	selp.b32 	%r2478, %r733, %r775, %p117;
	selp.b32 	%r778, %r777, %r775, %p117;
	add.s32 	%r779, %r736, 15;
	setp.lt.u32 	%p118, %r779, %r240;
	max.s32 	%r780, %r778, %r734;
	selp.b32 	%r2477, %r734, %r778, %p118;
	selp.b32 	%r781, %r780, %r778, %p118;
	add.s32 	%r782, %r736, 16;
	setp.lt.u32 	%p119, %r782, %r240;
	selp.b32 	%r2476, %r735, %r781, %p119;
	setp.ge.u32 	%p120, %r736, %r240;
	@%p120 bra 	$L__BB1_161;
	setp.lt.s32 	%p121, %r2491, %r2492;
	max.s32 	%r783, %r2491, %r2492;
	min.s32 	%r784, %r2491, %r2492;
	selp.b32 	%r785, %r2494, %r2493, %p121;
	selp.b32 	%r786, %r2493, %r2494, %p121;
	setp.lt.s32 	%p122, %r2489, %r2490;
	max.s32 	%r787, %r2489, %r2490;
	min.s32 	%r788, %r2489, %r2490;
	selp.b32 	%r789, %r2496, %r2495, %p122;
	selp.b32 	%r790, %r2495, %r2496, %p122;
	setp.lt.s32 	%p123, %r2487, %r2488;
	max.s32 	%r791, %r2487, %r2488;
	min.s32 	%r792, %r2487, %r2488;
	selp.b32 	%r793, %r2498, %r2497, %p123;
	selp.b32 	%r794, %r2497, %r2498, %p123;
	setp.lt.s32 	%p124, %r2485, %r2486;
	max.s32 	%r795, %r2485, %r2486;
	min.s32 	%r796, %r2485, %r2486;
	selp.b32 	%r797, %r2500, %r2499, %p124;
	selp.b32 	%r798, %r2499, %r2500, %p124;
	setp.lt.s32 	%p125, %r2483, %r2484;
	max.s32 	%r799, %r2483, %r2484;
	min.s32 	%r800, %r2483, %r2484;
	selp.b32 	%r801, %r2502, %r2501, %p125;
	selp.b32 	%r802, %r2501, %r2502, %p125;
	setp.lt.s32 	%p126, %r2481, %r2482;
	max.s32 	%r803, %r2481, %r2482;
	min.s32 	%r804, %r2481, %r2482;
	selp.b32 	%r805, %r2504, %r2503, %p126;
	selp.b32 	%r806, %r2503, %r2504, %p126;
	setp.lt.s32 	%p127, %r2479, %r2480;
	max.s32 	%r807, %r2479, %r2480;
	min.s32 	%r808, %r2479, %r2480;
	selp.b32 	%r809, %r2506, %r2505, %p127;
	selp.b32 	%r810, %r2505, %r2506, %p127;
	setp.lt.s32 	%p128, %r2477, %r2478;
	max.s32 	%r811, %r2477, %r2478;
	min.s32 	%r812, %r2477, %r2478;
	selp.b32 	%r813, %r2508, %r2507, %p128;
	selp.b32 	%r814, %r2507, %r2508, %p128;
	setp.lt.s32 	%p129, %r788, %r783;
	max.s32 	%r815, %r788, %r783;
	min.s32 	%r816, %r788, %r783;
	selp.b32 	%r817, %r789, %r786, %p129;
	selp.b32 	%r818, %r786, %r789, %p129;
	setp.lt.s32 	%p130, %r792, %r787;
	max.s32 	%r819, %r792, %r787;
	min.s32 	%r820, %r792, %r787;
	selp.b32 	%r821, %r793, %r790, %p130;
	selp.b32 	%r822, %r790, %r793, %p130;
	setp.lt.s32 	%p131, %r796, %r791;
	max.s32 	%r823, %r796, %r791;
	min.s32 	%r824, %r796, %r791;
	selp.b32 	%r825, %r797, %r794, %p131;
	selp.b32 	%r826, %r794, %r797, %p131;
	setp.lt.s32 	%p132, %r800, %r795;
	max.s32 	%r827, %r800, %r795;
	min.s32 	%r828, %r800, %r795;
	selp.b32 	%r829, %r801, %r798, %p132;
	selp.b32 	%r830, %r798, %r801, %p132;
	setp.lt.s32 	%p133, %r804, %r799;
	max.s32 	%r831, %r804, %r799;
	min.s32 	%r832, %r804, %r799;
	selp.b32 	%r833, %r805, %r802, %p133;
	selp.b32 	%r834, %r802, %r805, %p133;
	setp.lt.s32 	%p134, %r808, %r803;
	max.s32 	%r835, %r808, %r803;
	min.s32 	%r836, %r808, %r803;
	selp.b32 	%r837, %r809, %r806, %p134;
	selp.b32 	%r838, %r806, %r809, %p134;
	setp.lt.s32 	%p135, %r812, %r807;
	max.s32 	%r839, %r812, %r807;
	min.s32 	%r840, %r812, %r807;
	selp.b32 	%r841, %r813, %r810, %p135;
	selp.b32 	%r842, %r810, %r813, %p135;
	setp.lt.s32 	%p136, %r2476, %r811;
	max.s32 	%r843, %r2476, %r811;
	min.s32 	%r844, %r2476, %r811;
	selp.b32 	%r845, %r2509, %r814, %p136;
	selp.b32 	%r846, %r814, %r2509, %p136;
	setp.lt.s32 	%p137, %r788, %r784;
	selp.b32 	%r847, %r784, %r816, %p137;
	selp.b32 	%r848, %r816, %r784, %p137;
	selp.b32 	%r849, %r817, %r785, %p137;
	selp.b32 	%r850, %r785, %r817, %p137;
	setp.lt.s32 	%p138, %r820, %r815;
	max.s32 	%r851, %r820, %r815;
	min.s32 	%r852, %r820, %r815;
	selp.b32 	%r853, %r821, %r818, %p138;
	selp.b32 	%r854, %r818, %r821, %p138;
	setp.lt.s32 	%p139, %r824, %r819;
	max.s32 	%r855, %r824, %r819;
	min.s32 	%r856, %r824, %r819;
	selp.b32 	%r857, %r825, %r822, %p139;
	selp.b32 	%r858, %r822, %r825, %p139;
	setp.lt.s32 	%p140, %r828, %r823;
	max.s32 	%r859, %r828, %r823;
	min.s32 	%r860, %r828, %r823;
	selp.b32 	%r861, %r829, %r826, %p140;
	selp.b32 	%r862, %r826, %r829, %p140;
	setp.lt.s32 	%p141, %r832, %r827;
	max.s32 	%r863, %r832, %r827;
	min.s32 	%r864, %r832, %r827;
	selp.b32 	%r865, %r833, %r830, %p141;
	selp.b32 	%r866, %r830, %r833, %p141;
	setp.lt.s32 	%p142, %r836, %r831;
	max.s32 	%r867, %r836, %r831;
	min.s32 	%r868, %r836, %r831;
	selp.b32 	%r869, %r837, %r834, %p142;
	selp.b32 	%r870, %r834, %r837, %p142;
	setp.lt.s32 	%p143, %r840, %r835;
	max.s32 	%r871, %r840, %r835;
	min.s32 	%r872, %r840, %r835;
	selp.b32 	%r873, %r841, %r838, %p143;
	selp.b32 	%r874, %r838, %r841, %p143;
	setp.lt.s32 	%p144, %r844, %r839;
	max.s32 	%r875, %r844, %r839;
	min.s32 	%r876, %r844, %r839;
	selp.b32 	%r877, %r845, %r842, %p144;
	selp.b32 	%r878, %r842, %r845, %p144;
	setp.lt.s32 	%p145, %r852, %r847;
	max.s32 	%r879, %r852, %r847;
	min.s32 	%r880, %r852, %r847;
	selp.b32 	%r881, %r853, %r850, %p145;
	selp.b32 	%r882, %r850, %r853, %p145;
	setp.lt.s32 	%p146, %r856, %r851;
	max.s32 	%r883, %r856, %r851;
	min.s32 	%r884, %r856, %r851;
	selp.b32 	%r885, %r857, %r854, %p146;
	selp.b32 	%r886, %r854, %r857, %p146;
	setp.lt.s32 	%p147, %r860, %r855;
	max.s32 	%r887, %r860, %r855;
	min.s32 	%r888, %r860, %r855;
	selp.b32 	%r889, %r861, %r858, %p147;
	selp.b32 	%r890, %r858, %r861, %p147;
	setp.lt.s32 	%p148, %r864, %r859;
	max.s32 	%r891, %r864, %r859;
	min.s32 	%r892, %r864, %r859;
	selp.b32 	%r893, %r865, %r862, %p148;
	selp.b32 	%r894, %r862, %r865, %p148;
	setp.lt.s32 	%p149, %r868, %r863;
	max.s32 	%r895, %r868, %r863;
	min.s32 	%r896, %r868, %r863;
	selp.b32 	%r897, %r869, %r866, %p149;
	selp.b32 	%r898, %r866, %r869, %p149;
	setp.lt.s32 	%p150, %r872, %r867;
	max.s32 	%r899, %r872, %r867;
	min.s32 	%r900, %r872, %r867;
	selp.b32 	%r901, %r873, %r870, %p150;
	selp.b32 	%r902, %r870, %r873, %p150;
	setp.lt.s32 	%p151, %r876, %r871;
	max.s32 	%r903, %r876, %r871;
	min.s32 	%r904, %r876, %r871;
	selp.b32 	%r905, %r877, %r874, %p151;
	selp.b32 	%r906, %r874, %r877, %p151;
	setp.gt.s32 	%p152, %r839, %r843;
	selp.b32 	%r907, %r875, %r843, %p152;
	selp.b32 	%r908, %r843, %r875, %p152;
	selp.b32 	%r909, %r846, %r878, %p152;
	selp.b32 	%r910, %r878, %r846, %p152;
	setp.lt.s32 	%p153, %r880, %r848;
	max.s32 	%r911, %r880, %r848;
	min.s32 	%r912, %r880, %r848;
	selp.b32 	%r913, %r881, %r849, %p153;
	selp.b32 	%r914, %r849, %r881, %p153;
	setp.lt.s32 	%p154, %r884, %r879;
	max.s32 	%r915, %r884, %r879;
	min.s32 	%r916, %r884, %r879;
	selp.b32 	%r917, %r885, %r882, %p154;
	selp.b32 	%r918, %r882, %r885, %p154;
	setp.lt.s32 	%p155, %r888, %r883;
	max.s32 	%r919, %r888, %r883;
	min.s32 	%r920, %r888, %r883;
	selp.b32 	%r921, %r889, %r886, %p155;
	selp.b32 	%r922, %r886, %r889, %p155;
	setp.lt.s32 	%p156, %r892, %r887;
	max.s32 	%r923, %r892, %r887;
	min.s32 	%r924, %r892, %r887;
	selp.b32 	%r925, %r893, %r890, %p156;
	selp.b32 	%r926, %r890, %r893, %p156;
	setp.lt.s32 	%p157, %r896, %r891;
	max.s32 	%r927, %r896, %r891;
	min.s32 	%r928, %r896, %r891;
	selp.b32 	%r929, %r897, %r894, %p157;
	selp.b32 	%r930, %r894, %r897, %p157;
	setp.lt.s32 	%p158, %r900, %r895;
	max.s32 	%r931, %r900, %r895;
	min.s32 	%r932, %r900, %r895;
	selp.b32 	%r933, %r901, %r898, %p158;
	selp.b32 	%r934, %r898, %r901, %p158;
	setp.lt.s32 	%p159, %r904, %r899;
	max.s32 	%r935, %r904, %r899;
	min.s32 	%r936, %r904, %r899;
	selp.b32 	%r937, %r905, %r902, %p159;
	selp.b32 	%r938, %r902, %r905, %p159;
	setp.lt.s32 	%p160, %r908, %r903;
	max.s32 	%r939, %r908, %r903;
	min.s32 	%r940, %r908, %r903;
	selp.b32 	%r941, %r909, %r906, %p160;
	selp.b32 	%r942, %r906, %r909, %p160;
	setp.lt.s32 	%p161, %r916, %r911;
	max.s32 	%r943, %r916, %r911;
	min.s32 	%r944, %r916, %r911;
	selp.b32 	%r945, %r917, %r914, %p161;
	selp.b32 	%r946, %r914, %r917, %p161;
	setp.lt.s32 	%p162, %r920, %r915;
	max.s32 	%r947, %r920, %r915;
	min.s32 	%r948, %r920, %r915;
	selp.b32 	%r949, %r921, %r918, %p162;
	selp.b32 	%r950, %r918, %r921, %p162;
	setp.lt.s32 	%p163, %r924, %r919;
	max.s32 	%r951, %r924, %r919;
	min.s32 	%r952, %r924, %r919;
	selp.b32 	%r953, %r925, %r922, %p163;
	selp.b32 	%r954, %r922, %r925, %p163;
	setp.lt.s32 	%p164, %r928, %r923;
	max.s32 	%r955, %r928, %r923;
	min.s32 	%r956, %r928, %r923;
	selp.b32 	%r957, %r929, %r926, %p164;
	selp.b32 	%r958, %r926, %r929, %p164;
	setp.lt.s32 	%p165, %r932, %r927;
	max.s32 	%r959, %r932, %r927;
	min.s32 	%r960, %r932, %r927;
	selp.b32 	%r961, %r933, %r930, %p165;
	selp.b32 	%r962, %r930, %r933, %p165;
	setp.lt.s32 	%p166, %r936, %r931;
	max.s32 	%r963, %r936, %r931;
	min.s32 	%r964, %r936, %r931;
	selp.b32 	%r965, %r937, %r934, %p166;
	selp.b32 	%r966, %r934, %r937, %p166;
	setp.lt.s32 	%p167, %r940, %r935;
	max.s32 	%r967, %r940, %r935;
	min.s32 	%r968, %r940, %r935;
	selp.b32 	%r969, %r941, %r938, %p167;
	selp.b32 	%r970, %r938, %r941, %p167;
	setp.lt.s32 	%p168, %r907, %r939;
	max.s32 	%r971, %r907, %r939;
	min.s32 	%r972, %r907, %r939;
	selp.b32 	%r973, %r910, %r942, %p168;
	selp.b32 	%r974, %r942, %r910, %p168;
	setp.lt.s32 	%p169, %r916, %r912;
	selp.b32 	%r975, %r912, %r944, %p169;
	selp.b32 	%r976, %r944, %r912, %p169;
	selp.b32 	%r977, %r945, %r913, %p169;
	selp.b32 	%r978, %r913, %r945, %p169;
	setp.lt.s32 	%p170, %r948, %r943;
	max.s32 	%r979, %r948, %r943;
	min.s32 	%r980, %r948, %r943;
	selp.b32 	%r981, %r949, %r946, %p170;
	selp.b32 	%r982, %r946, %r949, %p170;
	setp.lt.s32 	%p171, %r952, %r947;
	max.s32 	%r983, %r952, %r947;
	min.s32 	%r984, %r952, %r947;
	selp.b32 	%r985, %r953, %r950, %p171;
	selp.b32 	%r986, %r950, %r953, %p171;
	setp.lt.s32 	%p172, %r956, %r951;
	max.s32 	%r987, %r956, %r951;
	min.s32 	%r988, %r956, %r951;
	selp.b32 	%r989, %r957, %r954, %p172;
	selp.b32 	%r990, %r954, %r957, %p172;
	setp.lt.s32 	%p173, %r960, %r955;
	max.s32 	%r991, %r960, %r955;
	min.s32 	%r992, %r960, %r955;
	selp.b32 	%r993, %r961, %r958, %p173;
	selp.b32 	%r994, %r958, %r961, %p173;
	setp.lt.s32 	%p174, %r964, %r959;
	max.s32 	%r995, %r964, %r959;
	min.s32 	%r996, %r964, %r959;
	selp.b32 	%r997, %r965, %r962, %p174;
	selp.b32 	%r998, %r962, %r965, %p174;
	setp.lt.s32 	%p175, %r968, %r963;
	max.s32 	%r999, %r968, %r963;
	min.s32 	%r1000, %r968, %r963;
	selp.b32 	%r1001, %r969, %r966, %p175;
	selp.b32 	%r1002, %r966, %r969, %p175;
	setp.lt.s32 	%p176, %r972, %r967;
	max.s32 	%r1003, %r972, %r967;
	min.s32 	%r1004, %r972, %r967;
	selp.b32 	%r1005, %r973, %r970, %p176;
	selp.b32 	%r1006, %r970, %r973, %p176;
	setp.lt.s32 	%p177, %r980, %r975;
	max.s32 	%r1007, %r980, %r975;
	min.s32 	%r1008, %r980, %r975;
	selp.b32 	%r1009, %r981, %r978, %p177;
	selp.b32 	%r1010, %r978, %r981, %p177;
	setp.lt.s32 	%p178, %r984, %r979;
	max.s32 	%r1011, %r984, %r979;
	min.s32 	%r1012, %r984, %r979;
	selp.b32 	%r1013, %r985, %r982, %p178;
	selp.b32 	%r1014, %r982, %r985, %p178;
	setp.lt.s32 	%p179, %r988, %r983;
	max.s32 	%r1015, %r988, %r983;
	min.s32 	%r1016, %r988, %r983;
	selp.b32 	%r1017, %r989, %r986, %p179;
	selp.b32 	%r1018, %r986, %r989, %p179;
	setp.lt.s32 	%p180, %r992, %r987;
	max.s32 	%r1019, %r992, %r987;
	min.s32 	%r1020, %r992, %r987;
	selp.b32 	%r1021, %r993, %r990, %p180;
	selp.b32 	%r1022, %r990, %r993, %p180;
	setp.lt.s32 	%p181, %r996, %r991;
	max.s32 	%r1023, %r996, %r991;
	min.s32 	%r1024, %r996, %r991;
	selp.b32 	%r1025, %r997, %r994, %p181;
	selp.b32 	%r1026, %r994, %r997, %p181;
	setp.lt.s32 	%p182, %r1000, %r995;
	max.s32 	%r1027, %r1000, %r995;
	min.s32 	%r1028, %r1000, %r995;
	selp.b32 	%r1029, %r1001, %r998, %p182;
	selp.b32 	%r1030, %r998, %r1001, %p182;
	setp.lt.s32 	%p183, %r1004, %r999;
	max.s32 	%r1031, %r1004, %r999;
	min.s32 	%r1032, %r1004, %r999;
	selp.b32 	%r1033, %r1005, %r1002, %p183;
	selp.b32 	%r1034, %r1002, %r1005, %p183;
	setp.gt.s32 	%p184, %r967, %r971;
	selp.b32 	%r1035, %r1003, %r971, %p184;
	selp.b32 	%r1036, %r971, %r1003, %p184;
	selp.b32 	%r1037, %r974, %r1006, %p184;
	selp.b32 	%r1038, %r1006, %r974, %p184;
	setp.lt.s32 	%p185, %r1008, %r976;
	max.s32 	%r1039, %r1008, %r976;
	min.s32 	%r1040, %r1008, %r976;
	selp.b32 	%r1041, %r1009, %r977, %p185;
	selp.b32 	%r1042, %r977, %r1009, %p185;
	setp.lt.s32 	%p186, %r1012, %r1007;
	max.s32 	%r1043, %r1012, %r1007;
	min.s32 	%r1044, %r1012, %r1007;
	selp.b32 	%r1045, %r1013, %r1010, %p186;
	selp.b32 	%r1046, %r1010, %r1013, %p186;
	setp.lt.s32 	%p187, %r1016, %r1011;
	max.s32 	%r1047, %r1016, %r1011;
	min.s32 	%r1048, %r1016, %r1011;
	selp.b32 	%r1049, %r1017, %r1014, %p187;
	selp.b32 	%r1050, %r1014, %r1017, %p187;
	setp.lt.s32 	%p188, %r1020, %r1015;
	max.s32 	%r1051, %r1020, %r1015;
	min.s32 	%r1052, %r1020, %r1015;
	selp.b32 	%r1053, %r1021, %r1018, %p188;
	selp.b32 	%r1054, %r1018, %r1021, %p188;
	setp.lt.s32 	%p189, %r1024, %r1019;
	max.s32 	%r1055, %r1024, %r1019;
	min.s32 	%r1056, %r1024, %r1019;
	selp.b32 	%r1057, %r1025, %r1022, %p189;
	selp.b32 	%r1058, %r1022, %r1025, %p189;
	setp.lt.s32 	%p190, %r1028, %r1023;
	max.s32 	%r1059, %r1028, %r1023;
	min.s32 	%r1060, %r1028, %r1023;
	selp.b32 	%r1061, %r1029, %r1026, %p190;
	selp.b32 	%r1062, %r1026, %r1029, %p190;
	setp.lt.s32 	%p191, %r1032, %r1027;
	max.s32 	%r1063, %r1032, %r1027;
	min.s32 	%r1064, %r1032, %r1027;
	selp.b32 	%r1065, %r1033, %r1030, %p191;
	selp.b32 	%r1066, %r1030, %r1033, %p191;
	setp.lt.s32 	%p192, %r1036, %r1031;
	max.s32 	%r1067, %r1036, %r1031;
	min.s32 	%r1068, %r1036, %r1031;
	selp.b32 	%r1069, %r1037, %r1034, %p192;
	selp.b32 	%r1070, %r1034, %r1037, %p192;
	setp.lt.s32 	%p193, %r1044, %r1039;
	max.s32 	%r1071, %r1044, %r1039;
	min.s32 	%r1072, %r1044, %r1039;
	selp.b32 	%r1073, %r1045, %r1042, %p193;
	selp.b32 	%r1074, %r1042, %r1045, %p193;
	setp.lt.s32 	%p194, %r1048, %r1043;
	max.s32 	%r1075, %r1048, %r1043;
	min.s32 	%r1076, %r1048, %r1043;
	selp.b32 	%r1077, %r1049, %r1046, %p194;
	selp.b32 	%r1078, %r1046, %r1049, %p194;
	setp.lt.s32 	%p195, %r1052, %r1047;
	max.s32 	%r1079, %r1052, %r1047;
	min.s32 	%r1080, %r1052, %r1047;
	selp.b32 	%r1081, %r1053, %r1050, %p195;
	selp.b32 	%r1082, %r1050, %r1053, %p195;
	setp.lt.s32 	%p196, %r1056, %r1051;
	max.s32 	%r1083, %r1056, %r1051;
	min.s32 	%r1084, %r1056, %r1051;
	selp.b32 	%r1085, %r1057, %r1054, %p196;
	selp.b32 	%r1086, %r1054, %r1057, %p196;
	setp.lt.s32 	%p197, %r1060, %r1055;
	max.s32 	%r1087, %r1060, %r1055;
	min.s32 	%r1088, %r1060, %r1055;
	selp.b32 	%r1089, %r1061, %r1058, %p197;
	selp.b32 	%r1090, %r1058, %r1061, %p197;
	setp.lt.s32 	%p198, %r1064, %r1059;
	max.s32 	%r1091, %r1064, %r1059;
	min.s32 	%r1092, %r1064, %r1059;
	selp.b32 	%r1093, %r1065, %r1062, %p198;
	selp.b32 	%r1094, %r1062, %r1065, %p198;
	setp.lt.s32 	%p199, %r1068, %r1063;
	max.s32 	%r1095, %r1068, %r1063;
	min.s32 	%r1096, %r1068, %r1063;
	selp.b32 	%r1097, %r1069, %r1066, %p199;
	selp.b32 	%r1098, %r1066, %r1069, %p199;
	setp.lt.s32 	%p200, %r1035, %r1067;
	max.s32 	%r1099, %r1035, %r1067;
	min.s32 	%r1100, %r1035, %r1067;
	selp.b32 	%r1101, %r1038, %r1070, %p200;
	selp.b32 	%r1102, %r1070, %r1038, %p200;
	setp.lt.s32 	%p201, %r1044, %r1040;
	selp.b32 	%r1103, %r1040, %r1072, %p201;
	selp.b32 	%r1104, %r1072, %r1040, %p201;
	selp.b32 	%r1105, %r1073, %r1041, %p201;
	selp.b32 	%r1106, %r1041, %r1073, %p201;
	setp.lt.s32 	%p202, %r1076, %r1071;
	max.s32 	%r1107, %r1076, %r1071;
	min.s32 	%r1108, %r1076, %r1071;
	selp.b32 	%r1109, %r1077, %r1074, %p202;
	selp.b32 	%r1110, %r1074, %r1077, %p202;
	setp.lt.s32 	%p203, %r1080, %r1075;
	max.s32 	%r1111, %r1080, %r1075;
	min.s32 	%r1112, %r1080, %r1075;
	selp.b32 	%r1113, %r1081, %r1078, %p203;
	selp.b32 	%r1114, %r1078, %r1081, %p203;
	setp.lt.s32 	%p204, %r1084, %r1079;
	max.s32 	%r1115, %r1084, %r1079;
	min.s32 	%r1116, %r1084, %r1079;
	selp.b32 	%r1117, %r1085, %r1082, %p204;
	selp.b32 	%r1118, %r1082, %r1085, %p204;
	setp.lt.s32 	%p205, %r1088, %r1083;
	max.s32 	%r1119, %r1088, %r1083;
	min.s32 	%r1120, %r1088, %r1083;
	selp.b32 	%r1121, %r1089, %r1086, %p205;
	selp.b32 	%r1122, %r1086, %r1089, %p205;
	setp.lt.s32 	%p206, %r1092, %r1087;
	max.s32 	%r1123, %r1092, %r1087;
	min.s32 	%r1124, %r1092, %r1087;
	selp.b32 	%r1125, %r1093, %r1090, %p206;
	selp.b32 	%r1126, %r1090, %r1093, %p206;
	setp.lt.s32 	%p207, %r1096, %r1091;
	max.s32 	%r1127, %r1096, %r1091;
	min.s32 	%r1128, %r1096, %r1091;
	selp.b32 	%r1129, %r1097, %r1094, %p207;
	selp.b32 	%r1130, %r1094, %r1097, %p207;
	setp.lt.s32 	%p208, %r1100, %r1095;
	max.s32 	%r1131, %r1100, %r1095;
	min.s32 	%r1132, %r1100, %r1095;
	selp.b32 	%r1133, %r1101, %r1098, %p208;
	selp.b32 	%r1134, %r1098, %r1101, %p208;
	setp.lt.s32 	%p209, %r1108, %r1103;
	max.s32 	%r1135, %r1108, %r1103;
	min.s32 	%r1136, %r1108, %r1103;
	selp.b32 	%r1137, %r1109, %r1106, %p209;
	selp.b32 	%r1138, %r1106, %r1109, %p209;
	setp.lt.s32 	%p210, %r1112, %r1107;
	max.s32 	%r1139, %r1112, %r1107;
	min.s32 	%r1140, %r1112, %r1107;
	selp.b32 	%r1141, %r1113, %r1110, %p210;
	selp.b32 	%r1142, %r1110, %r1113, %p210;
	setp.lt.s32 	%p211, %r1116, %r1111;
	max.s32 	%r1143, %r1116, %r1111;
	min.s32 	%r1144, %r1116, %r1111;
	selp.b32 	%r1145, %r1117, %r1114, %p211;
	selp.b32 	%r1146, %r1114, %r1117, %p211;
	setp.lt.s32 	%p212, %r1120, %r1115;
	max.s32 	%r1147, %r1120, %r1115;
	min.s32 	%r1148, %r1120, %r1115;
	selp.b32 	%r1149, %r1121, %r1118, %p212;
	selp.b32 	%r1150, %r1118, %r1121, %p212;
	setp.lt.s32 	%p213, %r1124, %r1119;
	max.s32 	%r1151, %r1124, %r1119;
	min.s32 	%r1152, %r1124, %r1119;
	selp.b32 	%r1153, %r1125, %r1122, %p213;
	selp.b32 	%r1154, %r1122, %r1125, %p213;
	setp.lt.s32 	%p214, %r1128, %r1123;
	max.s32 	%r1155, %r1128, %r1123;
	min.s32 	%r1156, %r1128, %r1123;
	selp.b32 	%r1157, %r1129, %r1126, %p214;
	selp.b32 	%r1158, %r1126, %r1129, %p214;
	setp.lt.s32 	%p215, %r1132, %r1127;
	max.s32 	%r1159, %r1132, %r1127;
	min.s32 	%r1160, %r1132, %r1127;
	selp.b32 	%r1161, %r1133, %r1130, %p215;
	selp.b32 	%r1162, %r1130, %r1133, %p215;
	setp.gt.s32 	%p216, %r1095, %r1099;
	selp.b32 	%r1163, %r1131, %r1099, %p216;
	selp.b32 	%r1164, %r1099, %r1131, %p216;
	selp.b32 	%r1165, %r1102, %r1134, %p216;
	selp.b32 	%r1166, %r1134, %r1102, %p216;
	setp.lt.s32 	%p217, %r1136, %r1104;
	max.s32 	%r1167, %r1136, %r1104;
	min.s32 	%r1168, %r1136, %r1104;
	selp.b32 	%r1169, %r1137, %r1105, %p217;
	selp.b32 	%r1170, %r1105, %r1137, %p217;
	setp.lt.s32 	%p218, %r1140, %r1135;
	max.s32 	%r1171, %r1140, %r1135;
	min.s32 	%r1172, %r1140, %r1135;
	selp.b32 	%r1173, %r1141, %r1138, %p218;
	selp.b32 	%r1174, %r1138, %r1141, %p218;
	setp.lt.s32 	%p219, %r1144, %r1139;
	max.s32 	%r1175, %r1144, %r1139;
	min.s32 	%r1176, %r1144, %r1139;
	selp.b32 	%r1177, %r1145, %r1142, %p219;
	selp.b32 	%r1178, %r1142, %r1145, %p219;
	setp.lt.s32 	%p220, %r1148, %r1143;
	max.s32 	%r1179, %r1148, %r1143;
	min.s32 	%r1180, %r1148, %r1143;
	selp.b32 	%r1181, %r1149, %r1146, %p220;
	selp.b32 	%r1182, %r1146, %r1149, %p220;
	setp.lt.s32 	%p221, %r1152, %r1147;
	max.s32 	%r1183, %r1152, %r1147;
	min.s32 	%r1184, %r1152, %r1147;
	selp.b32 	%r1185, %r1153, %r1150, %p221;
	selp.b32 	%r1186, %r1150, %r1153, %p221;
	setp.lt.s32 	%p222, %r1156, %r1151;
	max.s32 	%r1187, %r1156, %r1151;
	min.s32 	%r1188, %r1156, %r1151;
	selp.b32 	%r1189, %r1157, %r1154, %p222;
	selp.b32 	%r1190, %r1154, %r1157, %p222;
	setp.lt.s32 	%p223, %r1160, %r1155;
	max.s32 	%r1191, %r1160, %r1155;
	min.s32 	%r1192, %r1160, %r1155;
	selp.b32 	%r1193, %r1161, %r1158, %p223;
	selp.b32 	%r1194, %r1158, %r1161, %p223;
	setp.lt.s32 	%p224, %r1164, %r1159;
	max.s32 	%r1195, %r1164, %r1159;
	min.s32 	%r1196, %r1164, %r1159;
	selp.b32 	%r1197, %r1165, %r1162, %p224;
	selp.b32 	%r1198, %r1162, %r1165, %p224;
	setp.lt.s32 	%p225, %r1172, %r1167;
	max.s32 	%r1199, %r1172, %r1167;
	min.s32 	%r1200, %r1172, %r1167;
	selp.b32 	%r1201, %r1173, %r1170, %p225;
	selp.b32 	%r1202, %r1170, %r1173, %p225;
	setp.lt.s32 	%p226, %r1176, %r1171;
	max.s32 	%r1203, %r1176, %r1171;
	min.s32 	%r1204, %r1176, %r1171;
	selp.b32 	%r1205, %r1177, %r1174, %p226;
	selp.b32 	%r1206, %r1174, %r1177, %p226;
	setp.lt.s32 	%p227, %r1180, %r1175;
	max.s32 	%r1207, %r1180, %r1175;
	min.s32 	%r1208, %r1180, %r1175;
	selp.b32 	%r1209, %r1181, %r1178, %p227;
	selp.b32 	%r1210, %r1178, %r1181, %p227;
	setp.lt.s32 	%p228, %r1184, %r1179;
	max.s32 	%r1211, %r1184, %r1179;
	min.s32 	%r1212, %r1184, %r1179;
	selp.b32 	%r1213, %r1185, %r1182, %p228;
	selp.b32 	%r1214, %r1182, %r1185, %p228;
	setp.lt.s32 	%p229, %r1188, %r1183;
	max.s32 	%r1215, %r1188, %r1183;
	min.s32 	%r1216, %r1188, %r1183;
	selp.b32 	%r1217, %r1189, %r1186, %p229;
	selp.b32 	%r1218, %r1186, %r1189, %p229;
	setp.lt.s32 	%p230, %r1192, %r1187;
	max.s32 	%r1219, %r1192, %r1187;
	min.s32 	%r1220, %r1192, %r1187;
	selp.b32 	%r1221, %r1193, %r1190, %p230;
	selp.b32 	%r1222, %r1190, %r1193, %p230;
	setp.lt.s32 	%p231, %r1196, %r1191;
	max.s32 	%r1223, %r1196, %r1191;
	min.s32 	%r1224, %r1196, %r1191;
	selp.b32 	%r1225, %r1197, %r1194, %p231;
	selp.b32 	%r1226, %r1194, %r1197, %p231;
	setp.lt.s32 	%p232, %r1163, %r1195;
	max.s32 	%r1227, %r1163, %r1195;
	min.s32 	%r1228, %r1163, %r1195;
	selp.b32 	%r1229, %r1166, %r1198, %p232;
	selp.b32 	%r1230, %r1198, %r1166, %p232;
	setp.lt.s32 	%p233, %r1172, %r1168;
	selp.b32 	%r1231, %r1168, %r1200, %p233;
	selp.b32 	%r1232, %r1200, %r1168, %p233;
	selp.b32 	%r1233, %r1201, %r1169, %p233;
	selp.b32 	%r1234, %r1169, %r1201, %p233;
	setp.lt.s32 	%p234, %r1204, %r1199;
	max.s32 	%r1235, %r1204, %r1199;
	min.s32 	%r1236, %r1204, %r1199;
	selp.b32 	%r1237, %r1205, %r1202, %p234;
	selp.b32 	%r1238, %r1202, %r1205, %p234;
	setp.lt.s32 	%p235, %r1208, %r1203;
	max.s32 	%r1239, %r1208, %r1203;
	min.s32 	%r1240, %r1208, %r1203;
	selp.b32 	%r1241, %r1209, %r1206, %p235;
	selp.b32 	%r1242, %r1206, %r1209, %p235;
	setp.lt.s32 	%p236, %r1212, %r1207;
	max.s32 	%r1243, %r1212, %r1207;
	min.s32 	%r1244, %r1212, %r1207;
	selp.b32 	%r1245, %r1213, %r1210, %p236;
	selp.b32 	%r1246, %r1210, %r1213, %p236;
	setp.lt.s32 	%p237, %r1216, %r1211;
	max.s32 	%r1247, %r1216, %r1211;
	min.s32 	%r1248, %r1216, %r1211;
	selp.b32 	%r1249, %r1217, %r1214, %p237;
	selp.b32 	%r1250, %r1214, %r1217, %p237;
	setp.lt.s32 	%p238, %r1220, %r1215;
	max.s32 	%r1251, %r1220, %r1215;
	min.s32 	%r1252, %r1220, %r1215;
	selp.b32 	%r1253, %r1221, %r1218, %p238;
	selp.b32 	%r1254, %r1218, %r1221, %p238;
	setp.lt.s32 	%p239, %r1224, %r1219;
	max.s32 	%r1255, %r1224, %r1219;
	min.s32 	%r1256, %r1224, %r1219;
	selp.b32 	%r1257, %r1225, %r1222, %p239;
	selp.b32 	%r1258, %r1222, %r1225, %p239;
	setp.lt.s32 	%p240, %r1228, %r1223;
	max.s32 	%r1259, %r1228, %r1223;
	min.s32 	%r1260, %r1228, %r1223;
	selp.b32 	%r1261, %r1229, %r1226, %p240;
	selp.b32 	%r1262, %r1226, %r1229, %p240;
	setp.lt.s32 	%p241, %r1236, %r1231;
	max.s32 	%r1263, %r1236, %r1231;
	min.s32 	%r1264, %r1236, %r1231;
	selp.b32 	%r1265, %r1237, %r1234, %p241;
	selp.b32 	%r1266, %r1234, %r1237, %p241;
	setp.lt.s32 	%p242, %r1240, %r1235;
	max.s32 	%r1267, %r1240, %r1235;
	min.s32 	%r1268, %r1240, %r1235;
	selp.b32 	%r1269, %r1241, %r1238, %p242;
	selp.b32 	%r1270, %r1238, %r1241, %p242;
	setp.lt.s32 	%p243, %r1244, %r1239;
	max.s32 	%r1271, %r1244, %r1239;
	min.s32 	%r1272, %r1244, %r1239;
	selp.b32 	%r1273, %r1245, %r1242, %p243;
	selp.b32 	%r1274, %r1242, %r1245, %p243;
	setp.lt.s32 	%p244, %r1248, %r1243;
	max.s32 	%r1275, %r1248, %r1243;
	min.s32 	%r1276, %r1248, %r1243;
	selp.b32 	%r1277, %r1249, %r1246, %p244;
	selp.b32 	%r1278, %r1246, %r1249, %p244;
	setp.lt.s32 	%p245, %r1252, %r1247;
	max.s32 	%r1279, %r1252, %r1247;
	min.s32 	%r1280, %r1252, %r1247;
	selp.b32 	%r1281, %r1253, %r1250, %p245;
	selp.b32 	%r1282, %r1250, %r1253, %p245;
	setp.lt.s32 	%p246, %r1256, %r1251;
	max.s32 	%r1283, %r1256, %r1251;
	min.s32 	%r1284, %r1256, %r1251;
	selp.b32 	%r1285, %r1257, %r1254, %p246;
	selp.b32 	%r1286, %r1254, %r1257, %p246;
	setp.lt.s32 	%p247, %r1260, %r1255;
	max.s32 	%r1287, %r1260, %r1255;
	min.s32 	%r1288, %r1260, %r1255;
	selp.b32 	%r1289, %r1261, %r1258, %p247;
	selp.b32 	%r1290, %r1258, %r1261, %p247;
	setp.gt.s32 	%p248, %r1223, %r1227;
	selp.b32 	%r2476, %r1259, %r1227, %p248;
	selp.b32 	%r1291, %r1227, %r1259, %p248;
	selp.b32 	%r1292, %r1230, %r1262, %p248;
	selp.b32 	%r2509, %r1262, %r1230, %p248;
	setp.lt.s32 	%p249, %r1264, %r1232;
	max.s32 	%r2491, %r1264, %r1232;
	min.s32 	%r2492, %r1264, %r1232;
	selp.b32 	%r2493, %r1265, %r1233, %p249;
	selp.b32 	%r2494, %r1233, %r1265, %p249;
	setp.lt.s32 	%p250, %r1268, %r1263;
	max.s32 	%r2489, %r1268, %r1263;
	min.s32 	%r2490, %r1268, %r1263;
	selp.b32 	%r2495, %r1269, %r1266, %p250;
	selp.b32 	%r2496, %r1266, %r1269, %p250;
	setp.lt.s32 	%p251, %r1272, %r1267;
	max.s32 	%r2487, %r1272, %r1267;
	min.s32 	%r2488, %r1272, %r1267;
	selp.b32 	%r2497, %r1273, %r1270, %p251;
	selp.b32 	%r2498, %r1270, %r1273, %p251;
	setp.lt.s32 	%p252, %r1276, %r1271;
	max.s32 	%r2485, %r1276, %r1271;
	min.s32 	%r2486, %r1276, %r1271;
	selp.b32 	%r2499, %r1277, %r1274, %p252;
	selp.b32 	%r2500, %r1274, %r1277, %p252;
	setp.lt.s32 	%p253, %r1280, %r1275;
	max.s32 	%r2483, %r1280, %r1275;
	min.s32 	%r2484, %r1280, %r1275;
	selp.b32 	%r2501, %r1281, %r1278, %p253;
	selp.b32 	%r2502, %r1278, %r1281, %p253;
	setp.lt.s32 	%p254, %r1284, %r1279;
	max.s32 	%r2481, %r1284, %r1279;
	min.s32 	%r2482, %r1284, %r1279;
	selp.b32 	%r2503, %r1285, %r1282, %p254;
	selp.b32 	%r2504, %r1282, %r1285, %p254;
	setp.lt.s32 	%p255, %r1288, %r1283;
	max.s32 	%r2479, %r1288, %r1283;
	min.s32 	%r2480, %r1288, %r1283;
	selp.b32 	%r2505, %r1289, %r1286, %p255;
	selp.b32 	%r2506, %r1286, %r1289, %p255;
	setp.lt.s32 	%p256, %r1291, %r1287;
	max.s32 	%r2477, %r1291, %r1287;
	min.s32 	%r2478, %r1291, %r1287;
	selp.b32 	%r2507, %r1292, %r1290, %p256;
	selp.b32 	%r2508, %r1290, %r1292, %p256;
$L__BB1_161:
	mov.b32 	%r2510, 2;
$L__BB1_162:
	bar.sync 	0;
	add.s32 	%r1294, %r2510, -1;
	shr.u32 	%r1295, %r2510, 1;
	mov.u32 	%r1296, _ZZN3cub18CUB_300001_SM_10006detail10merge_sort30DeviceMergeSortBlockSortKernelINS2_10policy_hubIPiE9Policy600ES5_S5_S5_S5_j8CustomOpiiEEvbT0_T1_T2_T3_T4_PT6_PT7_T5_NS1_7vsmem_tEE19static_temp_storage;
	mad.lo.s32 	%r1297, %r241, 68, %r1296;
	st.shared.u32 	[%r1297], %r2492;
	st.shared.u32 	[%r1297+4], %r2491;
	st.shared.u32 	[%r1297+8], %r2490;
	st.shared.u32 	[%r1297+12], %r2489;
	st.shared.u32 	[%r1297+16], %r2488;
	st.shared.u32 	[%r1297+20], %r2487;
	st.shared.u32 	[%r1297+24], %r2486;
	st.shared.u32 	[%r1297+28], %r2485;
	st.shared.u32 	[%r1297+32], %r2484;
	st.shared.u32 	[%r1297+36], %r2483;
	st.shared.u32 	[%r1297+40], %r2482;
	st.shared.u32 	[%r1297+44], %r2481;
	st.shared.u32 	[%r1297+48], %r2480;
	st.shared.u32 	[%r1297+52], %r2479;
	st.shared.u32 	[%r1297+56], %r2478;
	st.shared.u32 	[%r1297+60], %r2477;
	st.shared.u32 	[%r1297+64], %r2476;
	bar.sync 	0;
	neg.s32 	%r1298, %r2510;
	and.b32  	%r1299, %r241, %r1298;
	mul.lo.s32 	%r1300, %r1299, 17;
	mul.lo.s32 	%r1301, %r1295, 17;
	and.b32  	%r1302, %r1294, %r241;
	mul.lo.s32 	%r1303, %r1302, 17;
	min.s32 	%r469, %r1303, %r240;
	min.s32 	%r470, %r1300, %r240;
	add.s32 	%r1304, %r470, %r1301;
	min.s32 	%r471, %r1304, %r240;
	add.s32 	%r1305, %r471, %r1301;
	min.s32 	%r472, %r1305, %r240;
	sub.s32 	%r1306, %r471, %r470;
	sub.s32 	%r1307, %r472, %r471;
	setp.lt.s32 	%p257, %r469, %r1307;
	sub.s32 	%r1308, %r469, %r1307;
	selp.b32 	%r2513, 0, %r1308, %p257;
	min.s32 	%r2511, %r1306, %r469;
	setp.ge.s32 	%p258, %r2513, %r2511;
	@%p258 bra 	$L__BB1_165;
	add.s32 	%r475, %r471, %r469;
$L__BB1_164:
	sub.s32 	%r1309, %r2511, %r2513;
	shr.u32 	%r1310, %r1309, 31;
	add.s32 	%r1311, %r1309, %r1310;
	shr.s32 	%r1312, %r1311, 1;
	add.s32 	%r1313, %r1312, %r2513;
	add.s32 	%r1314, %r1313, %r470;
	shl.b32 	%r1315, %r1314, 2;
	add.s32 	%r1317, %r1296, %r1315;
	ld.shared.u32 	%r1318, [%r1317];
	not.b32 	%r1319, %r1313;
	add.s32 	%r1320, %r475, %r1319;
	shl.b32 	%r1321, %r1320, 2;
	add.s32 	%r1322, %r1296, %r1321;
	ld.shared.u32 	%r1323, [%r1322];
	setp.lt.s32 	%p259, %r1323, %r1318;
	add.s32 	%r1324, %r1313, 1;
	selp.b32 	%r2513, %r2513, %r1324, %p259;
	selp.b32 	%r2511, %r1313, %r2511, %p259;
	setp.lt.s32 	%p260, %r2513, %r2511;
	@%p260 bra 	$L__BB1_164;
$L__BB1_165:
	add.s32 	%r481, %r2513, %r470;
	add.s32 	%r1325, %r471, %r469;
	sub.s32 	%r482, %r1325, %r2513;
	shl.b32 	%r1326, %r481, 2;
	add.s32 	%r483, %r1296, %r1326;
	ld.shared.u32 	%r2517, [%r483];
	shl.b32 	%r1328, %r482, 2;
	add.s32 	%r485, %r1296, %r1328;
	ld.shared.u32 	%r2514, [%r485];
	setp.ge.s32 	%p262, %r482, %r472;
	mov.pred 	%p662, 0;
	@%p262 bra 	$L__BB1_167;
	setp.ge.s32 	%p263, %r481, %r471;
	setp.lt.s32 	%p264, %r2514, %r2517;
	or.pred  	%p662, %p263, %p264;
$L__BB1_167:
	selp.b32 	%r2492, %r2514, %r2517, %p662;
	selp.u32 	%r1329, 1, 0, %p662;
	add.s32 	%r488, %r482, %r1329;
	not.pred 	%p265, %p662;
	selp.u32 	%r1330, 1, 0, %p265;
	add.s32 	%r489, %r481, %r1330;
	selp.b32 	%r490, %r482, %r481, %p662;
	@%p265 bra 	$L__BB1_169;
	ld.shared.u32 	%r2514, [%r485+4];
	bra.uni 	$L__BB1_170;
$L__BB1_169:
	ld.shared.u32 	%r2517, [%r483+4];
$L__BB1_170:
	setp.ge.s32 	%p267, %r488, %r472;
	mov.pred 	%p663, 0;
	@%p267 bra 	$L__BB1_172;
	setp.ge.s32 	%p268, %r489, %r471;
	setp.lt.s32 	%p269, %r2514, %r2517;
	or.pred  	%p663, %p268, %p269;
$L__BB1_172:
	selp.b32 	%r2491, %r2514, %r2517, %p663;
	selp.u32 	%r1331, 1, 0, %p663;
	add.s32 	%r496, %r488, %r1331;
	not.pred 	%p270, %p663;
	selp.u32 	%r1332, 1, 0, %p270;
	add.s32 	%r497, %r489, %r1332;
	selp.b32 	%r498, %r488, %r489, %p663;
	@%p663 bra 	$L__BB1_174;
	shl.b32 	%r1333, %r497, 2;
	add.s32 	%r1335, %r1296, %r1333;
	ld.shared.u32 	%r2517, [%r1335];
	bra.uni 	$L__BB1_175;
$L__BB1_174:
	shl.b32 	%r1336, %r496, 2;
	add.s32 	%r1338, %r1296, %r1336;
	ld.shared.u32 	%r2514, [%r1338];
$L__BB1_175:
	setp.ge.s32 	%p272, %r496, %r472;
	mov.pred 	%p664, 0;
	@%p272 bra 	$L__BB1_177;
	setp.ge.s32 	%p273, %r497, %r471;
	setp.lt.s32 	%p274, %r2514, %r2517;
	or.pred  	%p664, %p273, %p274;
$L__BB1_177:
	selp.b32 	%r2490, %r2514, %r2517, %p664;
	selp.u32 	%r1339, 1, 0, %p664;
	add.s32 	%r504, %r496, %r1339;
	not.pred 	%p275, %p664;
	selp.u32 	%r1340, 1, 0, %p275;
	add.s32 	%r505, %r497, %r1340;
	selp.b32 	%r506, %r496, %r497, %p664;
	@%p664 bra 	$L__BB1_179;
	shl.b32 	%r1341, %r505, 2;
	add.s32 	%r1343, %r1296, %r1341;
	ld.shared.u32 	%r2517, [%r1343];
	bra.uni 	$L__BB1_180;
$L__BB1_179:
	shl.b32 	%r1344, %r504, 2;
	add.s32 	%r1346, %r1296, %r1344;
	ld.shared.u32 	%r2514, [%r1346];
$L__BB1_180:
	setp.ge.s32 	%p277, %r504, %r472;
	mov.pred 	%p665, 0;
	@%p277 bra 	$L__BB1_182;
	setp.ge.s32 	%p278, %r505, %r471;
	setp.lt.s32 	%p279, %r2514, %r2517;
	or.pred  	%p665, %p278, %p279;
$L__BB1_182:
	selp.b32 	%r2489, %r2514, %r2517, %p665;
	selp.u32 	%r1347, 1, 0, %p665;
	add.s32 	%r512, %r504, %r1347;
	not.pred 	%p280, %p665;
	selp.u32 	%r1348, 1, 0, %p280;
	add.s32 	%r513, %r505, %r1348;
	selp.b32 	%r514, %r504, %r505, %p665;
	@%p665 bra 	$L__BB1_184;
	shl.b32 	%r1349, %r513, 2;
	add.s32 	%r1351, %r1296, %r1349;
	ld.shared.u32 	%r2517, [%r1351];
	bra.uni 	$L__BB1_185;
$L__BB1_184:
	shl.b32 	%r1352, %r512, 2;
	add.s32 	%r1354, %r1296, %r1352;
	ld.shared.u32 	%r2514, [%r1354];
$L__BB1_185:
	setp.ge.s32 	%p282, %r512, %r472;
	mov.pred 	%p666, 0;
	@%p282 bra 	$L__BB1_187;
	setp.ge.s32 	%p283, %r513, %r471;
	setp.lt.s32 	%p284, %r2514, %r2517;
	or.pred  	%p666, %p283, %p284;
$L__BB1_187:
	selp.b32 	%r2488, %r2514, %r2517, %p666;
	selp.u32 	%r1355, 1, 0, %p666;
	add.s32 	%r520, %r512, %r1355;
	not.pred 	%p285, %p666;
	selp.u32 	%r1356, 1, 0, %p285;
	add.s32 	%r521, %r513, %r1356;
	selp.b32 	%r522, %r512, %r513, %p666;
	@%p666 bra 	$L__BB1_189;
	shl.b32 	%r1357, %r521, 2;
	add.s32 	%r1359, %r1296, %r1357;
	ld.shared.u32 	%r2517, [%r1359];
	bra.uni 	$L__BB1_190;
$L__BB1_189:
	shl.b32 	%r1360, %r520, 2;
	add.s32 	%r1362, %r1296, %r1360;
	ld.shared.u32 	%r2514, [%r1362];
$L__BB1_190:
	setp.ge.s32 	%p287, %r520, %r472;
	mov.pred 	%p667, 0;
	@%p287 bra 	$L__BB1_192;
	setp.ge.s32 	%p288, %r521, %r471;
	setp.lt.s32 	%p289, %r2514, %r2517;
	or.pred  	%p667, %p288, %p289;
$L__BB1_192:
	selp.b32 	%r2487, %r2514, %r2517, %p667;
	selp.u32 	%r1363, 1, 0, %p667;
	add.s32 	%r528, %r520, %r1363;
	not.pred 	%p290, %p667;
	selp.u32 	%r1364, 1, 0, %p290;
	add.s32 	%r529, %r521, %r1364;
	selp.b32 	%r530, %r520, %r521, %p667;
	@%p667 bra 	$L__BB1_194;
	shl.b32 	%r1365, %r529, 2;
	add.s32 	%r1367, %r1296, %r1365;
	ld.shared.u32 	%r2517, [%r1367];
	bra.uni 	$L__BB1_195;
$L__BB1_194:
	shl.b32 	%r1368, %r528, 2;
	add.s32 	%r1370, %r1296, %r1368;
	ld.shared.u32 	%r2514, [%r1370];
$L__BB1_195:
	setp.ge.s32 	%p292, %r528, %r472;
	mov.pred 	%p668, 0;
	@%p292 bra 	$L__BB1_197;
	setp.ge.s32 	%p293, %r529, %r471;
	setp.lt.s32 	%p294, %r2514, %r2517;
	or.pred  	%p668, %p293, %p294;
$L__BB1_197:
	selp.b32 	%r2486, %r2514, %r2517, %p668;
	selp.u32 	%r1371, 1, 0, %p668;
	add.s32 	%r536, %r528, %r1371;
	not.pred 	%p295, %p668;
	selp.u32 	%r1372, 1, 0, %p295;
	add.s32 	%r537, %r529, %r1372;
	selp.b32 	%r538, %r528, %r529, %p668;
	@%p668 bra 	$L__BB1_199;
	shl.b32 	%r1373, %r537, 2;
	add.s32 	%r1375, %r1296, %r1373;
	ld.shared.u32 	%r2517, [%r1375];
	bra.uni 	$L__BB1_200;
$L__BB1_199:
	shl.b32 	%r1376, %r536, 2;
	add.s32 	%r1378, %r1296, %r1376;
	ld.shared.u32 	%r2514, [%r1378];
$L__BB1_200:
	setp.ge.s32 	%p297, %r536, %r472;
	mov.pred 	%p669, 0;
	@%p297 bra 	$L__BB1_202;
	setp.ge.s32 	%p298, %r537, %r471;
	setp.lt.s32 	%p299, %r2514, %r2517;
	or.pred  	%p669, %p298, %p299;
$L__BB1_202:
	selp.b32 	%r2485, %r2514, %r2517, %p669;
	selp.u32 	%r1379, 1, 0, %p669;
	add.s32 	%r544, %r536, %r1379;
	not.pred 	%p300, %p669;
	selp.u32 	%r1380, 1, 0, %p300;
	add.s32 	%r545, %r537, %r1380;
	selp.b32 	%r546, %r536, %r537, %p669;
	@%p669 bra 	$L__BB1_204;
	shl.b32 	%r1381, %r545, 2;
	add.s32 	%r1383, %r1296, %r1381;
	ld.shared.u32 	%r2517, [%r1383];
	bra.uni 	$L__BB1_205;
$L__BB1_204:
	shl.b32 	%r1384, %r544, 2;
	add.s32 	%r1386, %r1296, %r1384;
	ld.shared.u32 	%r2514, [%r1386];
$L__BB1_205:
	setp.ge.s32 	%p302, %r544, %r472;
	mov.pred 	%p670, 0;
	@%p302 bra 	$L__BB1_207;
	setp.ge.s32 	%p303, %r545, %r471;
	setp.lt.s32 	%p304, %r2514, %r2517;
	or.pred  	%p670, %p303, %p304;
$L__BB1_207:
	selp.b32 	%r2484, %r2514, %r2517, %p670;
	selp.u32 	%r1387, 1, 0, %p670;
	add.s32 	%r552, %r544, %r1387;
	not.pred 	%p305, %p670;
	selp.u32 	%r1388, 1, 0, %p305;
	add.s32 	%r553, %r545, %r1388;
	selp.b32 	%r554, %r544, %r545, %p670;
	@%p670 bra 	$L__BB1_209;
	shl.b32 	%r1389, %r553, 2;
	mov.u32 	%r1390, _ZZN3cub18CUB_300001_SM_10006detail10merge_sort30DeviceMergeSortBlockSortKernelINS2_10policy_hubIPiE9Policy600ES5_S5_S5_S5_j8CustomOpiiEEvbT0_T1_T2_T3_T4_PT6_PT7_T5_NS1_7vsmem_tEE19static_temp_storage;
	add.s32 	%r1391, %r1390, %r1389;
	ld.shared.u32 	%r2517, [%r1391];
	bra.uni 	$L__BB1_210;
$L__BB1_209:
	shl.b32 	%r1392, %r552, 2;
	mov.u32 	%r1393, _ZZN3cub18CUB_300001_SM_10006detail10merge_sort30DeviceMergeSortBlockSortKernelINS2_10policy_hubIPiE9Policy600ES5_S5_S5_S5_j8CustomOpiiEEvbT0_T1_T2_T3_T4_PT6_PT7_T5_NS1_7vsmem_tEE19static_temp_storage;
	add.s32 	%r1394, %r1393, %r1392;
	ld.shared.u32 	%r2514, [%r1394];
$L__BB1_210:
	setp.ge.s32 	%p307, %r552, %r472;
	mov.pred 	%p671, 0;
	@%p307 bra 	$L__BB1_212;
	setp.ge.s32 	%p308, %r553, %r471;
	setp.lt.s32 	%p309, %r2514, %r2517;
	or.pred  	%p671, %p308, %p309;
$L__BB1_212:
	selp.b32 	%r2483, %r2514, %r2517, %p671;
	selp.u32 	%r1395, 1, 0, %p671;
	add.s32 	%r560, %r552, %r1395;
	not.pred 	%p310, %p671;
	selp.u32 	%r1396, 1, 0, %p310;
	add.s32 	%r561, %r553, %r1396;
	selp.b32 	%r562, %r552, %r553, %p671;
	@%p671 bra 	$L__BB1_214;
	shl.b32 	%r1397, %r561, 2;
	mov.u32 	%r1398, _ZZN3cub18CUB_300001_SM_10006detail10merge_sort30DeviceMergeSortBlockSortKernelINS2_10policy_hubIPiE9Policy600ES5_S5_S5_S5_j8CustomOpiiEEvbT0_T1_T2_T3_T4_PT6_PT7_T5_NS1_7vsmem_tEE19static_temp_storage;
	add.s32 	%r1399, %r1398, %r1397;
	ld.shared.u32 	%r2517, [%r1399];
	bra.uni 	$L__BB1_215;
$L__BB1_214:
	shl.b32 	%r1400, %r560, 2;
	mov.u32 	%r1401, _ZZN3cub18CUB_300001_SM_10006detail10merge_sort30DeviceMergeSortBlockSortKernelINS2_10policy_hubIPiE9Policy600ES5_S5_S5_S5_j8CustomOpiiEEvbT0_T1_T2_T3_T4_PT6_PT7_T5_NS1_7vsmem_tEE19static_temp_storage;
	add.s32 	%r1402, %r1401, %r1400;
	ld.shared.u32 	%r2514, [%r1402];
$L__BB1_215:
	setp.ge.s32 	%p312, %r560, %r472;
	mov.pred 	%p672, 0;
	@%p312 bra 	$L__BB1_217;
	setp.ge.s32 	%p313, %r561, %r471;
	setp.lt.s32 	%p314, %r2514, %r2517;
	or.pred  	%p672, %p313, %p314;
$L__BB1_217:
	selp.b32 	%r2482, %r2514, %r2517, %p672;
	selp.u32 	%r1403, 1, 0, %p672;
	add.s32 	%r568, %r560, %r1403;
	not.pred 	%p315, %p672;
	selp.u32 	%r1404, 1, 0, %p315;
	add.s32 	%r569, %r561, %r1404;
	selp.b32 	%r570, %r560, %r561, %p672;
	@%p672 bra 	$L__BB1_219;
	shl.b32 	%r1405, %r569, 2;
	mov.u32 	%r1406, _ZZN3cub18CUB_300001_SM_10006detail10merge_sort30DeviceMergeSortBlockSortKernelINS2_10policy_hubIPiE9Policy600ES5_S5_S5_S5_j8CustomOpiiEEvbT0_T1_T2_T3_T4_PT6_PT7_T5_NS1_7vsmem_tEE19static_temp_storage;
	add.s32 	%r1407, %r1406, %r1405;
	ld.shared.u32 	%r2517, [%r1407];
	bra.uni 	$L__BB1_220;
$L__BB1_219:
	shl.b32 	%r1408, %r568, 2;
	mov.u32 	%r1409, _ZZN3cub18CUB_300001_SM_10006detail10merge_sort30DeviceMergeSortBlockSortKernelINS2_10policy_hubIPiE9Policy600ES5_S5_S5_S5_j8CustomOpiiEEvbT0_T1_T2_T3_T4_PT6_PT7_T5_NS1_7vsmem_tEE19static_temp_storage;
	add.s32 	%r1410, %r1409, %r1408;
	ld.shared.u32 	%r2514, [%r1410];
$L__BB1_220:
	setp.ge.s32 	%p317, %r568, %r472;
	mov.pred 	%p673, 0;
	@%p317 bra 	$L__BB1_222;
	setp.ge.s32 	%p318, %r569, %r471;
	setp.lt.s32 	%p319, %r2514, %r2517;
	or.pred  	%p673, %p318, %p319;
$L__BB1_222:
	selp.b32 	%r2481, %r2514, %r2517, %p673;
	selp.u32 	%r1411, 1, 0, %p673;
	add.s32 	%r576, %r568, %r1411;
	not.pred 	%p320, %p673;
	selp.u32 	%r1412, 1, 0, %p320;
	add.s32 	%r577, %r569, %r1412;
	selp.b32 	%r578, %r568, %r569, %p673;
	@%p673 bra 	$L__BB1_224;
	shl.b32 	%r1413, %r577, 2;
	mov.u32 	%r1414, _ZZN3cub18CUB_300001_SM_10006detail10merge_sort30DeviceMergeSortBlockSortKernelINS2_10policy_hubIPiE9Policy600ES5_S5_S5_S5_j8CustomOpiiEEvbT0_T1_T2_T3_T4_PT6_PT7_T5_NS1_7vsmem_tEE19static_temp_storage;
	add.s32 	%r1415, %r1414, %r1413;
	ld.shared.u32 	%r2517, [%r1415];
	bra.uni 	$L__BB1_225;
$L__BB1_224:
	shl.b32 	%r1416, %r576, 2;
	mov.u32 	%r1417, _ZZN3cub18CUB_300001_SM_10006detail10merge_sort30DeviceMergeSortBlockSortKernelINS2_10policy_hubIPiE9Policy600ES5_S5_S5_S5_j8CustomOpiiEEvbT0_T1_T2_T3_T4_PT6_PT7_T5_NS1_7vsmem_tEE19static_temp_storage;
	add.s32 	%r1418, %r1417, %r1416;
	ld.shared.u32 	%r2514, [%r1418];
$L__BB1_225:
	setp.ge.s32 	%p322, %r576, %r472;
	mov.pred 	%p674, 0;
	@%p322 bra 	$L__BB1_227;
	setp.ge.s32 	%p323, %r577, %r471;
	setp.lt.s32 	%p324, %r2514, %r2517;
	or.pred  	%p674, %p323, %p324;
$L__BB1_227:
	selp.b32 	%r2480, %r2514, %r2517, %p674;
	selp.u32 	%r1419, 1, 0, %p674;
	add.s32 	%r584, %r576, %r1419;
	not.pred 	%p325, %p674;
	selp.u32 	%r1420, 1, 0, %p325;
	add.s32 	%r585, %r577, %r1420;
	selp.b32 	%r586, %r576, %r577, %p674;
	@%p674 bra 	$L__BB1_229;
	shl.b32 	%r1421, %r585, 2;
	mov.u32 	%r1422, _ZZN3cub18CUB_300001_SM_10006detail10merge_sort30DeviceMergeSortBlockSortKernelINS2_10policy_hubIPiE9Policy600ES5_S5_S5_S5_j8CustomOpiiEEvbT0_T1_T2_T3_T4_PT6_PT7_T5_NS1_7vsmem_tEE19static_temp_storage;
	add.s32 	%r1423, %r1422, %r1421;
	ld.shared.u32 	%r2517, [%r1423];
	bra.uni 	$L__BB1_230;
$L__BB1_229:
	shl.b32 	%r1424, %r584, 2;
	mov.u32 	%r1425, _ZZN3cub18CUB_300001_SM_10006detail10merge_sort30DeviceMergeSortBlockSortKernelINS2_10policy_hubIPiE9Policy600ES5_S5_S5_S5_j8CustomOpiiEEvbT0_T1_T2_T3_T4_PT6_PT7_T5_NS1_7vsmem_tEE19static_temp_storage;
	add.s32 	%r1426, %r1425, %r1424;
	ld.shared.u32 	%r2514, [%r1426];
$L__BB1_230:
	setp.ge.s32 	%p327, %r584, %r472;
	mov.pred 	%p675, 0;
	@%p327 bra 	$L__BB1_232;
	setp.ge.s32 	%p328, %r585, %r471;
	setp.lt.s32 	%p329, %r2514, %r2517;
	or.pred  	%p675, %p328, %p329;
$L__BB1_232:
	selp.b32 	%r2479, %r2514, %r2517, %p675;
	selp.u32 	%r1427, 1, 0, %p675;
	add.s32 	%r592, %r584, %r1427;
	not.pred 	%p330, %p675;
	selp.u32 	%r1428, 1, 0, %p330;
	add.s32 	%r593, %r585, %r1428;
	selp.b32 	%r594, %r584, %r585, %p675;
	@%p675 bra 	$L__BB1_234;
	shl.b32 	%r1429, %r593, 2;
	mov.u32 	%r1430, _ZZN3cub18CUB_300001_SM_10006detail10merge_sort30DeviceMergeSortBlockSortKernelINS2_10policy_hubIPiE9Policy600ES5_S5_S5_S5_j8CustomOpiiEEvbT0_T1_T2_T3_T4_PT6_PT7_T5_NS1_7vsmem_tEE19static_temp_storage;
	add.s32 	%r1431, %r1430, %r1429;
	ld.shared.u32 	%r2517, [%r1431];
	bra.uni 	$L__BB1_235;
$L__BB1_234:
	shl.b32 	%r1432, %r592, 2;
	mov.u32 	%r1433, _ZZN3cub18CUB_300001_SM_10006detail10merge_sort30DeviceMergeSortBlockSortKernelINS2_10policy_hubIPiE9Policy600ES5_S5_S5_S5_j8CustomOpiiEEvbT0_T1_T2_T3_T4_PT6_PT7_T5_NS1_7vsmem_tEE19static_temp_storage;
	add.s32 	%r1434, %r1433, %r1432;
	ld.shared.u32 	%r2514, [%r1434];
$L__BB1_235:
	setp.ge.s32 	%p332, %r592, %r472;
	mov.pred 	%p676, 0;
	@%p332 bra 	$L__BB1_237;
	setp.ge.s32 	%p333, %r593, %r471;
	setp.lt.s32 	%p334, %r2514, %r2517;
	or.pred  	%p676, %p333, %p334;
$L__BB1_237:
	selp.b32 	%r2478, %r2514, %r2517, %p676;
	selp.u32 	%r1435, 1, 0, %p676;
	add.s32 	%r600, %r592, %r1435;
	not.pred 	%p335, %p676;
	selp.u32 	%r1436, 1, 0, %p335;
	add.s32 	%r601, %r593, %r1436;
	selp.b32 	%r602, %r592, %r593, %p676;
	@%p676 bra 	$L__BB1_239;
	shl.b32 	%r1437, %r601, 2;
	mov.u32 	%r1438, _ZZN3cub18CUB_300001_SM_10006detail10merge_sort30DeviceMergeSortBlockSortKernelINS2_10policy_hubIPiE9Policy600ES5_S5_S5_S5_j8CustomOpiiEEvbT0_T1_T2_T3_T4_PT6_PT7_T5_NS1_7vsmem_tEE19static_temp_storage;
	add.s32 	%r1439, %r1438, %r1437;
	ld.shared.u32 	%r2517, [%r1439];
	bra.uni 	$L__BB1_240;
$L__BB1_239:
	shl.b32 	%r1440, %r600, 2;
	mov.u32 	%r1441, _ZZN3cub18CUB_300001_SM_10006detail10merge_sort30DeviceMergeSortBlockSortKernelINS2_10policy_hubIPiE9Policy600ES5_S5_S5_S5_j8CustomOpiiEEvbT0_T1_T2_T3_T4_PT6_PT7_T5_NS1_7vsmem_tEE19static_temp_storage;
	add.s32 	%r1442, %r1441, %r1440;
	ld.shared.u32 	%r2514, [%r1442];
$L__BB1_240:
	setp.ge.s32 	%p337, %r600, %r472;
	mov.pred 	%p677, 0;
	@%p337 bra 	$L__BB1_242;
	setp.ge.s32 	%p338, %r601, %r471;
	setp.lt.s32 	%p339, %r2514, %r2517;
	or.pred  	%p677, %p338, %p339;
$L__BB1_242:
	selp.b32 	%r2477, %r2514, %r2517, %p677;
	selp.u32 	%r1443, 1, 0, %p677;
	add.s32 	%r608, %r600, %r1443;
	not.pred 	%p340, %p677;
	selp.u32 	%r1444, 1, 0, %p340;
	add.s32 	%r609, %r601, %r1444;
	selp.b32 	%r610, %r600, %r601, %p677;
	@%p677 bra 	$L__BB1_244;
	shl.b32 	%r1445, %r609, 2;
	mov.u32 	%r1446, _ZZN3cub18CUB_300001_SM_10006detail10merge_sort30DeviceMergeSortBlockSortKernelINS2_10policy_hubIPiE9Policy600ES5_S5_S5_S5_j8CustomOpiiEEvbT0_T1_T2_T3_T4_PT6_PT7_T5_NS1_7vsmem_tEE19static_temp_storage;
	add.s32 	%r1447, %r1446, %r1445;
	ld.shared.u32 	%r2517, [%r1447];
	bra.uni 	$L__BB1_245;
$L__BB1_244:
	shl.b32 	%r1448, %r608, 2;
	mov.u32 	%r1449, _ZZN3cub18CUB_300001_SM_10006detail10merge_sort30DeviceMergeSortBlockSortKernelINS2_10policy_hubIPiE9Policy600ES5_S5_S5_S5_j8CustomOpiiEEvbT0_T1_T2_T3_T4_PT6_PT7_T5_NS1_7vsmem_tEE19static_temp_storage;
	add.s32 	%r1450, %r1449, %r1448;
	ld.shared.u32 	%r2514, [%r1450];
$L__BB1_245:
	setp.ge.s32 	%p342, %r608, %r472;
	mov.pred 	%p678, 0;
	@%p342 bra 	$L__BB1_247;
	setp.ge.s32 	%p343, %r609, %r471;
	setp.lt.s32 	%p344, %r2514, %r2517;
	or.pred  	%p678, %p343, %p344;
$L__BB1_247:
	selp.b32 	%r2476, %r2514, %r2517, %p678;
	selp.b32 	%r1451, %r608, %r609, %p678;
	bar.sync 	0;
	mov.u32 	%r1452, _ZZN3cub18CUB_300001_SM_10006detail10merge_sort30DeviceMergeSortBlockSortKernelINS2_10policy_hubIPiE9Policy600ES5_S5_S5_S5_j8CustomOpiiEEvbT0_T1_T2_T3_T4_PT6_PT7_T5_NS1_7vsmem_tEE19static_temp_storage;
	mad.lo.s32 	%r1453, %r241, 68, %r1452;
	st.shared.u32 	[%r1453], %r2493;
	st.shared.u32 	[%r1453+4], %r2494;
	st.shared.u32 	[%r1453+8], %r2495;
	st.shared.u32 	[%r1453+12], %r2496;
	st.shared.u32 	[%r1453+16], %r2497;
	st.shared.u32 	[%r1453+20], %r2498;
	st.shared.u32 	[%r1453+24], %r2499;
	st.shared.u32 	[%r1453+28], %r2500;
	st.shared.u32 	[%r1453+32], %r2501;
	st.shared.u32 	[%r1453+36], %r2502;
	st.shared.u32 	[%r1453+40], %r2503;
	st.shared.u32 	[%r1453+44], %r2504;
	st.shared.u32 	[%r1453+48], %r2505;
	st.shared.u32 	[%r1453+52], %r2506;
	st.shared.u32 	[%r1453+56], %r2507;
	st.shared.u32 	[%r1453+60], %r2508;
	st.shared.u32 	[%r1453+64], %r2509;
	bar.sync 	0;
	shl.b32 	%r1454, %r490, 2;
	add.s32 	%r1455, %r1452, %r1454;
	ld.shared.u32 	%r2493, [%r1455];
	shl.b32 	%r1456, %r498, 2;
	add.s32 	%r1457, %r1452, %r1456;
	ld.shared.u32 	%r2494, [%r1457];
	shl.b32 	%r1458, %r506, 2;
	add.s32 	%r1459, %r1452, %r1458;
	ld.shared.u32 	%r2495, [%r1459];
	shl.b32 	%r1460, %r514, 2;
	add.s32 	%r1461, %r1452, %r1460;
	ld.shared.u32 	%r2496, [%r1461];
	shl.b32 	%r1462, %r522, 2;
	add.s32 	%r1463, %r1452, %r1462;
	ld.shared.u32 	%r2497, [%r1463];
	shl.b32 	%r1464, %r530, 2;
	add.s32 	%r1465, %r1452, %r1464;
	ld.shared.u32 	%r2498, [%r1465];
	shl.b32 	%r1466, %r538, 2;
	add.s32 	%r1467, %r1452, %r1466;
	ld.shared.u32 	%r2499, [%r1467];
	shl.b32 	%r1468, %r546, 2;
	add.s32 	%r1469, %r1452, %r1468;
	ld.shared.u32 	%r2500, [%r1469];
	shl.b32 	%r1470, %r554, 2;
	add.s32 	%r1471, %r1452, %r1470;
	ld.shared.u32 	%r2501, [%r1471];
	shl.b32 	%r1472, %r562, 2;
	add.s32 	%r1473, %r1452, %r1472;
	ld.shared.u32 	%r2502, [%r1473];
	shl.b32 	%r1474, %r570, 2;
	add.s32 	%r1475, %r1452, %r1474;
	ld.shared.u32 	%r2503, [%r1475];
	shl.b32 	%r1476, %r578, 2;
	add.s32 	%r1477, %r1452, %r1476;
	ld.shared.u32 	%r2504, [%r1477];
	shl.b32 	%r1478, %r586, 2;
	add.s32 	%r1479, %r1452, %r1478;
	ld.shared.u32 	%r2505, [%r1479];
	shl.b32 	%r1480, %r594, 2;
	add.s32 	%r1481, %r1452, %r1480;
	ld.shared.u32 	%r2506, [%r1481];
	shl.b32 	%r1482, %r602, 2;
	add.s32 	%r1483, %r1452, %r1482;
	ld.shared.u32 	%r2507, [%r1483];
	shl.b32 	%r1484, %r610, 2;
	add.s32 	%r1485, %r1452, %r1484;
	ld.shared.u32 	%r2508, [%r1485];
	shl.b32 	%r1486, %r1451, 2;
	add.s32 	%r1487, %r1452, %r1486;
	ld.shared.u32 	%r2509, [%r1487];
	shl.b32 	%r633, %r2510, 1;
	setp.lt.u32 	%p345, %r2510, 129;
	mov.u32 	%r2510, %r633;
	@%p345 bra 	$L__BB1_162;
	ld.param.s8 	%rs2, [_ZN3cub18CUB_300001_SM_10006detail10merge_sort30DeviceMergeSortBlockSortKernelINS2_10policy_hubIPiE9Policy600ES5_S5_S5_S5_j8CustomOpiiEEvbT0_T1_T2_T3_T4_PT6_PT7_T5_NS1_7vsmem_tE_param_0];
	mov.u32 	%r1488, %ctaid.x;
	mul.lo.s32 	%r1489, %r1488, 4352;
	cvt.u64.u32 	%rd7, %r1489;
	bar.sync 	0;
	setp.eq.s16 	%p346, %rs2, 0;
	@%p346 bra 	$L__BB1_321;
	st.shared.u32 	[%r296], %r2492;
	st.shared.u32 	[%r296+4], %r2491;
	st.shared.u32 	[%r296+8], %r2490;
	st.shared.u32 	[%r296+12], %r2489;
	st.shared.u32 	[%r296+16], %r2488;
	st.shared.u32 	[%r296+20], %r2487;
	st.shared.u32 	[%r296+24], %r2486;
	st.shared.u32 	[%r296+28], %r2485;
	st.shared.u32 	[%r296+32], %r2484;
	st.shared.u32 	[%r296+36], %r2483;
	st.shared.u32 	[%r296+40], %r2482;
	st.shared.u32 	[%r296+44], %r2481;
	st.shared.u32 	[%r296+48], %r2480;
	st.shared.u32 	[%r296+52], %r2479;
	st.shared.u32 	[%r296+56], %r2478;
	st.shared.u32 	[%r296+60], %r2477;
	st.shared.u32 	[%r296+64], %r2476;
	bar.warp.sync 	-1;
	ld.shared.u32 	%r634, [%r295];
	ld.shared.u32 	%r635, [%r295+128];
	ld.shared.u32 	%r636, [%r295+256];
	ld.shared.u32 	%r637, [%r295+384];
	ld.shared.u32 	%r638, [%r295+512];
	ld.shared.u32 	%r639, [%r295+640];
	ld.shared.u32 	%r640, [%r295+768];
	ld.shared.u32 	%r641, [%r295+896];
	ld.shared.u32 	%r642, [%r295+1024];
	ld.shared.u32 	%r643, [%r295+1152];
	ld.shared.u32 	%r644, [%r295+1280];
	ld.shared.u32 	%r645, [%r295+1408];
	ld.shared.u32 	%r646, [%r295+1536];
	ld.shared.u32 	%r647, [%r295+1664];
	ld.shared.u32 	%r648, [%r295+1792];
	ld.shared.u32 	%r649, [%r295+1920];
	ld.shared.u32 	%r650, [%r295+2048];
	setp.eq.s32 	%p347, %r241, 0;
	@%p347 bra 	$L__BB1_250;
	bra.uni 	$L__BB1_251;
$L__BB1_250:
	st.volatile.shared.u32 	[_ZZN3cub18CUB_300001_SM_10006detail10merge_sort30DeviceMergeSortBlockSortKernelINS2_10policy_hubIPiE9Policy600ES5_S5_S5_S5_j8CustomOpiiEEvbT0_T1_T2_T3_T4_PT6_PT7_T5_NS1_7vsmem_tEE19static_temp_storage+17408], %r240;
$L__BB1_251:
	ld.param.u64 	%rd53, [_ZN3cub18CUB_300001_SM_10006detail10merge_sort30DeviceMergeSortBlockSortKernelINS2_10policy_hubIPiE9Policy600ES5_S5_S5_S5_j8CustomOpiiEEvbT0_T1_T2_T3_T4_PT6_PT7_T5_NS1_7vsmem_tE_param_3];
	bar.sync 	0;
	ld.volatile.shared.u32 	%r668, [_ZZN3cub18CUB_300001_SM_10006detail10merge_sort30DeviceMergeSortBlockSortKernelINS2_10policy_hubIPiE9Policy600ES5_S5_S5_S5_j8CustomOpiiEEvbT0_T1_T2_T3_T4_PT6_PT7_T5_NS1_7vsmem_tEE19static_temp_storage+17408];
	setp.ge.s32 	%p348, %r243, %r668;
	cvt.u64.u32 	%rd26, %r243;
	add.s64 	%rd8, %rd26, %rd7;
	cvta.to.global.u64 	%rd27, %rd53;
	shl.b64 	%rd28, %rd8, 2;
	add.s64 	%rd9, %rd27, %rd28;
	@%p348 bra 	$L__BB1_253;
	st.global.u32 	[%rd9], %r634;
$L__BB1_253:
	setp.ge.s32 	%p349, %r247, %r668;
	@%p349 bra 	$L__BB1_255;
	st.global.u32 	[%rd9+128], %r635;
$L__BB1_255:
	setp.ge.s32 	%p350, %r250, %r668;
	@%p350 bra 	$L__BB1_257;
	st.global.u32 	[%rd9+256], %r636;
$L__BB1_257:
	setp.ge.s32 	%p351, %r253, %r668;
	@%p351 bra 	$L__BB1_259;
	st.global.u32 	[%rd9+384], %r637;
$L__BB1_259:
	setp.ge.s32 	%p352, %r256, %r668;
	@%p352 bra 	$L__BB1_261;
	st.global.u32 	[%rd9+512], %r638;
$L__BB1_261:
	setp.ge.s32 	%p353, %r259, %r668;
	@%p353 bra 	$L__BB1_263;
	st.global.u32 	[%rd9+640], %r639;
$L__BB1_263:
	setp.ge.s32 	%p354, %r262, %r668;
	@%p354 bra 	$L__BB1_265;
	st.global.u32 	[%rd9+768], %r640;
$L__BB1_265:
	setp.ge.s32 	%p355, %r265, %r668;
	@%p355 bra 	$L__BB1_267;
	st.global.u32 	[%rd9+896], %r641;
$L__BB1_267:
	setp.ge.s32 	%p356, %r268, %r668;
	@%p356 bra 	$L__BB1_269;
	st.global.u32 	[%rd9+1024], %r642;
$L__BB1_269:
	setp.ge.s32 	%p357, %r271, %r668;
	@%p357 bra 	$L__BB1_271;
	st.global.u32 	[%rd9+1152], %r643;
$L__BB1_271:
	setp.ge.s32 	%p358, %r274, %r668;
	@%p358 bra 	$L__BB1_273;
	st.global.u32 	[%rd9+1280], %r644;
$L__BB1_273:
	setp.ge.s32 	%p359, %r277, %r668;
	@%p359 bra 	$L__BB1_275;
	st.global.u32 	[%rd9+1408], %r645;
$L__BB1_275:
	setp.ge.s32 	%p360, %r280, %r668;
	@%p360 bra 	$L__BB1_277;
	st.global.u32 	[%rd9+1536], %r646;
$L__BB1_277:
	setp.ge.s32 	%p361, %r283, %r668;
	@%p361 bra 	$L__BB1_279;
	st.global.u32 	[%rd9+1664], %r647;
$L__BB1_279:
	setp.ge.s32 	%p362, %r286, %r668;
	@%p362 bra 	$L__BB1_281;
	st.global.u32 	[%rd9+1792], %r648;
$L__BB1_281:
	setp.ge.s32 	%p363, %r289, %r668;
	@%p363 bra 	$L__BB1_283;
	st.global.u32 	[%rd9+1920], %r649;
$L__BB1_283:
	setp.ge.s32 	%p364, %r292, %r668;
	@%p364 bra 	$L__BB1_285;
	st.global.u32 	[%rd9+2048], %r650;
$L__BB1_285:
	setp.ne.s32 	%p365, %r241, 0;
	bar.sync 	0;
	st.shared.u32 	[%r296], %r2493;
	st.shared.u32 	[%r296+4], %r2494;
	st.shared.u32 	[%r296+8], %r2495;
	st.shared.u32 	[%r296+12], %r2496;
	st.shared.u32 	[%r296+16], %r2497;
	st.shared.u32 	[%r296+20], %r2498;
	st.shared.u32 	[%r296+24], %r2499;
	st.shared.u32 	[%r296+28], %r2500;
	st.shared.u32 	[%r296+32], %r2501;
	st.shared.u32 	[%r296+36], %r2502;
	st.shared.u32 	[%r296+40], %r2503;
	st.shared.u32 	[%r296+44], %r2504;
	st.shared.u32 	[%r296+48], %r2505;
	st.shared.u32 	[%r296+52], %r2506;
	st.shared.u32 	[%r296+56], %r2507;
	st.shared.u32 	[%r296+60], %r2508;
	st.shared.u32 	[%r296+64], %r2509;
	bar.warp.sync 	-1;
	ld.shared.u32 	%r669, [%r295];
	ld.shared.u32 	%r670, [%r295+128];
	ld.shared.u32 	%r671, [%r295+256];
	ld.shared.u32 	%r672, [%r295+384];
	ld.shared.u32 	%r673, [%r295+512];
	ld.shared.u32 	%r674, [%r295+640];
	ld.shared.u32 	%r675, [%r295+768];
	ld.shared.u32 	%r676, [%r295+896];
	ld.shared.u32 	%r677, [%r295+1024];
	ld.shared.u32 	%r678, [%r295+1152];
	ld.shared.u32 	%r679, [%r295+1280];
	ld.shared.u32 	%r680, [%r295+1408];
	ld.shared.u32 	%r681, [%r295+1536];
	ld.shared.u32 	%r682, [%r295+1664];
	ld.shared.u32 	%r683, [%r295+1792];
	ld.shared.u32 	%r684, [%r295+1920];
	ld.shared.u32 	%r685, [%r295+2048];
	@%p365 bra 	$L__BB1_287;
	st.volatile.shared.u32 	[_ZZN3cub18CUB_300001_SM_10006detail10merge_sort30DeviceMergeSortBlockSortKernelINS2_10policy_hubIPiE9Policy600ES5_S5_S5_S5_j8CustomOpiiEEvbT0_T1_T2_T3_T4_PT6_PT7_T5_NS1_7vsmem_tEE19static_temp_storage+17408], %r240;
$L__BB1_287:
	ld.param.u64 	%rd55, [_ZN3cub18CUB_300001_SM_10006detail10merge_sort30DeviceMergeSortBlockSortKernelINS2_10policy_hubIPiE9Policy600ES5_S5_S5_S5_j8CustomOpiiEEvbT0_T1_T2_T3_T4_PT6_PT7_T5_NS1_7vsmem_tE_param_4];
	bar.sync 	0;
	ld.volatile.shared.u32 	%r686, [_ZZN3cub18CUB_300001_SM_10006detail10merge_sort30DeviceMergeSortBlockSortKernelINS2_10policy_hubIPiE9Policy600ES5_S5_S5_S5_j8CustomOpiiEEvbT0_T1_T2_T3_T4_PT6_PT7_T5_NS1_7vsmem_tEE19static_temp_storage+17408];
	setp.ge.s32 	%p366, %r243, %r686;
	cvta.to.global.u64 	%rd29, %rd55;
	add.s64 	%rd10, %rd29, %rd28;
	@%p366 bra 	$L__BB1_289;
	st.global.u32 	[%rd10], %r669;
$L__BB1_289:
	setp.ge.s32 	%p367, %r247, %r686;
	@%p367 bra 	$L__BB1_291;
	st.global.u32 	[%rd10+128], %r670;
$L__BB1_291:
	setp.ge.s32 	%p368, %r250, %r686;
	@%p368 bra 	$L__BB1_293;
	st.global.u32 	[%rd10+256], %r671;
$L__BB1_293:
	setp.ge.s32 	%p369, %r253, %r686;
	@%p369 bra 	$L__BB1_295;
	st.global.u32 	[%rd10+384], %r672;
$L__BB1_295:
	setp.ge.s32 	%p370, %r256, %r686;
	@%p370 bra 	$L__BB1_297;
	st.global.u32 	[%rd10+512], %r673;
$L__BB1_297:
	setp.ge.s32 	%p371, %r259, %r686;
	@%p371 bra 	$L__BB1_299;
	st.global.u32 	[%rd10+640], %r674;
$L__BB1_299:
	setp.ge.s32 	%p372, %r262, %r686;
	@%p372 bra 	$L__BB1_301;
	st.global.u32 	[%rd10+768], %r675;
$L__BB1_301:
	setp.ge.s32 	%p373, %r265, %r686;
	@%p373 bra 	$L__BB1_303;
	st.global.u32 	[%rd10+896], %r676;
$L__BB1_303:
	setp.ge.s32 	%p374, %r268, %r686;
	@%p374 bra 	$L__BB1_305;
	st.global.u32 	[%rd10+1024], %r677;
$L__BB1_305:
	setp.ge.s32 	%p375, %r271, %r686;
	@%p375 bra 	$L__BB1_307;
	st.global.u32 	[%rd10+1152], %r678;
$L__BB1_307:
	setp.ge.s32 	%p376, %r274, %r686;
	@%p376 bra 	$L__BB1_309;
	st.global.u32 	[%rd10+1280], %r679;
$L__BB1_309:
	setp.ge.s32 	%p377, %r277, %r686;
	@%p377 bra 	$L__BB1_311;
	st.global.u32 	[%rd10+1408], %r680;
$L__BB1_311:
	setp.ge.s32 	%p378, %r280, %r686;
	@%p378 bra 	$L__BB1_313;
	st.global.u32 	[%rd10+1536], %r681;
$L__BB1_313:
	setp.ge.s32 	%p379, %r283, %r686;
	@%p379 bra 	$L__BB1_315;
	st.global.u32 	[%rd10+1664], %r682;
$L__BB1_315:
	setp.ge.s32 	%p380, %r286, %r686;
	@%p380 bra 	$L__BB1_317;
	st.global.u32 	[%rd10+1792], %r683;
$L__BB1_317:
	setp.ge.s32 	%p381, %r289, %r686;
	@%p381 bra 	$L__BB1_319;
	st.global.u32 	[%rd10+1920], %r684;
$L__BB1_319:
	setp.ge.s32 	%p382, %r292, %r686;
	@%p382 bra 	$L__BB1_393;
	st.global.u32 	[%rd10+2048], %r685;
	bra.uni 	$L__BB1_393;
$L__BB1_321:
	st.shared.u32 	[%r296], %r2492;
	st.shared.u32 	[%r296+4], %r2491;
	st.shared.u32 	[%r296+8], %r2490;
	st.shared.u32 	[%r296+12], %r2489;
	st.shared.u32 	[%r296+16], %r2488;
	st.shared.u32 	[%r296+20], %r2487;
	st.shared.u32 	[%r296+24], %r2486;
	st.shared.u32 	[%r296+28], %r2485;
	st.shared.u32 	[%r296+32], %r2484;
	st.shared.u32 	[%r296+36], %r2483;
	st.shared.u32 	[%r296+40], %r2482;
	st.shared.u32 	[%r296+44], %r2481;
	st.shared.u32 	[%r296+48], %r2480;
	st.shared.u32 	[%r296+52], %r2479;
	st.shared.u32 	[%r296+56], %r2478;
	st.shared.u32 	[%r296+60], %r2477;
	st.shared.u32 	[%r296+64], %r2476;
	bar.warp.sync 	-1;
	ld.shared.u32 	%r651, [%r295];
	ld.shared.u32 	%r652, [%r295+128];
	ld.shared.u32 	%r653, [%r295+256];
	ld.shared.u32 	%r654, [%r295+384];
	ld.shared.u32 	%r655, [%r295+512];
	ld.shared.u32 	%r656, [%r295+640];
	ld.shared.u32 	%r657, [%r295+768];
	ld.shared.u32 	%r658, [%r295+896];
	ld.shared.u32 	%r659, [%r295+1024];
	ld.shared.u32 	%r660, [%r295+1152];
	ld.shared.u32 	%r661, [%r295+1280];
	ld.shared.u32 	%r662, [%r295+1408];
	ld.shared.u32 	%r663, [%r295+1536];
	ld.shared.u32 	%r664, [%r295+1664];
	ld.shared.u32 	%r665, [%r295+1792];
	ld.shared.u32 	%r666, [%r295+1920];
	ld.shared.u32 	%r667, [%r295+2048];
	setp.eq.s32 	%p383, %r241, 0;
	@%p383 bra 	$L__BB1_322;
	bra.uni 	$L__BB1_323;
$L__BB1_322:
	st.volatile.shared.u32 	[_ZZN3cub18CUB_300001_SM_10006detail10merge_sort30DeviceMergeSortBlockSortKernelINS2_10policy_hubIPiE9Policy600ES5_S5_S5_S5_j8CustomOpiiEEvbT0_T1_T2_T3_T4_PT6_PT7_T5_NS1_7vsmem_tEE19static_temp_storage+17408], %r240;
$L__BB1_323:
	ld.param.u64 	%rd57, [_ZN3cub18CUB_300001_SM_10006detail10merge_sort30DeviceMergeSortBlockSortKernelINS2_10policy_hubIPiE9Policy600ES5_S5_S5_S5_j8CustomOpiiEEvbT0_T1_T2_T3_T4_PT6_PT7_T5_NS1_7vsmem_tE_param_6];
	bar.sync 	0;
	ld.volatile.shared.u32 	%r687, [_ZZN3cub18CUB_300001_SM_10006detail10merge_sort30DeviceMergeSortBlockSortKernelINS2_10policy_hubIPiE9Policy600ES5_S5_S5_S5_j8CustomOpiiEEvbT0_T1_T2_T3_T4_PT6_PT7_T5_NS1_7vsmem_tEE19static_temp_storage+17408];
	setp.ge.s32 	%p384, %r243, %r687;
	cvt.u64.u32 	%rd31, %r243;
	add.s64 	%rd11, %rd31, %rd7;
	cvta.to.global.u64 	%rd32, %rd57;
	shl.b64 	%rd33, %rd11, 2;
	add.s64 	%rd12, %rd32, %rd33;
	@%p384 bra 	$L__BB1_325;
	st.global.u32 	[%rd12], %r651;
$L__BB1_325:
	setp.ge.s32 	%p385, %r247, %r687;
	@%p385 bra 	$L__BB1_327;
	st.global.u32 	[%rd12+128], %r652;
$L__BB1_327:
	setp.ge.s32 	%p386, %r250, %r687;
	@%p386 bra 	$L__BB1_329;
	st.global.u32 	[%rd12+256], %r653;
$L__BB1_329:
	setp.ge.s32 	%p387, %r253, %r687;
	@%p387 bra 	$L__BB1_331;
	st.global.u32 	[%rd12+384], %r654;
$L__BB1_331:
	setp.ge.s32 	%p388, %r256, %r687;
	@%p388 bra 	$L__BB1_333;
	st.global.u32 	[%rd12+512], %r655;
$L__BB1_333:
	setp.ge.s32 	%p389, %r259, %r687;
	@%p389 bra 	$L__BB1_335;
	st.global.u32 	[%rd12+640], %r656;
$L__BB1_335:
	setp.ge.s32 	%p390, %r262, %r687;
	@%p390 bra 	$L__BB1_337;
	st.global.u32 	[%rd12+768], %r657;
$L__BB1_337:
	setp.ge.s32 	%p391, %r265, %r687;
	@%p391 bra 	$L__BB1_339;
	st.global.u32 	[%rd12+896], %r658;
$L__BB1_339:
	setp.ge.s32 	%p392, %r268, %r687;
	@%p392 bra 	$L__BB1_341;
	st.global.u32 	[%rd12+1024], %r659;
$L__BB1_341:
	setp.ge.s32 	%p393, %r271, %r687;
	@%p393 bra 	$L__BB1_343;
	st.global.u32 	[%rd12+1152], %r660;
$L__BB1_343:
	setp.ge.s32 	%p394, %r274, %r687;
	@%p394 bra 	$L__BB1_345;
	st.global.u32 	[%rd12+1280], %r661;
$L__BB1_345:
	setp.ge.s32 	%p395, %r277, %r687;
	@%p395 bra 	$L__BB1_347;
	st.global.u32 	[%rd12+1408], %r662;
$L__BB1_347:
	setp.ge.s32 	%p396, %r280, %r687;
	@%p396 bra 	$L__BB1_349;
	st.global.u32 	[%rd12+1536], %r663;
$L__BB1_349:
	setp.ge.s32 	%p397, %r283, %r687;
	@%p397 bra 	$L__BB1_351;
	st.global.u32 	[%rd12+1664], %r664;
$L__BB1_351:
	setp.ge.s32 	%p398, %r286, %r687;
	@%p398 bra 	$L__BB1_353;
	st.global.u32 	[%rd12+1792], %r665;
$L__BB1_353:
	setp.ge.s32 	%p399, %r289, %r687;
	@%p399 bra 	$L__BB1_355;
	st.global.u32 	[%rd12+1920], %r666;
$L__BB1_355:
	setp.ge.s32 	%p400, %r292, %r687;
	@%p400 bra 	$L__BB1_357;
	st.global.u32 	[%rd12+2048], %r667;
$L__BB1_357:
	setp.ne.s32 	%p401, %r241, 0;
	bar.sync 	0;
	st.shared.u32 	[%r296], %r2493;
	st.shared.u32 	[%r296+4], %r2494;
	st.shared.u32 	[%r296+8], %r2495;
	st.shared.u32 	[%r296+12], %r2496;
	st.shared.u32 	[%r296+16], %r2497;
	st.shared.u32 	[%r296+20], %r2498;
	st.shared.u32 	[%r296+24], %r2499;
	st.shared.u32 	[%r296+28], %r2500;
	st.shared.u32 	[%r296+32], %r2501;
	st.shared.u32 	[%r296+36], %r2502;
	st.shared.u32 	[%r296+40], %r2503;
	st.shared.u32 	[%r296+44], %r2504;
	st.shared.u32 	[%r296+48], %r2505;
	st.shared.u32 	[%r296+52], %r2506;
	st.shared.u32 	[%r296+56], %r2507;
	st.shared.u32 	[%r296+60], %r2508;
	st.shared.u32 	[%r296+64], %r2509;
	bar.warp.sync 	-1;
	ld.shared.u32 	%r688, [%r295];
	ld.shared.u32 	%r689, [%r295+128];
	ld.shared.u32 	%r690, [%r295+256];
	ld.shared.u32 	%r691, [%r295+384];
	ld.shared.u32 	%r692, [%r295+512];
	ld.shared.u32 	%r693, [%r295+640];
	ld.shared.u32 	%r694, [%r295+768];
	ld.shared.u32 	%r695, [%r295+896];
	ld.shared.u32 	%r696, [%r295+1024];
	ld.shared.u32 	%r697, [%r295+1152];
	ld.shared.u32 	%r698, [%r295+1280];
	ld.shared.u32 	%r699, [%r295+1408];
	ld.shared.u32 	%r700, [%r295+1536];
	ld.shared.u32 	%r701, [%r295+1664];
	ld.shared.u32 	%r702, [%r295+1792];
	ld.shared.u32 	%r703, [%r295+1920];
	ld.shared.u32 	%r704, [%r295+2048];
	@%p401 bra 	$L__BB1_359;
	st.volatile.shared.u32 	[_ZZN3cub18CUB_300001_SM_10006detail10merge_sort30DeviceMergeSortBlockSortKernelINS2_10policy_hubIPiE9Policy600ES5_S5_S5_S5_j8CustomOpiiEEvbT0_T1_T2_T3_T4_PT6_PT7_T5_NS1_7vsmem_tEE19static_temp_storage+17408], %r240;
$L__BB1_359:
	ld.param.u64 	%rd59, [_ZN3cub18CUB_300001_SM_10006detail10merge_sort30DeviceMergeSortBlockSortKernelINS2_10policy_hubIPiE9Policy600ES5_S5_S5_S5_j8CustomOpiiEEvbT0_T1_T2_T3_T4_PT6_PT7_T5_NS1_7vsmem_tE_param_7];
	bar.sync 	0;
	ld.volatile.shared.u32 	%r705, [_ZZN3cub18CUB_300001_SM_10006detail10merge_sort30DeviceMergeSortBlockSortKernelINS2_10policy_hubIPiE9Policy600ES5_S5_S5_S5_j8CustomOpiiEEvbT0_T1_T2_T3_T4_PT6_PT7_T5_NS1_7vsmem_tEE19static_temp_storage+17408];
	setp.ge.s32 	%p402, %r243, %r705;
	cvta.to.global.u64 	%rd34, %rd59;
	add.s64 	%rd13, %rd34, %rd33;
	@%p402 bra 	$L__BB1_361;
	st.global.u32 	[%rd13], %r688;
$L__BB1_361:
	setp.ge.s32 	%p403, %r247, %r705;
	@%p403 bra 	$L__BB1_363;
	st.global.u32 	[%rd13+128], %r689;
$L__BB1_363:
	setp.ge.s32 	%p404, %r250, %r705;
	@%p404 bra 	$L__BB1_365;
	st.global.u32 	[%rd13+256], %r690;
$L__BB1_365:
	setp.ge.s32 	%p405, %r253, %r705;
	@%p405 bra 	$L__BB1_367;
	st.global.u32 	[%rd13+384], %r691;
$L__BB1_367:
	setp.ge.s32 	%p406, %r256, %r705;
	@%p406 bra 	$L__BB1_369;
	st.global.u32 	[%rd13+512], %r692;
$L__BB1_369:
	setp.ge.s32 	%p407, %r259, %r705;
	@%p407 bra 	$L__BB1_371;
	st.global.u32 	[%rd13+640], %r693;
$L__BB1_371:
	setp.ge.s32 	%p408, %r262, %r705;
	@%p408 bra 	$L__BB1_373;
	st.global.u32 	[%rd13+768], %r694;
$L__BB1_373:
	setp.ge.s32 	%p409, %r265, %r705;
	@%p409 bra 	$L__BB1_375;
	st.global.u32 	[%rd13+896], %r695;
$L__BB1_375:
	setp.ge.s32 	%p410, %r268, %r705;
	@%p410 bra 	$L__BB1_377;
	st.global.u32 	[%rd13+1024], %r696;
$L__BB1_377:
	setp.ge.s32 	%p411, %r271, %r705;
	@%p411 bra 	$L__BB1_379;
	st.global.u32 	[%rd13+1152], %r697;
$L__BB1_379:
	setp.ge.s32 	%p412, %r274, %r705;
	@%p412 bra 	$L__BB1_381;
	st.global.u32 	[%rd13+1280], %r698;
$L__BB1_381:
	setp.ge.s32 	%p413, %r277, %r705;
	@%p413 bra 	$L__BB1_383;
	st.global.u32 	[%rd13+1408], %r699;
$L__BB1_383:
	setp.ge.s32 	%p414, %r280, %r705;
	@%p414 bra 	$L__BB1_385;
	st.global.u32 	[%rd13+1536], %r700;
$L__BB1_385:
	setp.ge.s32 	%p415, %r283, %r705;
	@%p415 bra 	$L__BB1_387;
	st.global.u32 	[%rd13+1664], %r701;
$L__BB1_387:
	setp.ge.s32 	%p416, %r286, %r705;
	@%p416 bra 	$L__BB1_389;
	st.global.u32 	[%rd13+1792], %r702;
$L__BB1_389:
	setp.ge.s32 	%p417, %r289, %r705;
	@%p417 bra 	$L__BB1_391;
	st.global.u32 	[%rd13+1920], %r703;
$L__BB1_391:
	setp.ge.s32 	%p418, %r292, %r705;
	@%p418 bra 	$L__BB1_393;
	st.global.u32 	[%rd13+2048], %r704;
$L__BB1_393:
	ret;

}
	// .globl	_ZN3cub18CUB_300001_SM_10006detail10merge_sort30DeviceMergeSortPartitionKernelIPij8CustomOpiEEvbT_PT2_T0_S9_PS9_T1_S9_i
.visible .entry _ZN3cub18CUB_300001_SM_10006detail10merge_sort30DeviceMergeSortPartitionKernelIPij8CustomOpiEEvbT_PT2_T0_S9_PS9_T1_S9_i(
	.param .u8 _ZN3cub18CUB_300001_SM_10006detail10merge_sort30DeviceMergeSortPartitionKernelIPij8CustomOpiEEvbT_PT2_T0_S9_PS9_T1_S9_i_param_0,
	.param .u64 .ptr .align 1 _ZN3cub18CUB_300001_SM_10006detail10merge_sort30DeviceMergeSortPartitionKernelIPij8CustomOpiEEvbT_PT2_T0_S9_PS9_T1_S9_i_param_1,
	.param .u64 .ptr .align 1 _ZN3cub18CUB_300001_SM_10006detail10merge_sort30DeviceMergeSortPartitionKernelIPij8CustomOpiEEvbT_PT2_T0_S9_PS9_T1_S9_i_param_2,
	.param .u32 _ZN3cub18CUB_300001_SM_10006detail10merge_sort30DeviceMergeSortPartitionKernelIPij8CustomOpiEEvbT_PT2_T0_S9_PS9_T1_S9_i_param_3,
	.param .u32 _ZN3cub18CUB_300001_SM_10006detail10merge_sort30DeviceMergeSortPartitionKernelIPij8CustomOpiEEvbT_PT2_T0_S9_PS9_T1_S9_i_param_4,
	.param .u64 .ptr .align 1 _ZN3cub18CUB_300001_SM_10006detail10merge_sort30DeviceMergeSortPartitionKernelIPij8CustomOpiEEvbT_PT2_T0_S9_PS9_T1_S9_i_param_5,
	.param .align 1 .b8 _ZN3cub18CUB_300001_SM_10006detail10merge_sort30DeviceMergeSortPartitionKernelIPij8CustomOpiEEvbT_PT2_T0_S9_PS9_T1_S9_i_param_6[1],
	.param .u32 _ZN3cub18CUB_300001_SM_10006detail10merge_sort30DeviceMergeSortPartitionKernelIPij8CustomOpiEEvbT_PT2_T0_S9_PS9_T1_S9_i_param_7,
	.param .u32 _ZN3cub18CUB_300001_SM_10006detail10merge_sort30DeviceMergeSortPartitionKernelIPij8CustomOpiEEvbT_PT2_T0_S9_PS9_T1_S9_i_param_8
)
{
	.reg .pred 	%p<10>;
	.reg .b16 	%rs<2>;
	.reg .b32 	%r<70>;
	.reg .b64 	%rd<31>;

	ld.param.s8 	%rs1, [_ZN3cub18CUB_300001_SM_10006detail10merge_sort30DeviceMergeSortPartitionKernelIPij8CustomOpiEEvbT_PT2_T0_S9_PS9_T1_S9_i_param_0];
	ld.param.u64 	%rd8, [_ZN3cub18CUB_300001_SM_10006detail10merge_sort30DeviceMergeSortPartitionKernelIPij8CustomOpiEEvbT_PT2_T0_S9_PS9_T1_S9_i_param_1];
	ld.param.u64 	%rd9, [_ZN3cub18CUB_300001_SM_10006detail10merge_sort30DeviceMergeSortPartitionKernelIPij8CustomOpiEEvbT_PT2_T0_S9_PS9_T1_S9_i_param_2];
	ld.param.u32 	%r20, [_ZN3cub18CUB_300001_SM_10006detail10merge_sort30DeviceMergeSortPartitionKernelIPij8CustomOpiEEvbT_PT2_T0_S9_PS9_T1_S9_i_param_3];
	ld.param.u32 	%r21, [_ZN3cub18CUB_300001_SM_10006detail10merge_sort30DeviceMergeSortPartitionKernelIPij8CustomOpiEEvbT_PT2_T0_S9_PS9_T1_S9_i_param_4];
	ld.param.u64 	%rd10, [_ZN3cub18CUB_300001_SM_10006detail10merge_sort30DeviceMergeSortPartitionKernelIPij8CustomOpiEEvbT_PT2_T0_S9_PS9_T1_S9_i_param_5];
	ld.param.u32 	%r22, [_ZN3cub18CUB_300001_SM_10006detail10merge_sort30DeviceMergeSortPartitionKernelIPij8CustomOpiEEvbT_PT2_T0_S9_PS9_T1_S9_i_param_7];
	ld.param.u32 	%r23, [_ZN3cub18CUB_300001_SM_10006detail10merge_sort30DeviceMergeSortPartitionKernelIPij8CustomOpiEEvbT_PT2_T0_S9_PS9_T1_S9_i_param_8];
	cvta.to.global.u64 	%rd1, %rd10;
	mov.u32 	%r24, %ntid.x;
	mov.u32 	%r25, %ctaid.x;
	mov.u32 	%r26, %tid.x;
	mad.lo.s32 	%r1, %r24, %r25, %r26;
	setp.ge.u32 	%p1, %r1, %r21;
	@%p1 bra 	$L__BB2_11;
	shr.u32 	%r27, %r22, 1;
	add.s32 	%r2, %r22, -1;
	neg.s32 	%r28, %r22;
	and.b32  	%r29, %r1, %r28;
	mul.lo.s32 	%r30, %r23, %r29;
	mul.lo.s32 	%r31, %r23, %r27;
	min.u32 	%r3, %r30, %r20;
	not.b32 	%r32, %r30;
	min.u32 	%r33, %r31, %r32;
	add.s32 	%r34, %r33, %r30;
	min.u32 	%r4, %r34, %r20;
	not.b32 	%r35, %r4;
	min.u32 	%r36, %r31, %r35;
	add.s32 	%r37, %r36, %r4;
	min.u32 	%r5, %r37, %r20;
	// begin inline asm
	griddepcontrol.wait;
	// end inline asm
	add.s32 	%r38, %r1, 1;
	setp.ne.s32 	%p2, %r38, %r21;
	@%p2 bra 	$L__BB2_3;
	mul.wide.u32 	%rd29, %r1, 4;
	add.s64 	%rd30, %rd1, %rd29;
	st.global.u32 	[%rd30], %r4;
	bra.uni 	$L__BB2_11;
$L__BB2_3:
	sub.s32 	%r39, %r5, %r3;
	and.b32  	%r40, %r2, %r1;
	mul.lo.s32 	%r41, %r40, %r23;
	min.u32 	%r6, %r41, %r39;
	setp.eq.s16 	%p3, %rs1, 0;
	@%p3 bra 	$L__BB2_7;
	sub.s32 	%r42, %r4, %r3;
	sub.s32 	%r43, %r5, %r4;
	max.u32 	%r44, %r6, %r43;
	sub.s32 	%r69, %r44, %r43;
	min.u32 	%r65, %r42, %r6;
	setp.ge.u32 	%p4, %r69, %r65;
	@%p4 bra 	$L__BB2_10;
	cvta.to.global.u64 	%rd2, %rd8;
	cvt.u64.u32 	%rd3, %r4;
	cvt.u64.u32 	%rd4, %r3;
$L__BB2_6:
	sub.s32 	%r45, %r65, %r69;
	shr.u32 	%r46, %r45, 1;
	add.s32 	%r47, %r46, %r69;
	cvt.u64.u32 	%rd11, %r47;
	add.s64 	%rd12, %rd11, %rd4;
	shl.b64 	%rd13, %rd12, 2;
	add.s64 	%rd14, %rd2, %rd13;
	ld.global.u32 	%r48, [%rd14];
	not.b32 	%r49, %r47;
	add.s32 	%r50, %r6, %r49;
	cvt.u64.u32 	%rd15, %r50;
	add.s64 	%rd16, %rd15, %rd3;
	shl.b64 	%rd17, %rd16, 2;
	add.s64 	%rd18, %rd2, %rd17;
	ld.global.u32 	%r51, [%rd18];
	setp.lt.s32 	%p5, %r51, %r48;
	add.s32 	%r52, %r47, 1;
	selp.b32 	%r69, %r69, %r52, %p5;
	selp.b32 	%r65, %r47, %r65, %p5;
	setp.lt.u32 	%p6, %r69, %r65;
	@%p6 bra 	$L__BB2_6;
	bra.uni 	$L__BB2_10;
$L__BB2_7:
	sub.s32 	%r53, %r4, %r3;
	sub.s32 	%r54, %r5, %r4;
	max.u32 	%r55, %r6, %r54;
	sub.s32 	%r69, %r55, %r54;
	min.u32 	%r67, %r53, %r6;
	setp.ge.u32 	%p7, %r69, %r67;
	@%p7 bra 	$L__BB2_10;
	cvta.to.global.u64 	%rd5, %rd9;
	cvt.u64.u32 	%rd6, %r4;
	cvt.u64.u32 	%rd7, %r3;
$L__BB2_9:
	sub.s32 	%r56, %r67, %r69;
	shr.u32 	%r57, %r56, 1;
	add.s32 	%r58, %r57, %r69;
	cvt.u64.u32 	%rd19, %r58;
	add.s64 	%rd20, %rd19, %rd7;
	shl.b64 	%rd21, %rd20, 2;
	add.s64 	%rd22, %rd5, %rd21;
	ld.global.u32 	%r59, [%rd22];
	not.b32 	%r60, %r58;
	add.s32 	%r61, %r6, %r60;
	cvt.u64.u32 	%rd23, %r61;
	add.s64 	%rd24, %rd23, %rd6;
	shl.b64 	%rd25, %rd24, 2;
	add.s64 	%rd26, %rd5, %rd25;
	ld.global.u32 	%r62, [%rd26];
	setp.lt.s32 	%p8, %r62, %r59;
	add.s32 	%r63, %r58, 1;
	selp.b32 	%r69, %r69, %r63, %p8;
	selp.b32 	%r67, %r58, %r67, %p8;
	setp.lt.u32 	%p9, %r69, %r67;
	@%p9 bra 	$L__BB2_9;
$L__BB2_10:
	add.s32 	%r64, %r69, %r3;
	mul.wide.u32 	%rd27, %r1, 4;
	add.s64 	%rd28, %rd1, %rd27;
	st.global.u32 	[%rd28], %r64;
$L__BB2_11:
	ret;

}
	// .globl	_ZN3cub18CUB_300001_SM_10006detail10merge_sort26DeviceMergeSortMergeKernelINS2_10policy_hubIPiE9Policy600ES5_S5_S5_S5_j8CustomOpiiEEvbT2_T3_T4_PT6_PT7_T5_PSB_SB_NS1_7vsmem_tE
.visible .entry _ZN3cub18CUB_300001_SM_10006detail10merge_sort26DeviceMergeSortMergeKernelINS2_10policy_hubIPiE9Policy600ES5_S5_S5_S5_j8CustomOpiiEEvbT2_T3_T4_PT6_PT7_T5_PSB_SB_NS1_7vsmem_tE(
	.param .u8 _ZN3cub18CUB_300001_SM_10006detail10merge_sort26DeviceMergeSortMergeKernelINS2_10policy_hubIPiE9Policy600ES5_S5_S5_S5_j8CustomOpiiEEvbT2_T3_T4_PT6_PT7_T5_PSB_SB_NS1_7vsmem_tE_param_0,
	.param .u64 .ptr .align 1 _ZN3cub18CUB_300001_SM_10006detail10merge_sort26DeviceMergeSortMergeKernelINS2_10policy_hubIPiE9Policy600ES5_S5_S5_S5_j8CustomOpiiEEvbT2_T3_T4_PT6_PT7_T5_PSB_SB_NS1_7vsmem_tE_param_1,
	.param .u64 .ptr .align 1 _ZN3cub18CUB_300001_SM_10006detail10merge_sort26DeviceMergeSortMergeKernelINS2_10policy_hubIPiE9Policy600ES5_S5_S5_S5_j8CustomOpiiEEvbT2_T3_T4_PT6_PT7_T5_PSB_SB_NS1_7vsmem_tE_param_2,
	.param .u32 _ZN3cub18CUB_300001_SM_10006detail10merge_sort26DeviceMergeSortMergeKernelINS2_10policy_hubIPiE9Policy600ES5_S5_S5_S5_j8CustomOpiiEEvbT2_T3_T4_PT6_PT7_T5_PSB_SB_NS1_7vsmem_tE_param_3,
	.param .u64 .ptr .align 1 _ZN3cub18CUB_300001_SM_10006detail10merge_sort26DeviceMergeSortMergeKernelINS2_10policy_hubIPiE9Policy600ES5_S5_S5_S5_j8CustomOpiiEEvbT2_T3_T4_PT6_PT7_T5_PSB_SB_NS1_7vsmem_tE_param_4,
	.param .u64 .ptr .align 1 _ZN3cub18CUB_300001_SM_10006detail10merge_sort26DeviceMergeSortMergeKernelINS2_10policy_hubIPiE9Policy600ES5_S5_S5_S5_j8CustomOpiiEEvbT2_T3_T4_PT6_PT7_T5_PSB_SB_NS1_7vsmem_tE_param_5,
	.param .align 1 .b8 _ZN3cub18CUB_300001_SM_10006detail10merge_sort26DeviceMergeSortMergeKernelINS2_10policy_hubIPiE9Policy600ES5_S5_S5_S5_j8CustomOpiiEEvbT2_T3_T4_PT6_PT7_T5_PSB_SB_NS1_7vsmem_tE_param_6[1],
	.param .u64 .ptr .align 1 _ZN3cub18CUB_300001_SM_10006detail10merge_sort26DeviceMergeSortMergeKernelINS2_10policy_hubIPiE9Policy600ES5_S5_S5_S5_j8CustomOpiiEEvbT2_T3_T4_PT6_PT7_T5_PSB_SB_NS1_7vsmem_tE_param_7,
	.param .u32 _ZN3cub18CUB_300001_SM_10006detail10merge_sort26DeviceMergeSortMergeKernelINS2_10policy_hubIPiE9Policy600ES5_S5_S5_S5_j8CustomOpiiEEvbT2_T3_T4_PT6_PT7_T5_PSB_SB_NS1_7vsmem_tE_param_8,
	.param .align 8 .b8 _ZN3cub18CUB_300001_SM_10006detail10merge_sort26DeviceMergeSortMergeKernelINS2_10policy_hubIPiE9Policy600ES5_S5_S5_S5_j8CustomOpiiEEvbT2_T3_T4_PT6_PT7_T5_PSB_SB_NS1_7vsmem_tE_param_9[8]
)
.maxntid 256
{
	.reg .pred 	%p<566>;
	.reg .b16 	%rs<10>;
	.reg .b32 	%r<1864>;
	.reg .b64 	%rd<1071>;
	// demoted variable
	.shared .align 16 .b8 _ZZN3cub18CUB_300001_SM_10006detail10merge_sort26DeviceMergeSortMergeKernelINS2_10policy_hubIPiE9Policy600ES5_S5_S5_S5_j8CustomOpiiEEvbT2_T3_T4_PT6_PT7_T5_PSB_SB_NS1_7vsmem_tEE19static_temp_storage[17424];
	ld.param.u64 	%rd20, [_ZN3cub18CUB_300001_SM_10006detail10merge_sort26DeviceMergeSortMergeKernelINS2_10policy_hubIPiE9Policy600ES5_S5_S5_S5_j8CustomOpiiEEvbT2_T3_T4_PT6_PT7_T5_PSB_SB_NS1_7vsmem_tE_param_1];
	ld.param.u64 	%rd18, [_ZN3cub18CUB_300001_SM_10006detail10merge_sort26DeviceMergeSortMergeKernelINS2_10policy_hubIPiE9Policy600ES5_S5_S5_S5_j8CustomOpiiEEvbT2_T3_T4_PT6_PT7_T5_PSB_SB_NS1_7vsmem_tE_param_2];
	ld.param.u32 	%r755, [_ZN3cub18CUB_300001_SM_10006detail10merge_sort26DeviceMergeSortMergeKernelINS2_10policy_hubIPiE9Policy600ES5_S5_S5_S5_j8CustomOpiiEEvbT2_T3_T4_PT6_PT7_T5_PSB_SB_NS1_7vsmem_tE_param_3];
	ld.param.u64 	%rd21, [_ZN3cub18CUB_300001_SM_10006detail10merge_sort26DeviceMergeSortMergeKernelINS2_10policy_hubIPiE9Policy600ES5_S5_S5_S5_j8CustomOpiiEEvbT2_T3_T4_PT6_PT7_T5_PSB_SB_NS1_7vsmem_tE_param_4];
	ld.param.u64 	%rd19, [_ZN3cub18CUB_300001_SM_10006detail10merge_sort26DeviceMergeSortMergeKernelINS2_10policy_hubIPiE9Policy600ES5_S5_S5_S5_j8CustomOpiiEEvbT2_T3_T4_PT6_PT7_T5_PSB_SB_NS1_7vsmem_tE_param_5];
	ld.param.u64 	%rd22, [_ZN3cub18CUB_300001_SM_10006detail10merge_sort26DeviceMergeSortMergeKernelINS2_10policy_hubIPiE9Policy600ES5_S5_S5_S5_j8CustomOpiiEEvbT2_T3_T4_PT6_PT7_T5_PSB_SB_NS1_7vsmem_tE_param_7];
	ld.param.u32 	%r756, [_ZN3cub18CUB_300001_SM_10006detail10merge_sort26DeviceMergeSortMergeKernelINS2_10policy_hubIPiE9Policy600ES5_S5_S5_S5_j8CustomOpiiEEvbT2_T3_T4_PT6_PT7_T5_PSB_SB_NS1_7vsmem_tE_param_8];
	cvta.to.global.u64 	%rd1, %rd19;
	cvta.to.global.u64 	%rd2, %rd21;
	cvta.to.global.u64 	%rd3, %rd18;
	cvta.to.global.u64 	%rd4, %rd20;
	cvta.to.global.u64 	%rd5, %rd22;
	mov.u32 	%r1, %ctaid.x;
	mov.u32 	%r757, %nctaid.x;
	mul.lo.s32 	%r2, %r1, 4352;
	mov.u32 	%r3, %tid.x;
	add.s32 	%r758, %r757, -1;
	setp.ge.u32 	%p69, %r1, %r758;
	@%p69 bra 	$L__BB3_98;
	ld.param.s8 	%rs6, [_ZN3cub18CUB_300001_SM_10006detail10merge_sort26DeviceMergeSortMergeKernelINS2_10policy_hubIPiE9Policy600ES5_S5_S5_S5_j8CustomOpiiEEvbT2_T3_T4_PT6_PT7_T5_PSB_SB_NS1_7vsmem_tE_param_0];
	mul.wide.u32 	%rd539, %r1, 4;
	add.s64 	%rd540, %rd5, %rd539;
	ld.global.u32 	%r1225, [%rd540];
	ld.global.u32 	%r1226, [%rd540+4];
	shr.u32 	%r1227, %r756, 1;
	neg.s32 	%r1228, %r756;
	and.b32  	%r1229, %r1, %r1228;
	mul.lo.s32 	%r4, %r1229, 4352;
	mul.lo.s32 	%r5, %r1227, 4352;
	sub.s32 	%r1230, %r1, %r1229;
	mul.lo.s32 	%r1231, %r1230, 4352;
	sub.s32 	%r6, %r1225, %r4;
	sub.s32 	%r1232, %r1226, %r4;
	sub.s32 	%r1233, %r755, %r4;
	max.u32 	%r1234, %r1233, %r5;
	sub.s32 	%r1235, %r1234, %r5;
	sub.s32 	%r1236, %r1231, %r6;
	min.u32 	%r7, %r1236, %r1235;
	max.u32 	%r1237, %r1231, -4353;
	not.b32 	%r1238, %r1237;
	add.s32 	%r1239, %r1231, %r1238;
	sub.s32 	%r1240, %r1239, %r1232;
	or.b32  	%r1241, %r1, %r1228;
	setp.eq.s32 	%p371, %r1241, -1;
	min.u32 	%r1242, %r5, %r1233;
	selp.b32 	%r1243, %r1242, %r1232, %p371;
	selp.b32 	%r1244, %r5, %r1240, %p371;
	min.u32 	%r8, %r1244, %r1235;
	sub.s32 	%r9, %r1243, %r6;
	// begin inline asm
	griddepcontrol.wait;
	// end inline asm
	setp.eq.s16 	%p372, %rs6, 0;
	@%p372 bra 	$L__BB3_3;
	cvt.u64.u32 	%rd541, %r4;
	cvt.u64.u32 	%rd542, %r6;
	add.s64 	%rd543, %rd542, %rd541;
	cvt.u64.u32 	%rd544, %r5;
	add.s64 	%rd545, %rd541, %rd544;
	cvt.u64.u32 	%rd546, %r7;
	add.s64 	%rd547, %rd545, %rd546;
	setp.lt.s32 	%p373, %r3, %r9;
	sub.s32 	%r1245, %r3, %r9;
	cvt.s64.s32 	%rd548, %r1245;
	cvt.u64.u32 	%rd549, %r3;
	selp.b64 	%rd550, %rd543, %rd547, %p373;
	selp.b64 	%rd551, %rd549, %rd548, %p373;
	add.s64 	%rd552, %rd551, %rd550;
	shl.b64 	%rd553, %rd552, 2;
	add.s64 	%rd554, %rd4, %rd553;
	ld.global.u32 	%r1678, [%rd554];
	add.s32 	%r1246, %r3, 256;
	setp.lt.s32 	%p374, %r1246, %r9;
	sub.s32 	%r1247, %r1246, %r9;
	cvt.s64.s32 	%rd555, %r1247;
	cvt.u64.u32 	%rd556, %r1246;
	selp.b64 	%rd557, %rd543, %rd547, %p374;
	selp.b64 	%rd558, %rd556, %rd555, %p374;
	add.s64 	%rd559, %rd558, %rd557;
	shl.b64 	%rd560, %rd559, 2;
	add.s64 	%rd561, %rd4, %rd560;
	ld.global.u32 	%r1677, [%rd561];
	add.s32 	%r1248, %r3, 512;
	setp.lt.s32 	%p375, %r1248, %r9;
	sub.s32 	%r1249, %r1248, %r9;
	cvt.s64.s32 	%rd562, %r1249;
	cvt.u64.u32 	%rd563, %r1248;
	selp.b64 	%rd564, %rd543, %rd547, %p375;
	selp.b64 	%rd565, %rd563, %rd562, %p375;
	add.s64 	%rd566, %rd565, %rd564;
	shl.b64 	%rd567, %rd566, 2;
	add.s64 	%rd568, %rd4, %rd567;
	ld.global.u32 	%r1676, [%rd568];
	add.s32 	%r1250, %r3, 768;
	setp.lt.s32 	%p376, %r1250, %r9;
	sub.s32 	%r1251, %r1250, %r9;
	cvt.s64.s32 	%rd569, %r1251;
	cvt.u64.u32 	%rd570, %r1250;
	selp.b64 	%rd571, %rd543, %rd547, %p376;
	selp.b64 	%rd572, %rd570, %rd569, %p376;
	add.s64 	%rd573, %rd572, %rd571;
	shl.b64 	%rd574, %rd573, 2;
	add.s64 	%rd575, %rd4, %rd574;
	ld.global.u32 	%r1675, [%rd575];
	or.b32  	%r1252, %r3, 1024;
	setp.lt.s32 	%p377, %r1252, %r9;
	sub.s32 	%r1253, %r1252, %r9;
	cvt.s64.s32 	%rd576, %r1253;
	cvt.u64.u32 	%rd577, %r1252;
	selp.b64 	%rd578, %rd543, %rd547, %p377;
	selp.b64 	%rd579, %rd577, %rd576, %p377;
	add.s64 	%rd580, %rd579, %rd578;
	shl.b64 	%rd581, %rd580, 2;
	add.s64 	%rd582, %rd4, %rd581;
	ld.global.u32 	%r1674, [%rd582];
	add.s32 	%r1254, %r3, 1280;
	setp.lt.s32 	%p378, %r1254, %r9;
	sub.s32 	%r1255, %r1254, %r9;
	cvt.s64.s32 	%rd583, %r1255;
	cvt.u64.u32 	%rd584, %r1254;
	selp.b64 	%rd585, %rd543, %rd547, %p378;
	selp.b64 	%rd586, %rd584, %rd583, %p378;
	add.s64 	%rd587, %rd586, %rd585;
	shl.b64 	%rd588, %rd587, 2;
	add.s64 	%rd589, %rd4, %rd588;
	ld.global.u32 	%r1673, [%rd589];
	add.s32 	%r1256, %r3, 1536;
	setp.lt.s32 	%p379, %r1256, %r9;
	sub.s32 	%r1257, %r1256, %r9;
	cvt.s64.s32 	%rd590, %r1257;
	cvt.u64.u32 	%rd591, %r1256;
	selp.b64 	%rd592, %rd543, %rd547, %p379;
	selp.b64 	%rd593, %rd591, %rd590, %p379;
	add.s64 	%rd594, %rd593, %rd592;
	shl.b64 	%rd595, %rd594, 2;
	add.s64 	%rd596, %rd4, %rd595;
	ld.global.u32 	%r1672, [%rd596];
	add.s32 	%r1258, %r3, 1792;
	setp.lt.s32 	%p380, %r1258, %r9;
	sub.s32 	%r1259, %r1258, %r9;
	cvt.s64.s32 	%rd597, %r1259;
	cvt.u64.u32 	%rd598, %r1258;
	selp.b64 	%rd599, %rd543, %rd547, %p380;
	selp.b64 	%rd600, %rd598, %rd597, %p380;
	add.s64 	%rd601, %rd600, %rd599;
	shl.b64 	%rd602, %rd601, 2;
	add.s64 	%rd603, %rd4, %rd602;
	ld.global.u32 	%r1671, [%rd603];
	or.b32  	%r1260, %r3, 2048;
	setp.lt.s32 	%p381, %r1260, %r9;
	sub.s32 	%r1261, %r1260, %r9;
	cvt.s64.s32 	%rd604, %r1261;
	cvt.u64.u32 	%rd605, %r1260;
	selp.b64 	%rd606, %rd543, %rd547, %p381;
	selp.b64 	%rd607, %rd605, %rd604, %p381;
	add.s64 	%rd608, %rd607, %rd606;
	shl.b64 	%rd609, %rd608, 2;
	add.s64 	%rd610, %rd4, %rd609;
	ld.global.u32 	%r1670, [%rd610];
	add.s32 	%r1262, %r3, 2304;
	setp.lt.s32 	%p382, %r1262, %r9;
	sub.s32 	%r1263, %r1262, %r9;
	cvt.s64.s32 	%rd611, %r1263;
	cvt.u64.u32 	%rd612, %r1262;
	selp.b64 	%rd613, %rd543, %rd547, %p382;
	selp.b64 	%rd614, %rd612, %rd611, %p382;
	add.s64 	%rd615, %rd614, %rd613;
	shl.b64 	%rd616, %rd615, 2;
	add.s64 	%rd617, %rd4, %rd616;
	ld.global.u32 	%r1669, [%rd617];
	add.s32 	%r1264, %r3, 2560;
	setp.lt.s32 	%p383, %r1264, %r9;
	sub.s32 	%r1265, %r1264, %r9;
	cvt.s64.s32 	%rd618, %r1265;
	cvt.u64.u32 	%rd619, %r1264;
	selp.b64 	%rd620, %rd543, %rd547, %p383;
	selp.b64 	%rd621, %rd619, %rd618, %p383;
	add.s64 	%rd622, %rd621, %rd620;
	shl.b64 	%rd623, %rd622, 2;
	add.s64 	%rd624, %rd4, %rd623;
	ld.global.u32 	%r1668, [%rd624];
	add.s32 	%r1266, %r3, 2816;
	setp.lt.s32 	%p384, %r1266, %r9;
	sub.s32 	%r1267, %r1266, %r9;
	cvt.s64.s32 	%rd625, %r1267;
	cvt.u64.u32 	%rd626, %r1266;
	selp.b64 	%rd627, %rd543, %rd547, %p384;
	selp.b64 	%rd628, %rd626, %rd625, %p384;
	add.s64 	%rd629, %rd628, %rd627;
	shl.b64 	%rd630, %rd629, 2;
	add.s64 	%rd631, %rd4, %rd630;
	ld.global.u32 	%r1667, [%rd631];
	or.b32  	%r1268, %r3, 3072;
	setp.lt.s32 	%p385, %r1268, %r9;
	sub.s32 	%r1269, %r1268, %r9;
	cvt.s64.s32 	%rd632, %r1269;
	cvt.u64.u32 	%rd633, %r1268;
	selp.b64 	%rd634, %rd543, %rd547, %p385;
	selp.b64 	%rd635, %rd633, %rd632, %p385;
	add.s64 	%rd636, %rd635, %rd634;
	shl.b64 	%rd637, %rd636, 2;
	add.s64 	%rd638, %rd4, %rd637;
	ld.global.u32 	%r1666, [%rd638];
	add.s32 	%r1270, %r3, 3328;
	setp.lt.s32 	%p386, %r1270, %r9;
	sub.s32 	%r1271, %r1270, %r9;
	cvt.s64.s32 	%rd639, %r1271;
	cvt.u64.u32 	%rd640, %r1270;
	selp.b64 	%rd641, %rd543, %rd547, %p386;
	selp.b64 	%rd642, %rd640, %rd639, %p386;
	add.s64 	%rd643, %rd642, %rd641;
	shl.b64 	%rd644, %rd643, 2;
	add.s64 	%rd645, %rd4, %rd644;
	ld.global.u32 	%r1665, [%rd645];
	add.s32 	%r1272, %r3, 3584;
	setp.lt.s32 	%p387, %r1272, %r9;
	sub.s32 	%r1273, %r1272, %r9;
	cvt.s64.s32 	%rd646, %r1273;
	cvt.u64.u32 	%rd647, %r1272;
	selp.b64 	%rd648, %rd543, %rd547, %p387;
	selp.b64 	%rd649, %rd647, %rd646, %p387;
	add.s64 	%rd650, %rd649, %rd648;
	shl.b64 	%rd651, %rd650, 2;
	add.s64 	%rd652, %rd4, %rd651;
	ld.global.u32 	%r1664, [%rd652];
	add.s32 	%r1274, %r3, 3840;
	setp.lt.s32 	%p388, %r1274, %r9;
	sub.s32 	%r1275, %r1274, %r9;
	cvt.s64.s32 	%rd653, %r1275;
	cvt.u64.u32 	%rd654, %r1274;
	selp.b64 	%rd655, %rd543, %rd547, %p388;
	selp.b64 	%rd656, %rd654, %rd653, %p388;
	add.s64 	%rd657, %rd656, %rd655;
	shl.b64 	%rd658, %rd657, 2;
	add.s64 	%rd659, %rd4, %rd658;
	ld.global.u32 	%r1663, [%rd659];
	or.b32  	%r1276, %r3, 4096;
	setp.lt.s32 	%p389, %r1276, %r9;
	sub.s32 	%r1277, %r1276, %r9;
	cvt.s64.s32 	%rd660, %r1277;
	cvt.u64.u32 	%rd661, %r1276;
	selp.b64 	%rd662, %rd543, %rd547, %p389;
	selp.b64 	%rd663, %rd661, %rd660, %p389;
	add.s64 	%rd664, %rd663, %rd662;
	shl.b64 	%rd665, %rd664, 2;
	add.s64 	%rd666, %rd4, %rd665;
	ld.global.u32 	%r1662, [%rd666];
	bra.uni 	$L__BB3_4;
$L__BB3_3:
	cvt.u64.u32 	%rd667, %r4;
	cvt.u64.u32 	%rd668, %r6;
	add.s64 	%rd669, %rd668, %rd667;
	cvt.u64.u32 	%rd670, %r5;
	add.s64 	%rd671, %rd667, %rd670;
	cvt.u64.u32 	%rd672, %r7;
	add.s64 	%rd673, %rd671, %rd672;
	setp.lt.s32 	%p390, %r3, %r9;
	sub.s32 	%r1278, %r3, %r9;
	cvt.s64.s32 	%rd674, %r1278;
	cvt.u64.u32 	%rd675, %r3;
	selp.b64 	%rd676, %rd669, %rd673, %p390;
	selp.b64 	%rd677, %rd675, %rd674, %p390;
	add.s64 	%rd678, %rd677, %rd676;
	shl.b64 	%rd679, %rd678, 2;
	add.s64 	%rd680, %rd2, %rd679;
	ld.global.u32 	%r1678, [%rd680];
	add.s32 	%r1279, %r3, 256;
	setp.lt.s32 	%p391, %r1279, %r9;
	sub.s32 	%r1280, %r1279, %r9;
	cvt.s64.s32 	%rd681, %r1280;
	cvt.u64.u32 	%rd682, %r1279;
	selp.b64 	%rd683, %rd669, %rd673, %p391;
	selp.b64 	%rd684, %rd682, %rd681, %p391;
	add.s64 	%rd685, %rd684, %rd683;
	shl.b64 	%rd686, %rd685, 2;
	add.s64 	%rd687, %rd2, %rd686;
	ld.global.u32 	%r1677, [%rd687];
	add.s32 	%r1281, %r3, 512;
	setp.lt.s32 	%p392, %r1281, %r9;
	sub.s32 	%r1282, %r1281, %r9;
	cvt.s64.s32 	%rd688, %r1282;
	cvt.u64.u32 	%rd689, %r1281;
	selp.b64 	%rd690, %rd669, %rd673, %p392;
	selp.b64 	%rd691, %rd689, %rd688, %p392;
	add.s64 	%rd692, %rd691, %rd690;
	shl.b64 	%rd693, %rd692, 2;
	add.s64 	%rd694, %rd2, %rd693;
	ld.global.u32 	%r1676, [%rd694];
	add.s32 	%r1283, %r3, 768;
	setp.lt.s32 	%p393, %r1283, %r9;
	sub.s32 	%r1284, %r1283, %r9;
	cvt.s64.s32 	%rd695, %r1284;
	cvt.u64.u32 	%rd696, %r1283;
	selp.b64 	%rd697, %rd669, %rd673, %p393;
	selp.b64 	%rd698, %rd696, %rd695, %p393;
	add.s64 	%rd699, %rd698, %rd697;
	shl.b64 	%rd700, %rd699, 2;
	add.s64 	%rd701, %rd2, %rd700;
	ld.global.u32 	%r1675, [%rd701];
	or.b32  	%r1285, %r3, 1024;
	setp.lt.s32 	%p394, %r1285, %r9;
	sub.s32 	%r1286, %r1285, %r9;
	cvt.s64.s32 	%rd702, %r1286;
	cvt.u64.u32 	%rd703, %r1285;
	selp.b64 	%rd704, %rd669, %rd673, %p394;
	selp.b64 	%rd705, %rd703, %rd702, %p394;
	add.s64 	%rd706, %rd705, %rd704;
	shl.b64 	%rd707, %rd706, 2;
	add.s64 	%rd708, %rd2, %rd707;
	ld.global.u32 	%r1674, [%rd708];
	add.s32 	%r1287, %r3, 1280;
	setp.lt.s32 	%p395, %r1287, %r9;
	sub.s32 	%r1288, %r1287, %r9;
	cvt.s64.s32 	%rd709, %r1288;
	cvt.u64.u32 	%rd710, %r1287;
	selp.b64 	%rd711, %rd669, %rd673, %p395;
	selp.b64 	%rd712, %rd710, %rd709, %p395;
	add.s64 	%rd713, %rd712, %rd711;
	shl.b64 	%rd714, %rd713, 2;
	add.s64 	%rd715, %rd2, %rd714;
	ld.global.u32 	%r1673, [%rd715];
	add.s32 	%r1289, %r3, 1536;
	setp.lt.s32 	%p396, %r1289, %r9;
	sub.s32 	%r1290, %r1289, %r9;
	cvt.s64.s32 	%rd716, %r1290;
	cvt.u64.u32 	%rd717, %r1289;
	selp.b64 	%rd718, %rd669, %rd673, %p396;
	selp.b64 	%rd719, %rd717, %rd716, %p396;
	add.s64 	%rd720, %rd719, %rd718;
	shl.b64 	%rd721, %rd720, 2;
	add.s64 	%rd722, %rd2, %rd721;
	ld.global.u32 	%r1672, [%rd722];
	add.s32 	%r1291, %r3, 1792;
	setp.lt.s32 	%p397, %r1291, %r9;
	sub.s32 	%r1292, %r1291, %r9;
	cvt.s64.s32 	%rd723, %r1292;
	cvt.u64.u32 	%rd724, %r1291;
	selp.b64 	%rd725, %rd669, %rd673, %p397;
	selp.b64 	%rd726, %rd724, %rd723, %p397;
	add.s64 	%rd727, %rd726, %rd725;
	shl.b64 	%rd728, %rd727, 2;
	add.s64 	%rd729, %rd2, %rd728;
	ld.global.u32 	%r1671, [%rd729];
	or.b32  	%r1293, %r3, 2048;
	setp.lt.s32 	%p398, %r1293, %r9;
	sub.s32 	%r1294, %r1293, %r9;
	cvt.s64.s32 	%rd730, %r1294;
	cvt.u64.u32 	%rd731, %r1293;
	selp.b64 	%rd732, %rd669, %rd673, %p398;
	selp.b64 	%rd733, %rd731, %rd730, %p398;
	add.s64 	%rd734, %rd733, %rd732;
	shl.b64 	%rd735, %rd734, 2;
	add.s64 	%rd736, %rd2, %rd735;
	ld.global.u32 	%r1670, [%rd736];
	add.s32 	%r1295, %r3, 2304;
	setp.lt.s32 	%p399, %r1295, %r9;
	sub.s32 	%r1296, %r1295, %r9;
	cvt.s64.s32 	%rd737, %r1296;
	cvt.u64.u32 	%rd738, %r1295;
	selp.b64 	%rd739, %rd669, %rd673, %p399;
	selp.b64 	%rd740, %rd738, %rd737, %p399;
	add.s64 	%rd741, %rd740, %rd739;
	shl.b64 	%rd742, %rd741, 2;
	add.s64 	%rd743, %rd2, %rd742;
	ld.global.u32 	%r1669, [%rd743];
	add.s32 	%r1297, %r3, 2560;
	setp.lt.s32 	%p400, %r1297, %r9;
	sub.s32 	%r1298, %r1297, %r9;
	cvt.s64.s32 	%rd744, %r1298;
	cvt.u64.u32 	%rd745, %r1297;
	selp.b64 	%rd746, %rd669, %rd673, %p400;
	selp.b64 	%rd747, %rd745, %rd744, %p400;
	add.s64 	%rd748, %rd747, %rd746;
	shl.b64 	%rd749, %rd748, 2;
	add.s64 	%rd750, %rd2, %rd749;
	ld.global.u32 	%r1668, [%rd750];
	add.s32 	%r1299, %r3, 2816;
	setp.lt.s32 	%p401, %r1299, %r9;
	sub.s32 	%r1300, %r1299, %r9;
	cvt.s64.s32 	%rd751, %r1300;
	cvt.u64.u32 	%rd752, %r1299;
	selp.b64 	%rd753, %rd669, %rd673, %p401;
	selp.b64 	%rd754, %rd752, %rd751, %p401;
	add.s64 	%rd755, %rd754, %rd753;
	shl.b64 	%rd756, %rd755, 2;
	add.s64 	%rd757, %rd2, %rd756;
	ld.global.u32 	%r1667, [%rd757];
	or.b32  	%r1301, %r3, 3072;
	setp.lt.s32 	%p402, %r1301, %r9;
	sub.s32 	%r1302, %r1301, %r9;
	cvt.s64.s32 	%rd758, %r1302;
	cvt.u64.u32 	%rd759, %r1301;
	selp.b64 	%rd760, %rd669, %rd673, %p402;
	selp.b64 	%rd761, %rd759, %rd758, %p402;
	add.s64 	%rd762, %rd761, %rd760;
	shl.b64 	%rd763, %rd762, 2;
	add.s64 	%rd764, %rd2, %rd763;
	ld.global.u32 	%r1666, [%rd764];
	add.s32 	%r1303, %r3, 3328;
	setp.lt.s32 	%p403, %r1303, %r9;
	sub.s32 	%r1304, %r1303, %r9;
	cvt.s64.s32 	%rd765, %r1304;
	cvt.u64.u32 	%rd766, %r1303;
	selp.b64 	%rd767, %rd669, %rd673, %p403;
	selp.b64 	%rd768, %rd766, %rd765, %p403;
	add.s64 	%rd769, %rd768, %rd767;
	shl.b64 	%rd770, %rd769, 2;
	add.s64 	%rd771, %rd2, %rd770;
	ld.global.u32 	%r1665, [%rd771];
	add.s32 	%r1305, %r3, 3584;
	setp.lt.s32 	%p404, %r1305, %r9;
	sub.s32 	%r1306, %r1305, %r9;
	cvt.s64.s32 	%rd772, %r1306;
	cvt.u64.u32 	%rd773, %r1305;
	selp.b64 	%rd774, %rd669, %rd673, %p404;
	selp.b64 	%rd775, %rd773, %rd772, %p404;
	add.s64 	%rd776, %rd775, %rd774;
	shl.b64 	%rd777, %rd776, 2;
	add.s64 	%rd778, %rd2, %rd777;
	ld.global.u32 	%r1664, [%rd778];
	add.s32 	%r1307, %r3, 3840;
	setp.lt.s32 	%p405, %r1307, %r9;
	sub.s32 	%r1308, %r1307, %r9;
	cvt.s64.s32 	%rd779, %r1308;
	cvt.u64.u32 	%rd780, %r1307;
	selp.b64 	%rd781, %rd669, %rd673, %p405;
	selp.b64 	%rd782, %rd780, %rd779, %p405;
	add.s64 	%rd783, %rd782, %rd781;
	shl.b64 	%rd784, %rd783, 2;
	add.s64 	%rd785, %rd2, %rd784;
	ld.global.u32 	%r1663, [%rd785];
	or.b32  	%r1309, %r3, 4096;
	setp.lt.s32 	%p406, %r1309, %r9;
	sub.s32 	%r1310, %r1309, %r9;
	cvt.s64.s32 	%rd786, %r1310;
	cvt.u64.u32 	%rd787, %r1309;
	selp.b64 	%rd788, %rd669, %rd673, %p406;
	selp.b64 	%rd789, %rd787, %rd786, %p406;
	add.s64 	%rd790, %rd789, %rd788;
	shl.b64 	%rd791, %rd790, 2;
	add.s64 	%rd792, %rd2, %rd791;
	ld.global.u32 	%r1662, [%rd792];
$L__BB3_4:
	ld.param.s8 	%rs7, [_ZN3cub18CUB_300001_SM_10006detail10merge_sort26DeviceMergeSortMergeKernelINS2_10policy_hubIPiE9Policy600ES5_S5_S5_S5_j8CustomOpiiEEvbT2_T3_T4_PT6_PT7_T5_PSB_SB_NS1_7vsmem_tE_param_0];
	setp.eq.s16 	%p407, %rs7, 0;
	shl.b32 	%r1311, %r3, 2;
	mov.u32 	%r1312, _ZZN3cub18CUB_300001_SM_10006detail10merge_sort26DeviceMergeSortMergeKernelINS2_10policy_hubIPiE9Policy600ES5_S5_S5_S5_j8CustomOpiiEEvbT2_T3_T4_PT6_PT7_T5_PSB_SB_NS1_7vsmem_tEE19static_temp_storage;
	add.s32 	%r1313, %r1312, %r1311;
	st.shared.u32 	[%r1313], %r1678;
	add.s32 	%r61, %r3, 256;
	st.shared.u32 	[%r1313+1024], %r1677;
	add.s32 	%r62, %r3, 512;
	st.shared.u32 	[%r1313+2048], %r1676;
	add.s32 	%r63, %r3, 768;
	st.shared.u32 	[%r1313+3072], %r1675;
	or.b32  	%r64, %r3, 1024;
	st.shared.u32 	[%r1313+4096], %r1674;
	add.s32 	%r65, %r3, 1280;
	st.shared.u32 	[%r1313+5120], %r1673;
	add.s32 	%r66, %r3, 1536;
	st.shared.u32 	[%r1313+6144], %r1672;
	add.s32 	%r67, %r3, 1792;
	st.shared.u32 	[%r1313+7168], %r1671;
	or.b32  	%r68, %r3, 2048;
	st.shared.u32 	[%r1313+8192], %r1670;
	add.s32 	%r69, %r3, 2304;
	st.shared.u32 	[%r1313+9216], %r1669;
	add.s32 	%r70, %r3, 2560;
	st.shared.u32 	[%r1313+10240], %r1668;
	add.s32 	%r71, %r3, 2816;
	st.shared.u32 	[%r1313+11264], %r1667;
	or.b32  	%r72, %r3, 3072;
	st.shared.u32 	[%r1313+12288], %r1666;
	add.s32 	%r73, %r3, 3328;
	st.shared.u32 	[%r1313+13312], %r1665;
	add.s32 	%r74, %r3, 3584;
	st.shared.u32 	[%r1313+14336], %r1664;
	add.s32 	%r75, %r3, 3840;
	st.shared.u32 	[%r1313+15360], %r1663;
	or.b32  	%r76, %r3, 4096;
	st.shared.u32 	[%r1313+16384], %r1662;
	@%p407 bra 	$L__BB3_6;
	cvt.u64.u32 	%rd793, %r4;
	cvt.u64.u32 	%rd794, %r6;
	add.s64 	%rd795, %rd794, %rd793;
	cvt.u64.u32 	%rd796, %r5;
	add.s64 	%rd797, %rd793, %rd796;
	cvt.u64.u32 	%rd798, %r7;
	add.s64 	%rd799, %rd797, %rd798;
	setp.lt.s32 	%p408, %r3, %r9;
	sub.s32 	%r1314, %r3, %r9;
	cvt.s64.s32 	%rd800, %r1314;
	cvt.u64.u32 	%rd801, %r3;
	selp.b64 	%rd802, %rd795, %rd799, %p408;
	selp.b64 	%rd803, %rd801, %rd800, %p408;
	add.s64 	%rd804, %rd803, %rd802;
	shl.b64 	%rd805, %rd804, 2;
	add.s64 	%rd806, %rd3, %rd805;
	ld.global.u32 	%r1695, [%rd806];
	setp.lt.s32 	%p409, %r61, %r9;
	sub.s32 	%r1315, %r61, %r9;
	cvt.s64.s32 	%rd807, %r1315;
	cvt.u64.u32 	%rd808, %r61;
	selp.b64 	%rd809, %rd795, %rd799, %p409;
	selp.b64 	%rd810, %rd808, %rd807, %p409;
	add.s64 	%rd811, %rd810, %rd809;
	shl.b64 	%rd812, %rd811, 2;
	add.s64 	%rd813, %rd3, %rd812;
	ld.global.u32 	%r1694, [%rd813];
	setp.lt.s32 	%p410, %r62, %r9;
	sub.s32 	%r1316, %r62, %r9;
	cvt.s64.s32 	%rd814, %r1316;
	cvt.u64.u32 	%rd815, %r62;
	selp.b64 	%rd816, %rd795, %rd799, %p410;
	selp.b64 	%rd817, %rd815, %rd814, %p410;
	add.s64 	%rd818, %rd817, %rd816;
	shl.b64 	%rd819, %rd818, 2;
	add.s64 	%rd820, %rd3, %rd819;
	ld.global.u32 	%r1693, [%rd820];
	setp.lt.s32 	%p411, %r63, %r9;
	sub.s32 	%r1317, %r63, %r9;
	cvt.s64.s32 	%rd821, %r1317;
	cvt.u64.u32 	%rd822, %r63;
	selp.b64 	%rd823, %rd795, %rd799, %p411;
	selp.b64 	%rd824, %rd822, %rd821, %p411;
	add.s64 	%rd825, %rd824, %rd823;
	shl.b64 	%rd826, %rd825, 2;
	add.s64 	%rd827, %rd3, %rd826;
	ld.global.u32 	%r1692, [%rd827];
	setp.lt.s32 	%p412, %r64, %r9;
	sub.s32 	%r1318, %r64, %r9;
	cvt.s64.s32 	%rd828, %r1318;
	cvt.u64.u32 	%rd829, %r64;
	selp.b64 	%rd830, %rd795, %rd799, %p412;
	selp.b64 	%rd831, %rd829, %rd828, %p412;
	add.s64 	%rd832, %rd831, %rd830;
	shl.b64 	%rd833, %rd832, 2;
	add.s64 	%rd834, %rd3, %rd833;
	ld.global.u32 	%r1691, [%rd834];
	setp.lt.s32 	%p413, %r65, %r9;
	sub.s32 	%r1319, %r65, %r9;
	cvt.s64.s32 	%rd835, %r1319;
	cvt.u64.u32 	%rd836, %r65;
	selp.b64 	%rd837, %rd795, %rd799, %p413;
	selp.b64 	%rd838, %rd836, %rd835, %p413;
	add.s64 	%rd839, %rd838, %rd837;
	shl.b64 	%rd840, %rd839, 2;
	add.s64 	%rd841, %rd3, %rd840;
	ld.global.u32 	%r1690, [%rd841];
	setp.lt.s32 	%p414, %r66, %r9;
	sub.s32 	%r1320, %r66, %r9;
	cvt.s64.s32 	%rd842, %r1320;
	cvt.u64.u32 	%rd843, %r66;
	selp.b64 	%rd844, %rd795, %rd799, %p414;
	selp.b64 	%rd845, %rd843, %rd842, %p414;
	add.s64 	%rd846, %rd845, %rd844;
	shl.b64 	%rd847, %rd846, 2;
	add.s64 	%rd848, %rd3, %rd847;
	ld.global.u32 	%r1689, [%rd848];
	setp.lt.s32 	%p415, %r67, %r9;
	sub.s32 	%r1321, %r67, %r9;
	cvt.s64.s32 	%rd849, %r1321;
	cvt.u64.u32 	%rd850, %r67;
	selp.b64 	%rd851, %rd795, %rd799, %p415;
	selp.b64 	%rd852, %rd850, %rd849, %p415;
	add.s64 	%rd853, %rd852, %rd851;
	shl.b64 	%rd854, %rd853, 2;
	add.s64 	%rd855, %rd3, %rd854;
	ld.global.u32 	%r1688, [%rd855];
	setp.lt.s32 	%p416, %r68, %r9;
	sub.s32 	%r1322, %r68, %r9;
	cvt.s64.s32 	%rd856, %r1322;
	cvt.u64.u32 	%rd857, %r68;
	selp.b64 	%rd858, %rd795, %rd799, %p416;
	selp.b64 	%rd859, %rd857, %rd856, %p416;
	add.s64 	%rd860, %rd859, %rd858;
	shl.b64 	%rd861, %rd860, 2;
	add.s64 	%rd862, %rd3, %rd861;
	ld.global.u32 	%r1687, [%rd862];
	setp.lt.s32 	%p417, %r69, %r9;
	sub.s32 	%r1323, %r69, %r9;
	cvt.s64.s32 	%rd863, %r1323;
	cvt.u64.u32 	%rd864, %r69;
	selp.b64 	%rd865, %rd795, %rd799, %p417;
	selp.b64 	%rd866, %rd864, %rd863, %p417;
	add.s64 	%rd867, %rd866, %rd865;
	shl.b64 	%rd868, %rd867, 2;
	add.s64 	%rd869, %rd3, %rd868;
	ld.global.u32 	%r1686, [%rd869];
	setp.lt.s32 	%p418, %r70, %r9;
	sub.s32 	%r1324, %r70, %r9;
	cvt.s64.s32 	%rd870, %r1324;
	cvt.u64.u32 	%rd871, %r70;
	selp.b64 	%rd872, %rd795, %rd799, %p418;
	selp.b64 	%rd873, %rd871, %rd870, %p418;
	add.s64 	%rd874, %rd873, %rd872;
	shl.b64 	%rd875, %rd874, 2;
	add.s64 	%rd876, %rd3, %rd875;
	ld.global.u32 	%r1685, [%rd876];
	setp.lt.s32 	%p419, %r71, %r9;
	sub.s32 	%r1325, %r71, %r9;
	cvt.s64.s32 	%rd877, %r1325;
	cvt.u64.u32 	%rd878, %r71;
	selp.b64 	%rd879, %rd795, %rd799, %p419;
	selp.b64 	%rd880, %rd878, %rd877, %p419;
	add.s64 	%rd881, %rd880, %rd879;
	shl.b64 	%rd882, %rd881, 2;
	add.s64 	%rd883, %rd3, %rd882;
	ld.global.u32 	%r1684, [%rd883];
	setp.lt.s32 	%p420, %r72, %r9;
	sub.s32 	%r1326, %r72, %r9;
	cvt.s64.s32 	%rd884, %r1326;
	cvt.u64.u32 	%rd885, %r72;
	selp.b64 	%rd886, %rd795, %rd799, %p420;
	selp.b64 	%rd887, %rd885, %rd884, %p420;
	add.s64 	%rd888, %rd887, %rd886;
	shl.b64 	%rd889, %rd888, 2;
	add.s64 	%rd890, %rd3, %rd889;
	ld.global.u32 	%r1683, [%rd890];
	setp.lt.s32 	%p421, %r73, %r9;
	sub.s32 	%r1327, %r73, %r9;
	cvt.s64.s32 	%rd891, %r1327;
	cvt.u64.u32 	%rd892, %r73;
	selp.b64 	%rd893, %rd795, %rd799, %p421;
	selp.b64 	%rd894, %rd892, %rd891, %p421;
	add.s64 	%rd895, %rd894, %rd893;
	shl.b64 	%rd896, %rd895, 2;
	add.s64 	%rd897, %rd3, %rd896;
	ld.global.u32 	%r1682, [%rd897];
	setp.lt.s32 	%p422, %r74, %r9;
	sub.s32 	%r1328, %r74, %r9;
	cvt.s64.s32 	%rd898, %r1328;
	cvt.u64.u32 	%rd899, %r74;
	selp.b64 	%rd900, %rd795, %rd799, %p422;
	selp.b64 	%rd901, %rd899, %rd898, %p422;
	add.s64 	%rd902, %rd901, %rd900;
	shl.b64 	%rd903, %rd902, 2;
	add.s64 	%rd904, %rd3, %rd903;
	ld.global.u32 	%r1681, [%rd904];
	setp.lt.s32 	%p423, %r75, %r9;
	sub.s32 	%r1329, %r75, %r9;
	cvt.s64.s32 	%rd905, %r1329;
	cvt.u64.u32 	%rd906, %r75;
	selp.b64 	%rd907, %rd795, %rd799, %p423;
	selp.b64 	%rd908, %rd906, %rd905, %p423;
	add.s64 	%rd909, %rd908, %rd907;
	shl.b64 	%rd910, %rd909, 2;
	add.s64 	%rd911, %rd3, %rd910;
	ld.global.u32 	%r1680, [%rd911];
	setp.lt.s32 	%p424, %r76, %r9;
	sub.s32 	%r1330, %r76, %r9;
	cvt.s64.s32 	%rd912, %r1330;
	cvt.u64.u32 	%rd913, %r76;
	selp.b64 	%rd914, %rd795, %rd799, %p424;
	selp.b64 	%rd915, %rd913, %rd912, %p424;
	add.s64 	%rd916, %rd915, %rd914;
	shl.b64 	%rd917, %rd916, 2;
	add.s64 	%rd918, %rd3, %rd917;
	ld.global.u32 	%r1679, [%rd918];
	bra.uni 	$L__BB3_7;
$L__BB3_6:
	cvt.u64.u32 	%rd919, %r4;
	cvt.u64.u32 	%rd920, %r6;
	add.s64 	%rd921, %rd920, %rd919;
	cvt.u64.u32 	%rd922, %r5;
	add.s64 	%rd923, %rd919, %rd922;
	cvt.u64.u32 	%rd924, %r7;
	add.s64 	%rd925, %rd923, %rd924;
	setp.lt.s32 	%p425, %r3, %r9;
	sub.s32 	%r1331, %r3, %r9;
	cvt.s64.s32 	%rd926, %r1331;
	cvt.u64.u32 	%rd927, %r3;
	selp.b64 	%rd928, %rd921, %rd925, %p425;
	selp.b64 	%rd929, %rd927, %rd926, %p425;
	add.s64 	%rd930, %rd929, %rd928;
	shl.b64 	%rd931, %rd930, 2;
	add.s64 	%rd932, %rd1, %rd931;
	ld.global.u32 	%r1695, [%rd932];
	setp.lt.s32 	%p426, %r61, %r9;
	sub.s32 	%r1332, %r61, %r9;
	cvt.s64.s32 	%rd933, %r1332;
	cvt.u64.u32 	%rd934, %r61;
	selp.b64 	%rd935, %rd921, %rd925, %p426;
	selp.b64 	%rd936, %rd934, %rd933, %p426;
	add.s64 	%rd937, %rd936, %rd935;
	shl.b64 	%rd938, %rd937, 2;
	add.s64 	%rd939, %rd1, %rd938;
	ld.global.u32 	%r1694, [%rd939];
	setp.lt.s32 	%p427, %r62, %r9;
	sub.s32 	%r1333, %r62, %r9;
	cvt.s64.s32 	%rd940, %r1333;
	cvt.u64.u32 	%rd941, %r62;
	selp.b64 	%rd942, %rd921, %rd925, %p427;
	selp.b64 	%rd943, %rd941, %rd940, %p427;
	add.s64 	%rd944, %rd943, %rd942;
	shl.b64 	%rd945, %rd944, 2;
	add.s64 	%rd946, %rd1, %rd945;
	ld.global.u32 	%r1693, [%rd946];
	setp.lt.s32 	%p428, %r63, %r9;
	sub.s32 	%r1334, %r63, %r9;
	cvt.s64.s32 	%rd947, %r1334;
	cvt.u64.u32 	%rd948, %r63;
	selp.b64 	%rd949, %rd921, %rd925, %p428;
	selp.b64 	%rd950, %rd948, %rd947, %p428;
	add.s64 	%rd951, %rd950, %rd949;
	shl.b64 	%rd952, %rd951, 2;
	add.s64 	%rd953, %rd1, %rd952;
	ld.global.u32 	%r1692, [%rd953];
	setp.lt.s32 	%p429, %r64, %r9;
	sub.s32 	%r1335, %r64, %r9;
	cvt.s64.s32 	%rd954, %r1335;
	cvt.u64.u32 	%rd955, %r64;
	selp.b64 	%rd956, %rd921, %rd925, %p429;
	selp.b64 	%rd957, %rd955, %rd954, %p429;
	add.s64 	%rd958, %rd957, %rd956;
	shl.b64 	%rd959, %rd958, 2;
	add.s64 	%rd960, %rd1, %rd959;
	ld.global.u32 	%r1691, [%rd960];
	setp.lt.s32 	%p430, %r65, %r9;
	sub.s32 	%r1336, %r65, %r9;
	cvt.s64.s32 	%rd961, %r1336;
	cvt.u64.u32 	%rd962, %r65;
	selp.b64 	%rd963, %rd921, %rd925, %p430;
	selp.b64 	%rd964, %rd962, %rd961, %p430;
	add.s64 	%rd965, %rd964, %rd963;
	shl.b64 	%rd966, %rd965, 2;
	add.s64 	%rd967, %rd1, %rd966;
	ld.global.u32 	%r1690, [%rd967];
	setp.lt.s32 	%p431, %r66, %r9;
	sub.s32 	%r1337, %r66, %r9;
	cvt.s64.s32 	%rd968, %r1337;
	cvt.u64.u32 	%rd969, %r66;
	selp.b64 	%rd970, %rd921, %rd925, %p431;
	selp.b64 	%rd971, %rd969, %rd968, %p431;
	add.s64 	%rd972, %rd971, %rd970;
	shl.b64 	%rd973, %rd972, 2;
	add.s64 	%rd974, %rd1, %rd973;
	ld.global.u32 	%r1689, [%rd974];
	setp.lt.s32 	%p432, %r67, %r9;
	sub.s32 	%r1338, %r67, %r9;
	cvt.s64.s32 	%rd975, %r1338;
	cvt.u64.u32 	%rd976, %r67;
	selp.b64 	%rd977, %rd921, %rd925, %p432;
	selp.b64 	%rd978, %rd976, %rd975, %p432;
	add.s64 	%rd979, %rd978, %rd977;
	shl.b64 	%rd980, %rd979, 2;
	add.s64 	%rd981, %rd1, %rd980;
	ld.global.u32 	%r1688, [%rd981];
	setp.lt.s32 	%p433, %r68, %r9;
	sub.s32 	%r1339, %r68, %r9;
	cvt.s64.s32 	%rd982, %r1339;
	cvt.u64.u32 	%rd983, %r68;
	selp.b64 	%rd984, %rd921, %rd925, %p433;
	selp.b64 	%rd985, %rd983, %rd982, %p433;
	add.s64 	%rd986, %rd985, %rd984;
	shl.b64 	%rd987, %rd986, 2;
	add.s64 	%rd988, %rd1, %rd987;
	ld.global.u32 	%r1687, [%rd988];
	setp.lt.s32 	%p434, %r69, %r9;
	sub.s32 	%r1340, %r69, %r9;
	cvt.s64.s32 	%rd989, %r1340;
	cvt.u64.u32 	%rd990, %r69;
	selp.b64 	%rd991, %rd921, %rd925, %p434;
	selp.b64 	%rd992, %rd990, %rd989, %p434;
	add.s64 	%rd993, %rd992, %rd991;
	shl.b64 	%rd994, %rd993, 2;
	add.s64 	%rd995, %rd1, %rd994;
	ld.global.u32 	%r1686, [%rd995];
	setp.lt.s32 	%p435, %r70, %r9;
	sub.s32 	%r1341, %r70, %r9;
	cvt.s64.s32 	%rd996, %r1341;
	cvt.u64.u32 	%rd997, %r70;
	selp.b64 	%rd998, %rd921, %rd925, %p435;
	selp.b64 	%rd999, %rd997, %rd996, %p435;
	add.s64 	%rd1000, %rd999, %rd998;
	shl.b64 	%rd1001, %rd1000, 2;
	add.s64 	%rd1002, %rd1, %rd1001;
	ld.global.u32 	%r1685, [%rd1002];
	setp.lt.s32 	%p436, %r71, %r9;
	sub.s32 	%r1342, %r71, %r9;
	cvt.s64.s32 	%rd1003, %r1342;
	cvt.u64.u32 	%rd1004, %r71;
	selp.b64 	%rd1005, %rd921, %rd925, %p436;
	selp.b64 	%rd1006, %rd1004, %rd1003, %p436;
	add.s64 	%rd1007, %rd1006, %rd1005;
	shl.b64 	%rd1008, %rd1007, 2;
	add.s64 	%rd1009, %rd1, %rd1008;
	ld.global.u32 	%r1684, [%rd1009];
	setp.lt.s32 	%p437, %r72, %r9;
	sub.s32 	%r1343, %r72, %r9;
	cvt.s64.s32 	%rd1010, %r1343;
	cvt.u64.u32 	%rd1011, %r72;
	selp.b64 	%rd1012, %rd921, %rd925, %p437;
	selp.b64 	%rd1013, %rd1011, %rd1010, %p437;
	add.s64 	%rd1014, %rd1013, %rd1012;
	shl.b64 	%rd1015, %rd1014, 2;
	add.s64 	%rd1016, %rd1, %rd1015;
	ld.global.u32 	%r1683, [%rd1016];
	setp.lt.s32 	%p438, %r73, %r9;
	sub.s32 	%r1344, %r73, %r9;
	cvt.s64.s32 	%rd1017, %r1344;
	cvt.u64.u32 	%rd1018, %r73;
	selp.b64 	%rd1019, %rd921, %rd925, %p438;
	selp.b64 	%rd1020, %rd1018, %rd1017, %p438;
	add.s64 	%rd1021, %rd1020, %rd1019;
	shl.b64 	%rd1022, %rd1021, 2;
	add.s64 	%rd1023, %rd1, %rd1022;
	ld.global.u32 	%r1682, [%rd1023];
	setp.lt.s32 	%p439, %r74, %r9;
	sub.s32 	%r1345, %r74, %r9;
	cvt.s64.s32 	%rd1024, %r1345;
	cvt.u64.u32 	%rd1025, %r74;
	selp.b64 	%rd1026, %rd921, %rd925, %p439;
	selp.b64 	%rd1027, %rd1025, %rd1024, %p439;
	add.s64 	%rd1028, %rd1027, %rd1026;
	shl.b64 	%rd1029, %rd1028, 2;
	add.s64 	%rd1030, %rd1, %rd1029;
	ld.global.u32 	%r1681, [%rd1030];
	setp.lt.s32 	%p440, %r75, %r9;
	sub.s32 	%r1346, %r75, %r9;
	cvt.s64.s32 	%rd1031, %r1346;
	cvt.u64.u32 	%rd1032, %r75;
	selp.b64 	%rd1033, %rd921, %rd925, %p440;
	selp.b64 	%rd1034, %rd1032, %rd1031, %p440;
	add.s64 	%rd1035, %rd1034, %rd1033;
	shl.b64 	%rd1036, %rd1035, 2;
	add.s64 	%rd1037, %rd1, %rd1036;
	ld.global.u32 	%r1680, [%rd1037];
	setp.lt.s32 	%p441, %r76, %r9;
	sub.s32 	%r1347, %r76, %r9;
	cvt.s64.s32 	%rd1038, %r1347;
	cvt.u64.u32 	%rd1039, %r76;
	selp.b64 	%rd1040, %rd921, %rd925, %p441;
	selp.b64 	%rd1041, %rd1039, %rd1038, %p441;
	add.s64 	%rd1042, %rd1041, %rd1040;
	shl.b64 	%rd1043, %rd1042, 2;
	add.s64 	%rd1044, %rd1, %rd1043;
	ld.global.u32 	%r1679, [%rd1044];
$L__BB3_7:
	sub.s32 	%r1348, %r8, %r7;
	bar.sync 	0;
	// begin inline asm
	griddepcontrol.launch_dependents;
	// end inline asm
	add.s32 	%r128, %r1348, %r9;
	mul.lo.s32 	%r1349, %r3, 17;
	min.s32 	%r129, %r1349, %r128;
	setp.lt.s32 	%p442, %r129, %r1348;
	sub.s32 	%r1350, %r129, %r1348;
	selp.b32 	%r1698, 0, %r1350, %p442;
	min.s32 	%r1696, %r9, %r129;
	setp.ge.s32 	%p443, %r1698, %r1696;
	@%p443 bra 	$L__BB3_10;
	add.s32 	%r132, %r129, %r9;
$L__BB3_9:
	sub.s32 	%r1351, %r1696, %r1698;
	shr.u32 	%r1352, %r1351, 31;
	add.s32 	%r1353, %r1351, %r1352;
	shr.s32 	%r1354, %r1353, 1;
	add.s32 	%r1355, %r1354, %r1698;
	shl.b32 	%r1356, %r1355, 2;
	add.s32 	%r1358, %r1312, %r1356;
	ld.shared.u32 	%r1359, [%r1358];
	not.b32 	%r1360, %r1355;
	add.s32 	%r1361, %r132, %r1360;
	shl.b32 	%r1362, %r1361, 2;
	add.s32 	%r1363, %r1312, %r1362;
	ld.shared.u32 	%r1364, [%r1363];
	setp.lt.s32 	%p444, %r1364, %r1359;
	add.s32 	%r1365, %r1355, 1;
	selp.b32 	%r1698, %r1698, %r1365, %p444;
	selp.b32 	%r1696, %r1355, %r1696, %p444;
	setp.lt.s32 	%p445, %r1698, %r1696;
	@%p445 bra 	$L__BB3_9;
$L__BB3_10:
	sub.s32 	%r1366, %r129, %r1698;
	add.s32 	%r138, %r1366, %r9;
	shl.b32 	%r1367, %r138, 2;
	add.s32 	%r139, %r1312, %r1367;
	ld.shared.u32 	%r1699, [%r139];
	shl.b32 	%r1369, %r1698, 2;
	add.s32 	%r141, %r1312, %r1369;
	ld.shared.u32 	%r1702, [%r141];
	setp.ge.s32 	%p447, %r138, %r128;
	mov.pred 	%p532, 0;
	@%p447 bra 	$L__BB3_12;
	setp.ge.s32 	%p448, %r1698, %r9;
	setp.lt.s32 	%p449, %r1699, %r1702;
	or.pred  	%p532, %p448, %p449;
$L__BB3_12:
	selp.b32 	%r143, %r1699, %r1702, %p532;
	selp.u32 	%r1370, 1, 0, %p532;
	add.s32 	%r144, %r138, %r1370;
	not.pred 	%p450, %p532;
	selp.u32 	%r1371, 1, 0, %p450;
	add.s32 	%r145, %r1698, %r1371;
	selp.b32 	%r146, %r138, %r1698, %p532;
	@%p450 bra 	$L__BB3_14;
	ld.shared.u32 	%r1699, [%r139+4];
	bra.uni 	$L__BB3_15;
$L__BB3_14:
	ld.shared.u32 	%r1702, [%r141+4];
$L__BB3_15:
	setp.ge.s32 	%p452, %r144, %r128;
	mov.pred 	%p533, 0;
	@%p452 bra 	$L__BB3_17;
	setp.ge.s32 	%p453, %r145, %r9;
	setp.lt.s32 	%p454, %r1699, %r1702;
	or.pred  	%p533, %p453, %p454;
$L__BB3_17:
	selp.b32 	%r151, %r1699, %r1702, %p533;
	selp.u32 	%r1372, 1, 0, %p533;
	add.s32 	%r152, %r144, %r1372;
	not.pred 	%p455, %p533;
	selp.u32 	%r1373, 1, 0, %p455;
	add.s32 	%r153, %r145, %r1373;
	selp.b32 	%r154, %r144, %r145, %p533;
	@%p533 bra 	$L__BB3_19;
	shl.b32 	%r1374, %r153, 2;
	add.s32 	%r1376, %r1312, %r1374;
	ld.shared.u32 	%r1702, [%r1376];
	bra.uni 	$L__BB3_20;
$L__BB3_19:
	shl.b32 	%r1377, %r152, 2;
	add.s32 	%r1379, %r1312, %r1377;
	ld.shared.u32 	%r1699, [%r1379];
$L__BB3_20:
	setp.ge.s32 	%p457, %r152, %r128;
	mov.pred 	%p534, 0;
	@%p457 bra 	$L__BB3_22;
	setp.ge.s32 	%p458, %r153, %r9;
	setp.lt.s32 	%p459, %r1699, %r1702;
	or.pred  	%p534, %p458, %p459;
$L__BB3_22:
	selp.b32 	%r159, %r1699, %r1702, %p534;
	selp.u32 	%r1380, 1, 0, %p534;
	add.s32 	%r160, %r152, %r1380;
	not.pred 	%p460, %p534;
	selp.u32 	%r1381, 1, 0, %p460;
	add.s32 	%r161, %r153, %r1381;
	selp.b32 	%r162, %r152, %r153, %p534;
	@%p534 bra 	$L__BB3_24;
	shl.b32 	%r1382, %r161, 2;
	add.s32 	%r1384, %r1312, %r1382;
	ld.shared.u32 	%r1702, [%r1384];
	bra.uni 	$L__BB3_25;
$L__BB3_24:
	shl.b32 	%r1385, %r160, 2;
	add.s32 	%r1387, %r1312, %r1385;
	ld.shared.u32 	%r1699, [%r1387];
$L__BB3_25:
	setp.ge.s32 	%p462, %r160, %r128;
	mov.pred 	%p535, 0;
	@%p462 bra 	$L__BB3_27;
	setp.ge.s32 	%p463, %r161, %r9;
	setp.lt.s32 	%p464, %r1699, %r1702;
	or.pred  	%p535, %p463, %p464;
$L__BB3_27:
	selp.b32 	%r167, %r1699, %r1702, %p535;
	selp.u32 	%r1388, 1, 0, %p535;
	add.s32 	%r168, %r160, %r1388;
	not.pred 	%p465, %p535;
	selp.u32 	%r1389, 1, 0, %p465;
	add.s32 	%r169, %r161, %r1389;
	selp.b32 	%r170, %r160, %r161, %p535;
	@%p535 bra 	$L__BB3_29;
	shl.b32 	%r1390, %r169, 2;
	add.s32 	%r1392, %r1312, %r1390;
	ld.shared.u32 	%r1702, [%r1392];
	bra.uni 	$L__BB3_30;
$L__BB3_29:
	shl.b32 	%r1393, %r168, 2;
	add.s32 	%r1395, %r1312, %r1393;
	ld.shared.u32 	%r1699, [%r1395];
$L__BB3_30:
	setp.ge.s32 	%p467, %r168, %r128;
	mov.pred 	%p536, 0;
	@%p467 bra 	$L__BB3_32;
	setp.ge.s32 	%p468, %r169, %r9;
	setp.lt.s32 	%p469, %r1699, %r1702;
	or.pred  	%p536, %p468, %p469;
$L__BB3_32:
	selp.b32 	%r175, %r1699, %r1702, %p536;
	selp.u32 	%r1396, 1, 0, %p536;
	add.s32 	%r176, %r168, %r1396;
	not.pred 	%p470, %p536;
	selp.u32 	%r1397, 1, 0, %p470;
	add.s32 	%r177, %r169, %r1397;
	selp.b32 	%r178, %r168, %r169, %p536;
	@%p536 bra 	$L__BB3_34;
	shl.b32 	%r1398, %r177, 2;
	add.s32 	%r1400, %r1312, %r1398;
	ld.shared.u32 	%r1702, [%r1400];
	bra.uni 	$L__BB3_35;
$L__BB3_34:
	shl.b32 	%r1401, %r176, 2;
	add.s32 	%r1403, %r1312, %r1401;
	ld.shared.u32 	%r1699, [%r1403];
$L__BB3_35:
	setp.ge.s32 	%p472, %r176, %r128;
	mov.pred 	%p537, 0;
	@%p472 bra 	$L__BB3_37;
	setp.ge.s32 	%p473, %r177, %r9;
	setp.lt.s32 	%p474, %r1699, %r1702;
	or.pred  	%p537, %p473, %p474;
$L__BB3_37:
	selp.b32 	%r183, %r1699, %r1702, %p537;
	selp.u32 	%r1404, 1, 0, %p537;
	add.s32 	%r184, %r176, %r1404;
	not.pred 	%p475, %p537;
	selp.u32 	%r1405, 1, 0, %p475;
	add.s32 	%r185, %r177, %r1405;
	selp.b32 	%r186, %r176, %r177, %p537;
	@%p537 bra 	$L__BB3_39;
	shl.b32 	%r1406, %r185, 2;
	add.s32 	%r1408, %r1312, %r1406;
	ld.shared.u32 	%r1702, [%r1408];
	bra.uni 	$L__BB3_40;
$L__BB3_39:
	shl.b32 	%r1409, %r184, 2;
	add.s32 	%r1411, %r1312, %r1409;
	ld.shared.u32 	%r1699, [%r1411];
$L__BB3_40:
	setp.ge.s32 	%p477, %r184, %r128;
	mov.pred 	%p538, 0;
	@%p477 bra 	$L__BB3_42;
	setp.ge.s32 	%p478, %r185, %r9;
	setp.lt.s32 	%p479, %r1699, %r1702;
	or.pred  	%p538, %p478, %p479;
$L__BB3_42:
	selp.b32 	%r191, %r1699, %r1702, %p538;
	selp.u32 	%r1412, 1, 0, %p538;
	add.s32 	%r192, %r184, %r1412;
	not.pred 	%p480, %p538;
	selp.u32 	%r1413, 1, 0, %p480;
	add.s32 	%r193, %r185, %r1413;
	selp.b32 	%r194, %r184, %r185, %p538;
	@%p538 bra 	$L__BB3_44;
	shl.b32 	%r1414, %r193, 2;
	add.s32 	%r1416, %r1312, %r1414;
	ld.shared.u32 	%r1702, [%r1416];
	bra.uni 	$L__BB3_45;
$L__BB3_44:
	shl.b32 	%r1417, %r192, 2;
	add.s32 	%r1419, %r1312, %r1417;
	ld.shared.u32 	%r1699, [%r1419];
$L__BB3_45:
	setp.ge.s32 	%p482, %r192, %r128;
	mov.pred 	%p539, 0;
	@%p482 bra 	$L__BB3_47;
	setp.ge.s32 	%p483, %r193, %r9;
	setp.lt.s32 	%p484, %r1699, %r1702;
	or.pred  	%p539, %p483, %p484;
$L__BB3_47:
	selp.b32 	%r199, %r1699, %r1702, %p539;
	selp.u32 	%r1420, 1, 0, %p539;
	add.s32 	%r200, %r192, %r1420;
	not.pred 	%p485, %p539;
	selp.u32 	%r1421, 1, 0, %p485;
	add.s32 	%r201, %r193, %r1421;
	selp.b32 	%r202, %r192, %r193, %p539;
	@%p539 bra 	$L__BB3_49;
	shl.b32 	%r1422, %r201, 2;
	add.s32 	%r1424, %r1312, %r1422;
	ld.shared.u32 	%r1702, [%r1424];
	bra.uni 	$L__BB3_50;
$L__BB3_49:
	shl.b32 	%r1425, %r200, 2;
	add.s32 	%r1427, %r1312, %r1425;
	ld.shared.u32 	%r1699, [%r1427];
$L__BB3_50:
	setp.ge.s32 	%p487, %r200, %r128;
	mov.pred 	%p540, 0;
	@%p487 bra 	$L__BB3_52;
	setp.ge.s32 	%p488, %r201, %r9;
	setp.lt.s32 	%p489, %r1699, %r1702;
	or.pred  	%p540, %p488, %p489;
$L__BB3_52:
	selp.b32 	%r207, %r1699, %r1702, %p540;
	selp.u32 	%r1428, 1, 0, %p540;
	add.s32 	%r208, %r200, %r1428;
	not.pred 	%p490, %p540;
	selp.u32 	%r1429, 1, 0, %p490;
	add.s32 	%r209, %r201, %r1429;
	selp.b32 	%r210, %r200, %r201, %p540;
	@%p540 bra 	$L__BB3_54;
	shl.b32 	%r1430, %r209, 2;
	mov.u32 	%r1431, _ZZN3cub18CUB_300001_SM_10006detail10merge_sort26DeviceMergeSortMergeKernelINS2_10policy_hubIPiE9Policy600ES5_S5_S5_S5_j8CustomOpiiEEvbT2_T3_T4_PT6_PT7_T5_PSB_SB_NS1_7vsmem_tEE19static_temp_storage;
	add.s32 	%r1432, %r1431, %r1430;
	ld.shared.u32 	%r1702, [%r1432];
	bra.uni 	$L__BB3_55;
$L__BB3_54:
	shl.b32 	%r1433, %r208, 2;
	mov.u32 	%r1434, _ZZN3cub18CUB_300001_SM_10006detail10merge_sort26DeviceMergeSortMergeKernelINS2_10policy_hubIPiE9Policy600ES5_S5_S5_S5_j8CustomOpiiEEvbT2_T3_T4_PT6_PT7_T5_PSB_SB_NS1_7vsmem_tEE19static_temp_storage;
	add.s32 	%r1435, %r1434, %r1433;
	ld.shared.u32 	%r1699, [%r1435];
$L__BB3_55:
	setp.ge.s32 	%p492, %r208, %r128;
	mov.pred 	%p541, 0;
	@%p492 bra 	$L__BB3_57;
	setp.ge.s32 	%p493, %r209, %r9;
	setp.lt.s32 	%p494, %r1699, %r1702;
	or.pred  	%p541, %p493, %p494;
$L__BB3_57:
	selp.b32 	%r215, %r1699, %r1702, %p541;
	selp.u32 	%r1436, 1, 0, %p541;
	add.s32 	%r216, %r208, %r1436;
	not.pred 	%p495, %p541;
	selp.u32 	%r1437, 1, 0, %p495;
	add.s32 	%r217, %r209, %r1437;
	selp.b32 	%r218, %r208, %r209, %p541;
	@%p541 bra 	$L__BB3_59;
	shl.b32 	%r1438, %r217, 2;
	mov.u32 	%r1439, _ZZN3cub18CUB_300001_SM_10006detail10merge_sort26DeviceMergeSortMergeKernelINS2_10policy_hubIPiE9Policy600ES5_S5_S5_S5_j8CustomOpiiEEvbT2_T3_T4_PT6_PT7_T5_PSB_SB_NS1_7vsmem_tEE19static_temp_storage;
	add.s32 	%r1440, %r1439, %r1438;
	ld.shared.u32 	%r1702, [%r1440];
	bra.uni 	$L__BB3_60;
$L__BB3_59:
	shl.b32 	%r1441, %r216, 2;
	mov.u32 	%r1442, _ZZN3cub18CUB_300001_SM_10006detail10merge_sort26DeviceMergeSortMergeKernelINS2_10policy_hubIPiE9Policy600ES5_S5_S5_S5_j8CustomOpiiEEvbT2_T3_T4_PT6_PT7_T5_PSB_SB_NS1_7vsmem_tEE19static_temp_storage;
	add.s32 	%r1443, %r1442, %r1441;
	ld.shared.u32 	%r1699, [%r1443];
$L__BB3_60:
	setp.ge.s32 	%p497, %r216, %r128;
	mov.pred 	%p542, 0;
	@%p497 bra 	$L__BB3_62;
	setp.ge.s32 	%p498, %r217, %r9;
	setp.lt.s32 	%p499, %r1699, %r1702;
	or.pred  	%p542, %p498, %p499;
$L__BB3_62:
	selp.b32 	%r223, %r1699, %r1702, %p542;
	selp.u32 	%r1444, 1, 0, %p542;
	add.s32 	%r224, %r216, %r1444;
	not.pred 	%p500, %p542;
	selp.u32 	%r1445, 1, 0, %p500;
	add.s32 	%r225, %r217, %r1445;
	selp.b32 	%r226, %r216, %r217, %p542;
	@%p542 bra 	$L__BB3_64;
	shl.b32 	%r1446, %r225, 2;
	mov.u32 	%r1447, _ZZN3cub18CUB_300001_SM_10006detail10merge_sort26DeviceMergeSortMergeKernelINS2_10policy_hubIPiE9Policy600ES5_S5_S5_S5_j8CustomOpiiEEvbT2_T3_T4_PT6_PT7_T5_PSB_SB_NS1_7vsmem_tEE19static_temp_storage;
	add.s32 	%r1448, %r1447, %r1446;
	ld.shared.u32 	%r1702, [%r1448];
	bra.uni 	$L__BB3_65;
$L__BB3_64:
	shl.b32 	%r1449, %r224, 2;
	mov.u32 	%r1450, _ZZN3cub18CUB_300001_SM_10006detail10merge_sort26DeviceMergeSortMergeKernelINS2_10policy_hubIPiE9Policy600ES5_S5_S5_S5_j8CustomOpiiEEvbT2_T3_T4_PT6_PT7_T5_PSB_SB_NS1_7vsmem_tEE19static_temp_storage;
	add.s32 	%r1451, %r1450, %r1449;
	ld.shared.u32 	%r1699, [%r1451];
$L__BB3_65:
	setp.ge.s32 	%p502, %r224, %r128;
	mov.pred 	%p543, 0;
	@%p502 bra 	$L__BB3_67;
	setp.ge.s32 	%p503, %r225, %r9;
	setp.lt.s32 	%p504, %r1699, %r1702;
	or.pred  	%p543, %p503, %p504;
$L__BB3_67:
	selp.b32 	%r231, %r1699, %r1702, %p543;
	selp.u32 	%r1452, 1, 0, %p543;
	add.s32 	%r232, %r224, %r1452;
	not.pred 	%p505, %p543;
	selp.u32 	%r1453, 1, 0, %p505;
	add.s32 	%r233, %r225, %r1453;
	selp.b32 	%r234, %r224, %r225, %p543;
	@%p543 bra 	$L__BB3_69;
	shl.b32 	%r1454, %r233, 2;
	mov.u32 	%r1455, _ZZN3cub18CUB_300001_SM_10006detail10merge_sort26DeviceMergeSortMergeKernelINS2_10policy_hubIPiE9Policy600ES5_S5_S5_S5_j8CustomOpiiEEvbT2_T3_T4_PT6_PT7_T5_PSB_SB_NS1_7vsmem_tEE19static_temp_storage;
	add.s32 	%r1456, %r1455, %r1454;
	ld.shared.u32 	%r1702, [%r1456];
	bra.uni 	$L__BB3_70;
$L__BB3_69:
	shl.b32 	%r1457, %r232, 2;
	mov.u32 	%r1458, _ZZN3cub18CUB_300001_SM_10006detail10merge_sort26DeviceMergeSortMergeKernelINS2_10policy_hubIPiE9Policy600ES5_S5_S5_S5_j8CustomOpiiEEvbT2_T3_T4_PT6_PT7_T5_PSB_SB_NS1_7vsmem_tEE19static_temp_storage;
	add.s32 	%r1459, %r1458, %r1457;
	ld.shared.u32 	%r1699, [%r1459];
$L__BB3_70:
	setp.ge.s32 	%p507, %r232, %r128;
	mov.pred 	%p544, 0;
	@%p507 bra 	$L__BB3_72;
	setp.ge.s32 	%p508, %r233, %r9;
	setp.lt.s32 	%p509, %r1699, %r1702;
	or.pred  	%p544, %p508, %p509;
$L__BB3_72:
	selp.b32 	%r239, %r1699, %r1702, %p544;
	selp.u32 	%r1460, 1, 0, %p544;
	add.s32 	%r240, %r232, %r1460;
	not.pred 	%p510, %p544;
	selp.u32 	%r1461, 1, 0, %p510;
	add.s32 	%r241, %r233, %r1461;
	selp.b32 	%r242, %r232, %r233, %p544;
	@%p544 bra 	$L__BB3_74;
	shl.b32 	%r1462, %r241, 2;
	mov.u32 	%r1463, _ZZN3cub18CUB_300001_SM_10006detail10merge_sort26DeviceMergeSortMergeKernelINS2_10policy_hubIPiE9Policy600ES5_S5_S5_S5_j8CustomOpiiEEvbT2_T3_T4_PT6_PT7_T5_PSB_SB_NS1_7vsmem_tEE19static_temp_storage;
	add.s32 	%r1464, %r1463, %r1462;
	ld.shared.u32 	%r1702, [%r1464];
	bra.uni 	$L__BB3_75;
$L__BB3_74:
	shl.b32 	%r1465, %r240, 2;
	mov.u32 	%r1466, _ZZN3cub18CUB_300001_SM_10006detail10merge_sort26DeviceMergeSortMergeKernelINS2_10policy_hubIPiE9Policy600ES5_S5_S5_S5_j8CustomOpiiEEvbT2_T3_T4_PT6_PT7_T5_PSB_SB_NS1_7vsmem_tEE19static_temp_storage;
	add.s32 	%r1467, %r1466, %r1465;
	ld.shared.u32 	%r1699, [%r1467];
$L__BB3_75:
	setp.ge.s32 	%p512, %r240, %r128;
	mov.pred 	%p545, 0;
	@%p512 bra 	$L__BB3_77;
	setp.ge.s32 	%p513, %r241, %r9;
	setp.lt.s32 	%p514, %r1699, %r1702;
	or.pred  	%p545, %p513, %p514;
$L__BB3_77:
	selp.b32 	%r247, %r1699, %r1702, %p545;
	selp.u32 	%r1468, 1, 0, %p545;
	add.s32 	%r248, %r240, %r1468;
	not.pred 	%p515, %p545;
	selp.u32 	%r1469, 1, 0, %p515;
	add.s32 	%r249, %r241, %r1469;
	selp.b32 	%r250, %r240, %r241, %p545;
	@%p545 bra 	$L__BB3_79;
	shl.b32 	%r1470, %r249, 2;
	mov.u32 	%r1471, _ZZN3cub18CUB_300001_SM_10006detail10merge_sort26DeviceMergeSortMergeKernelINS2_10policy_hubIPiE9Policy600ES5_S5_S5_S5_j8CustomOpiiEEvbT2_T3_T4_PT6_PT7_T5_PSB_SB_NS1_7vsmem_tEE19static_temp_storage;
	add.s32 	%r1472, %r1471, %r1470;
	ld.shared.u32 	%r1702, [%r1472];
	bra.uni 	$L__BB3_80;
$L__BB3_79:
	shl.b32 	%r1473, %r248, 2;
	mov.u32 	%r1474, _ZZN3cub18CUB_300001_SM_10006detail10merge_sort26DeviceMergeSortMergeKernelINS2_10policy_hubIPiE9Policy600ES5_S5_S5_S5_j8CustomOpiiEEvbT2_T3_T4_PT6_PT7_T5_PSB_SB_NS1_7vsmem_tEE19static_temp_storage;
	add.s32 	%r1475, %r1474, %r1473;
	ld.shared.u32 	%r1699, [%r1475];
$L__BB3_80:
	setp.ge.s32 	%p517, %r248, %r128;
	mov.pred 	%p546, 0;
	@%p517 bra 	$L__BB3_82;
	setp.ge.s32 	%p518, %r249, %r9;
	setp.lt.s32 	%p519, %r1699, %r1702;
	or.pred  	%p546, %p518, %p519;
$L__BB3_82:
	selp.b32 	%r255, %r1699, %r1702, %p546;
	selp.u32 	%r1476, 1, 0, %p546;
	add.s32 	%r256, %r248, %r1476;
	not.pred 	%p520, %p546;
	selp.u32 	%r1477, 1, 0, %p520;
	add.s32 	%r257, %r249, %r1477;
	selp.b32 	%r258, %r248, %r249, %p546;
	@%p546 bra 	$L__BB3_84;
	shl.b32 	%r1478, %r257, 2;
	mov.u32 	%r1479, _ZZN3cub18CUB_300001_SM_10006detail10merge_sort26DeviceMergeSortMergeKernelINS2_10policy_hubIPiE9Policy600ES5_S5_S5_S5_j8CustomOpiiEEvbT2_T3_T4_PT6_PT7_T5_PSB_SB_NS1_7vsmem_tEE19static_temp_storage;
	add.s32 	%r1480, %r1479, %r1478;
	ld.shared.u32 	%r1702, [%r1480];
	bra.uni 	$L__BB3_85;
$L__BB3_84:
	shl.b32 	%r1481, %r256, 2;
	mov.u32 	%r1482, _ZZN3cub18CUB_300001_SM_10006detail10merge_sort26DeviceMergeSortMergeKernelINS2_10policy_hubIPiE9Policy600ES5_S5_S5_S5_j8CustomOpiiEEvbT2_T3_T4_PT6_PT7_T5_PSB_SB_NS1_7vsmem_tEE19static_temp_storage;
	add.s32 	%r1483, %r1482, %r1481;
	ld.shared.u32 	%r1699, [%r1483];
$L__BB3_85:
	setp.ge.s32 	%p522, %r256, %r128;
	mov.pred 	%p547, 0;
	@%p522 bra 	$L__BB3_87;
	setp.ge.s32 	%p523, %r257, %r9;
	setp.lt.s32 	%p524, %r1699, %r1702;
	or.pred  	%p547, %p523, %p524;
$L__BB3_87:
	selp.b32 	%r263, %r1699, %r1702, %p547;
	selp.u32 	%r1484, 1, 0, %p547;
	add.s32 	%r264, %r256, %r1484;
	not.pred 	%p525, %p547;
	selp.u32 	%r1485, 1, 0, %p525;
	add.s32 	%r265, %r257, %r1485;
	selp.b32 	%r266, %r256, %r257, %p547;
	@%p547 bra 	$L__BB3_89;
	shl.b32 	%r1486, %r265, 2;
	mov.u32 	%r1487, _ZZN3cub18CUB_300001_SM_10006detail10merge_sort26DeviceMergeSortMergeKernelINS2_10policy_hubIPiE9Policy600ES5_S5_S5_S5_j8CustomOpiiEEvbT2_T3_T4_PT6_PT7_T5_PSB_SB_NS1_7vsmem_tEE19static_temp_storage;
	add.s32 	%r1488, %r1487, %r1486;
	ld.shared.u32 	%r1702, [%r1488];
	bra.uni 	$L__BB3_90;
$L__BB3_89:
	shl.b32 	%r1489, %r264, 2;
	mov.u32 	%r1490, _ZZN3cub18CUB_300001_SM_10006detail10merge_sort26DeviceMergeSortMergeKernelINS2_10policy_hubIPiE9Policy600ES5_S5_S5_S5_j8CustomOpiiEEvbT2_T3_T4_PT6_PT7_T5_PSB_SB_NS1_7vsmem_tEE19static_temp_storage;
	add.s32 	%r1491, %r1490, %r1489;
	ld.shared.u32 	%r1699, [%r1491];
$L__BB3_90:
	setp.ge.s32 	%p527, %r264, %r128;
	mov.pred 	%p548, 0;
	@%p527 bra 	$L__BB3_92;
	setp.ge.s32 	%p528, %r265, %r9;
	setp.lt.s32 	%p529, %r1699, %r1702;
	or.pred  	%p548, %p528, %p529;
$L__BB3_92:
	ld.param.s8 	%rs8, [_ZN3cub18CUB_300001_SM_10006detail10merge_sort26DeviceMergeSortMergeKernelINS2_10policy_hubIPiE9Policy600ES5_S5_S5_S5_j8CustomOpiiEEvbT2_T3_T4_PT6_PT7_T5_PSB_SB_NS1_7vsmem_tE_param_0];
	setp.eq.s16 	%p530, %rs8, 0;
	selp.b32 	%r271, %r1699, %r1702, %p548;
	selp.b32 	%r272, %r264, %r265, %p548;
	bar.sync 	0;
	@%p530 bra 	$L__BB3_94;
	mov.u32 	%r1493, %ctaid.x;
	mul.lo.s32 	%r1494, %r1493, 4352;
	cvt.u64.u32 	%rd1045, %r1494;
	// begin inline asm
	mov.u32 %r1492, %laneid;
	// end inline asm
	shr.u32 	%r1495, %r3, 5;
	mul.lo.s32 	%r1496, %r1495, 544;
	mad.lo.s32 	%r1497, %r1492, 17, %r1496;
	shl.b32 	%r1498, %r1497, 2;
	mov.u32 	%r1499, _ZZN3cub18CUB_300001_SM_10006detail10merge_sort26DeviceMergeSortMergeKernelINS2_10policy_hubIPiE9Policy600ES5_S5_S5_S5_j8CustomOpiiEEvbT2_T3_T4_PT6_PT7_T5_PSB_SB_NS1_7vsmem_tEE19static_temp_storage;
	add.s32 	%r1500, %r1499, %r1498;
	st.shared.u32 	[%r1500], %r143;
	st.shared.u32 	[%r1500+4], %r151;
	st.shared.u32 	[%r1500+8], %r159;
	st.shared.u32 	[%r1500+12], %r167;
	st.shared.u32 	[%r1500+16], %r175;
	st.shared.u32 	[%r1500+20], %r183;
	st.shared.u32 	[%r1500+24], %r191;
	st.shared.u32 	[%r1500+28], %r199;
	st.shared.u32 	[%r1500+32], %r207;
	st.shared.u32 	[%r1500+36], %r215;
	st.shared.u32 	[%r1500+40], %r223;
	st.shared.u32 	[%r1500+44], %r231;
	st.shared.u32 	[%r1500+48], %r239;
	st.shared.u32 	[%r1500+52], %r247;
	st.shared.u32 	[%r1500+56], %r255;
	st.shared.u32 	[%r1500+60], %r263;
	st.shared.u32 	[%r1500+64], %r271;
	bar.warp.sync 	-1;
	shl.b32 	%r1501, %r1492, 4;
	sub.s32 	%r1502, %r1497, %r1501;
	shl.b32 	%r1503, %r1502, 2;
	add.s32 	%r1504, %r1499, %r1503;
	ld.shared.u32 	%r1505, [%r1504];
	ld.shared.u32 	%r1506, [%r1504+128];
	ld.shared.u32 	%r1507, [%r1504+256];
	ld.shared.u32 	%r1508, [%r1504+384];
	ld.shared.u32 	%r1509, [%r1504+512];
	ld.shared.u32 	%r1510, [%r1504+640];
	ld.shared.u32 	%r1511, [%r1504+768];
	ld.shared.u32 	%r1512, [%r1504+896];
	ld.shared.u32 	%r1513, [%r1504+1024];
	ld.shared.u32 	%r1514, [%r1504+1152];
	ld.shared.u32 	%r1515, [%r1504+1280];
	ld.shared.u32 	%r1516, [%r1504+1408];
	ld.shared.u32 	%r1517, [%r1504+1536];
	ld.shared.u32 	%r1518, [%r1504+1664];
	ld.shared.u32 	%r1519, [%r1504+1792];
	ld.shared.u32 	%r1520, [%r1504+1920];
	ld.shared.u32 	%r1521, [%r1504+2048];
	and.b32  	%r1522, %r3, 31;
	and.b32  	%r1523, %r3, 992;
	mul.lo.s32 	%r1524, %r1523, 17;
	or.b32  	%r1525, %r1524, %r1522;
	cvt.u64.u32 	%rd1046, %r1525;
	add.s64 	%rd1047, %rd1046, %rd1045;
	shl.b64 	%rd1048, %rd1047, 2;
	add.s64 	%rd1049, %rd2, %rd1048;
	st.global.u32 	[%rd1049], %r1505;
	st.global.u32 	[%rd1049+128], %r1506;
	st.global.u32 	[%rd1049+256], %r1507;
	st.global.u32 	[%rd1049+384], %r1508;
	st.global.u32 	[%rd1049+512], %r1509;
	st.global.u32 	[%rd1049+640], %r1510;
	st.global.u32 	[%rd1049+768], %r1511;
	st.global.u32 	[%rd1049+896], %r1512;
	st.global.u32 	[%rd1049+1024], %r1513;
	st.global.u32 	[%rd1049+1152], %r1514;
	st.global.u32 	[%rd1049+1280], %r1515;
	st.global.u32 	[%rd1049+1408], %r1516;
	st.global.u32 	[%rd1049+1536], %r1517;
	st.global.u32 	[%rd1049+1664], %r1518;
	st.global.u32 	[%rd1049+1792], %r1519;
	st.global.u32 	[%rd1049+1920], %r1520;
	st.global.u32 	[%rd1049+2048], %r1521;
	bra.uni 	$L__BB3_95;
$L__BB3_94:
	mov.u32 	%r1527, %ctaid.x;
	mul.lo.s32 	%r1528, %r1527, 4352;
	cvt.u64.u32 	%rd1050, %r1528;
	// begin inline asm
	mov.u32 %r1526, %laneid;
	// end inline asm
	shr.u32 	%r1529, %r3, 5;
	mul.lo.s32 	%r1530, %r1529, 544;
	mad.lo.s32 	%r1531, %r1526, 17, %r1530;
	shl.b32 	%r1532, %r1531, 2;
	mov.u32 	%r1533, _ZZN3cub18CUB_300001_SM_10006detail10merge_sort26DeviceMergeSortMergeKernelINS2_10policy_hubIPiE9Policy600ES5_S5_S5_S5_j8CustomOpiiEEvbT2_T3_T4_PT6_PT7_T5_PSB_SB_NS1_7vsmem_tEE19static_temp_storage;
	add.s32 	%r1534, %r1533, %r1532;
	st.shared.u32 	[%r1534], %r143;
	st.shared.u32 	[%r1534+4], %r151;
	st.shared.u32 	[%r1534+8], %r159;
	st.shared.u32 	[%r1534+12], %r167;
	st.shared.u32 	[%r1534+16], %r175;
	st.shared.u32 	[%r1534+20], %r183;
	st.shared.u32 	[%r1534+24], %r191;
	st.shared.u32 	[%r1534+28], %r199;
	st.shared.u32 	[%r1534+32], %r207;
	st.shared.u32 	[%r1534+36], %r215;
	st.shared.u32 	[%r1534+40], %r223;
	st.shared.u32 	[%r1534+44], %r231;
	st.shared.u32 	[%r1534+48], %r239;
	st.shared.u32 	[%r1534+52], %r247;
	st.shared.u32 	[%r1534+56], %r255;
	st.shared.u32 	[%r1534+60], %r263;
	st.shared.u32 	[%r1534+64], %r271;
	bar.warp.sync 	-1;
	shl.b32 	%r1535, %r1526, 4;
	sub.s32 	%r1536, %r1531, %r1535;
	shl.b32 	%r1537, %r1536, 2;
	add.s32 	%r1538, %r1533, %r1537;
	ld.shared.u32 	%r1539, [%r1538];
	ld.shared.u32 	%r1540, [%r1538+128];
	ld.shared.u32 	%r1541, [%r1538+256];
	ld.shared.u32 	%r1542, [%r1538+384];
	ld.shared.u32 	%r1543, [%r1538+512];
	ld.shared.u32 	%r1544, [%r1538+640];
	ld.shared.u32 	%r1545, [%r1538+768];
	ld.shared.u32 	%r1546, [%r1538+896];
	ld.shared.u32 	%r1547, [%r1538+1024];
	ld.shared.u32 	%r1548, [%r1538+1152];
	ld.shared.u32 	%r1549, [%r1538+1280];
	ld.shared.u32 	%r1550, [%r1538+1408];
	ld.shared.u32 	%r1551, [%r1538+1536];
	ld.shared.u32 	%r1552, [%r1538+1664];
	ld.shared.u32 	%r1553, [%r1538+1792];
	ld.shared.u32 	%r1554, [%r1538+1920];
	ld.shared.u32 	%r1555, [%r1538+2048];
	and.b32  	%r1556, %r3, 31;
	and.b32  	%r1557, %r3, 992;
	mul.lo.s32 	%r1558, %r1557, 17;
	or.b32  	%r1559, %r1558, %r1556;
	cvt.u64.u32 	%rd1051, %r1559;
	add.s64 	%rd1052, %rd1051, %rd1050;
	shl.b64 	%rd1053, %rd1052, 2;
	add.s64 	%rd1054, %rd4, %rd1053;
	st.global.u32 	[%rd1054], %r1539;
	st.global.u32 	[%rd1054+128], %r1540;
	st.global.u32 	[%rd1054+256], %r1541;
	st.global.u32 	[%rd1054+384], %r1542;
	st.global.u32 	[%rd1054+512], %r1543;
	st.global.u32 	[%rd1054+640], %r1544;
	st.global.u32 	[%rd1054+768], %r1545;
	st.global.u32 	[%rd1054+896], %r1546;
	st.global.u32 	[%rd1054+1024], %r1547;
	st.global.u32 	[%rd1054+1152], %r1548;
	st.global.u32 	[%rd1054+1280], %r1549;
	st.global.u32 	[%rd1054+1408], %r1550;
	st.global.u32 	[%rd1054+1536], %r1551;
	st.global.u32 	[%rd1054+1664], %r1552;
	st.global.u32 	[%rd1054+1792], %r1553;
	st.global.u32 	[%rd1054+1920], %r1554;
	st.global.u32 	[%rd1054+2048], %r1555;
$L__BB3_95:
	ld.param.s8 	%rs9, [_ZN3cub18CUB_300001_SM_10006detail10merge_sort26DeviceMergeSortMergeKernelINS2_10policy_hubIPiE9Policy600ES5_S5_S5_S5_j8CustomOpiiEEvbT2_T3_T4_PT6_PT7_T5_PSB_SB_NS1_7vsmem_tE_param_0];
	mov.u32 	%r1560, %ctaid.x;
	mul.lo.s32 	%r273, %r1560, 4352;
	setp.eq.s16 	%p531, %rs9, 0;
	bar.sync 	0;
	shl.b32 	%r1561, %r3, 2;
	mov.u32 	%r1562, _ZZN3cub18CUB_300001_SM_10006detail10merge_sort26DeviceMergeSortMergeKernelINS2_10policy_hubIPiE9Policy600ES5_S5_S5_S5_j8CustomOpiiEEvbT2_T3_T4_PT6_PT7_T5_PSB_SB_NS1_7vsmem_tEE19static_temp_storage;
	add.s32 	%r1563, %r1562, %r1561;
	st.shared.u32 	[%r1563], %r1695;
	st.shared.u32 	[%r1563+1024], %r1694;
	st.shared.u32 	[%r1563+2048], %r1693;
	st.shared.u32 	[%r1563+3072], %r1692;
	st.shared.u32 	[%r1563+4096], %r1691;
	st.shared.u32 	[%r1563+5120], %r1690;
	st.shared.u32 	[%r1563+6144], %r1689;
	st.shared.u32 	[%r1563+7168], %r1688;
	st.shared.u32 	[%r1563+8192], %r1687;
	st.shared.u32 	[%r1563+9216], %r1686;
	st.shared.u32 	[%r1563+10240], %r1685;
	st.shared.u32 	[%r1563+11264], %r1684;
	st.shared.u32 	[%r1563+12288], %r1683;
	st.shared.u32 	[%r1563+13312], %r1682;
	st.shared.u32 	[%r1563+14336], %r1681;
	st.shared.u32 	[%r1563+15360], %r1680;
	st.shared.u32 	[%r1563+16384], %r1679;
	bar.sync 	0;
	shl.b32 	%r1564, %r146, 2;
	add.s32 	%r1565, %r1562, %r1564;
	ld.shared.u32 	%r274, [%r1565];
	shl.b32 	%r1566, %r154, 2;
	add.s32 	%r1567, %r1562, %r1566;
	ld.shared.u32 	%r275, [%r1567];
	shl.b32 	%r1568, %r162, 2;
	add.s32 	%r1569, %r1562, %r1568;
	ld.shared.u32 	%r276, [%r1569];
	shl.b32 	%r1570, %r170, 2;
	add.s32 	%r1571, %r1562, %r1570;
	ld.shared.u32 	%r277, [%r1571];
	shl.b32 	%r1572, %r178, 2;
	add.s32 	%r1573, %r1562, %r1572;
	ld.shared.u32 	%r278, [%r1573];
	shl.b32 	%r1574, %r186, 2;
	add.s32 	%r1575, %r1562, %r1574;
	ld.shared.u32 	%r279, [%r1575];
	shl.b32 	%r1576, %r194, 2;
	add.s32 	%r1577, %r1562, %r1576;
	ld.shared.u32 	%r280, [%r1577];
	shl.b32 	%r1578, %r202, 2;
	add.s32 	%r1579, %r1562, %r1578;
	ld.shared.u32 	%r281, [%r1579];
	shl.b32 	%r1580, %r210, 2;
	add.s32 	%r1581, %r1562, %r1580;
	ld.shared.u32 	%r282, [%r1581];
	shl.b32 	%r1582, %r218, 2;
	add.s32 	%r1583, %r1562, %r1582;
	ld.shared.u32 	%r283, [%r1583];
	shl.b32 	%r1584, %r226, 2;
	add.s32 	%r1585, %r1562, %r1584;
	ld.shared.u32 	%r284, [%r1585];
	shl.b32 	%r1586, %r234, 2;
	add.s32 	%r1587, %r1562, %r1586;
	ld.shared.u32 	%r285, [%r1587];
	shl.b32 	%r1588, %r242, 2;
	add.s32 	%r1589, %r1562, %r1588;
	ld.shared.u32 	%r286, [%r1589];
	shl.b32 	%r1590, %r250, 2;
	add.s32 	%r1591, %r1562, %r1590;
	ld.shared.u32 	%r287, [%r1591];
	shl.b32 	%r1592, %r258, 2;
	add.s32 	%r1593, %r1562, %r1592;
	ld.shared.u32 	%r288, [%r1593];
	shl.b32 	%r1594, %r266, 2;
	add.s32 	%r1595, %r1562, %r1594;
	ld.shared.u32 	%r289, [%r1595];
	shl.b32 	%r1596, %r272, 2;
	add.s32 	%r1597, %r1562, %r1596;
	ld.shared.u32 	%r290, [%r1597];
	bar.sync 	0;
	@%p531 bra 	$L__BB3_97;
	ld.param.u64 	%rd1070, [_ZN3cub18CUB_300001_SM_10006detail10merge_sort26DeviceMergeSortMergeKernelINS2_10policy_hubIPiE9Policy600ES5_S5_S5_S5_j8CustomOpiiEEvbT2_T3_T4_PT6_PT7_T5_PSB_SB_NS1_7vsmem_tE_param_5];
	cvt.u64.u32 	%rd1055, %r273;
	// begin inline asm
	mov.u32 %r1598, %laneid;
	// end inline asm
	shr.u32 	%r1599, %r3, 5;
	mul.lo.s32 	%r1600, %r1599, 544;
	mad.lo.s32 	%r1601, %r1598, 17, %r1600;
	shl.b32 	%r1602, %r1601, 2;
	add.s32 	%r1604, %r1562, %r1602;
	st.shared.u32 	[%r1604], %r274;
	st.shared.u32 	[%r1604+4], %r275;
	st.shared.u32 	[%r1604+8], %r276;
	st.shared.u32 	[%r1604+12], %r277;
	st.shared.u32 	[%r1604+16], %r278;
	st.shared.u32 	[%r1604+20], %r279;
	st.shared.u32 	[%r1604+24], %r280;
	st.shared.u32 	[%r1604+28], %r281;
	st.shared.u32 	[%r1604+32], %r282;
	st.shared.u32 	[%r1604+36], %r283;
	st.shared.u32 	[%r1604+40], %r284;
	st.shared.u32 	[%r1604+44], %r285;
	st.shared.u32 	[%r1604+48], %r286;
	st.shared.u32 	[%r1604+52], %r287;
	st.shared.u32 	[%r1604+56], %r288;
	st.shared.u32 	[%r1604+60], %r289;
	st.shared.u32 	[%r1604+64], %r290;
	bar.warp.sync 	-1;
	shl.b32 	%r1605, %r1598, 4;
	sub.s32 	%r1606, %r1601, %r1605;
	shl.b32 	%r1607, %r1606, 2;
	add.s32 	%r1608, %r1562, %r1607;
	ld.shared.u32 	%r1609, [%r1608];
	ld.shared.u32 	%r1610, [%r1608+128];
	ld.shared.u32 	%r1611, [%r1608+256];
	ld.shared.u32 	%r1612, [%r1608+384];
	ld.shared.u32 	%r1613, [%r1608+512];
	ld.shared.u32 	%r1614, [%r1608+640];
	ld.shared.u32 	%r1615, [%r1608+768];
	ld.shared.u32 	%r1616, [%r1608+896];
	ld.shared.u32 	%r1617, [%r1608+1024];
	ld.shared.u32 	%r1618, [%r1608+1152];
	ld.shared.u32 	%r1619, [%r1608+1280];
	ld.shared.u32 	%r1620, [%r1608+1408];
	ld.shared.u32 	%r1621, [%r1608+1536];
	ld.shared.u32 	%r1622, [%r1608+1664];
	ld.shared.u32 	%r1623, [%r1608+1792];
	ld.shared.u32 	%r1624, [%r1608+1920];
	ld.shared.u32 	%r1625, [%r1608+2048];
	and.b32  	%r1626, %r3, 31;
	and.b32  	%r1627, %r3, 992;
	mul.lo.s32 	%r1628, %r1627, 17;
	or.b32  	%r1629, %r1628, %r1626;
	cvt.u64.u32 	%rd1056, %r1629;
	add.s64 	%rd1057, %rd1056, %rd1055;
	cvta.to.global.u64 	%rd1058, %rd1070;
	shl.b64 	%rd1059, %rd1057, 2;
	add.s64 	%rd1060, %rd1058, %rd1059;
	st.global.u32 	[%rd1060], %r1609;
	st.global.u32 	[%rd1060+128], %r1610;
	st.global.u32 	[%rd1060+256], %r1611;
	st.global.u32 	[%rd1060+384], %r1612;
	st.global.u32 	[%rd1060+512], %r1613;
	st.global.u32 	[%rd1060+640], %r1614;
	st.global.u32 	[%rd1060+768], %r1615;
	st.global.u32 	[%rd1060+896], %r1616;
	st.global.u32 	[%rd1060+1024], %r1617;
	st.global.u32 	[%rd1060+1152], %r1618;
	st.global.u32 	[%rd1060+1280], %r1619;
	st.global.u32 	[%rd1060+1408], %r1620;
	st.global.u32 	[%rd1060+1536], %r1621;
	st.global.u32 	[%rd1060+1664], %r1622;
	st.global.u32 	[%rd1060+1792], %r1623;
	st.global.u32 	[%rd1060+1920], %r1624;
	st.global.u32 	[%rd1060+2048], %r1625;
	bra.uni 	$L__BB3_467;
$L__BB3_97:
	ld.param.u64 	%rd1068, [_ZN3cub18CUB_300001_SM_10006detail10merge_sort26DeviceMergeSortMergeKernelINS2_10policy_hubIPiE9Policy600ES5_S5_S5_S5_j8CustomOpiiEEvbT2_T3_T4_PT6_PT7_T5_PSB_SB_NS1_7vsmem_tE_param_2];
	cvt.u64.u32 	%rd1061, %r273;
	// begin inline asm
	mov.u32 %r1630, %laneid;
	// end inline asm
	shr.u32 	%r1631, %r3, 5;
	mul.lo.s32 	%r1632, %r1631, 544;
	mad.lo.s32 	%r1633, %r1630, 17, %r1632;
	shl.b32 	%r1634, %r1633, 2;
	add.s32 	%r1636, %r1562, %r1634;
	st.shared.u32 	[%r1636], %r274;
	st.shared.u32 	[%r1636+4], %r275;
	st.shared.u32 	[%r1636+8], %r276;
	st.shared.u32 	[%r1636+12], %r277;
	st.shared.u32 	[%r1636+16], %r278;
	st.shared.u32 	[%r1636+20], %r279;
	st.shared.u32 	[%r1636+24], %r280;
	st.shared.u32 	[%r1636+28], %r281;
	st.shared.u32 	[%r1636+32], %r282;
	st.shared.u32 	[%r1636+36], %r283;
	st.shared.u32 	[%r1636+40], %r284;
	st.shared.u32 	[%r1636+44], %r285;
	st.shared.u32 	[%r1636+48], %r286;
	st.shared.u32 	[%r1636+52], %r287;
	st.shared.u32 	[%r1636+56], %r288;
	st.shared.u32 	[%r1636+60], %r289;
	st.shared.u32 	[%r1636+64], %r290;
	bar.warp.sync 	-1;
	shl.b32 	%r1637, %r1630, 4;
	sub.s32 	%r1638, %r1633, %r1637;
	shl.b32 	%r1639, %r1638, 2;
	add.s32 	%r1640, %r1562, %r1639;
	ld.shared.u32 	%r1641, [%r1640];
	ld.shared.u32 	%r1642, [%r1640+128];
	ld.shared.u32 	%r1643, [%r1640+256];
	ld.shared.u32 	%r1644, [%r1640+384];
	ld.shared.u32 	%r1645, [%r1640+512];
	ld.shared.u32 	%r1646, [%r1640+640];
	ld.shared.u32 	%r1647, [%r1640+768];
	ld.shared.u32 	%r1648, [%r1640+896];
	ld.shared.u32 	%r1649, [%r1640+1024];
	ld.shared.u32 	%r1650, [%r1640+1152];
	ld.shared.u32 	%r1651, [%r1640+1280];
	ld.shared.u32 	%r1652, [%r1640+1408];
	ld.shared.u32 	%r1653, [%r1640+1536];
	ld.shared.u32 	%r1654, [%r1640+1664];
	ld.shared.u32 	%r1655, [%r1640+1792];
	ld.shared.u32 	%r1656, [%r1640+1920];
	ld.shared.u32 	%r1657, [%r1640+2048];
	and.b32  	%r1658, %r3, 31;
	and.b32  	%r1659, %r3, 992;
	mul.lo.s32 	%r1660, %r1659, 17;
	or.b32  	%r1661, %r1660, %r1658;
	cvt.u64.u32 	%rd1062, %r1661;
	add.s64 	%rd1063, %rd1062, %rd1061;
	cvta.to.global.u64 	%rd1064, %rd1068;
	shl.b64 	%rd1065, %rd1063, 2;
	add.s64 	%rd1066, %rd1064, %rd1065;
	st.global.u32 	[%rd1066], %r1641;
	st.global.u32 	[%rd1066+128], %r1642;
	st.global.u32 	[%rd1066+256], %r1643;
	st.global.u32 	[%rd1066+384], %r1644;
	st.global.u32 	[%rd1066+512], %r1645;
	st.global.u32 	[%rd1066+640], %r1646;
	st.global.u32 	[%rd1066+768], %r1647;
	st.global.u32 	[%rd1066+896], %r1648;
	st.global.u32 	[%rd1066+1024], %r1649;
	st.global.u32 	[%rd1066+1152], %r1650;
	st.global.u32 	[%rd1066+1280], %r1651;
	st.global.u32 	[%rd1066+1408], %r1652;
	st.global.u32 	[%rd1066+1536], %r1653;
	st.global.u32 	[%rd1066+1664], %r1654;
	st.global.u32 	[%rd1066+1792], %r1655;
	st.global.u32 	[%rd1066+1920], %r1656;
	st.global.u32 	[%rd1066+2048], %r1657;
	bra.uni 	$L__BB3_467;
$L__BB3_98:
	ld.param.s8 	%rs2, [_ZN3cub18CUB_300001_SM_10006detail10merge_sort26DeviceMergeSortMergeKernelINS2_10policy_hubIPiE9Policy600ES5_S5_S5_S5_j8CustomOpiiEEvbT2_T3_T4_PT6_PT7_T5_PSB_SB_NS1_7vsmem_tE_param_0];
	sub.s32 	%r759, %r755, %r2;
	min.u32 	%r291, %r759, 4352;
	mul.wide.u32 	%rd23, %r1, 4;
	add.s64 	%rd24, %rd5, %rd23;
	ld.global.u32 	%r760, [%rd24];
	ld.global.u32 	%r761, [%rd24+4];
	shr.u32 	%r762, %r756, 1;
	neg.s32 	%r763, %r756;
	and.b32  	%r764, %r1, %r763;
	mul.lo.s32 	%r292, %r764, 4352;
	mul.lo.s32 	%r293, %r762, 4352;
	sub.s32 	%r765, %r1, %r764;
	mul.lo.s32 	%r766, %r765, 4352;
	sub.s32 	%r294, %r760, %r292;
	sub.s32 	%r767, %r761, %r292;
	sub.s32 	%r768, %r755, %r292;
	max.u32 	%r769, %r768, %r293;
	sub.s32 	%r770, %r769, %r293;
	sub.s32 	%r771, %r766, %r294;
	min.u32 	%r295, %r771, %r770;
	max.u32 	%r772, %r766, -4353;
	not.b32 	%r773, %r772;
	add.s32 	%r774, %r766, %r773;
	sub.s32 	%r775, %r774, %r767;
	or.b32  	%r776, %r1, %r763;
	setp.eq.s32 	%p70, %r776, -1;
	min.u32 	%r777, %r293, %r768;
	selp.b32 	%r778, %r777, %r767, %p70;
	selp.b32 	%r779, %r293, %r775, %p70;
	min.u32 	%r780, %r779, %r770;
	sub.s32 	%r296, %r778, %r294;
	sub.s32 	%r297, %r780, %r295;
	// begin inline asm
	griddepcontrol.wait;
	// end inline asm
	setp.eq.s16 	%p71, %rs2, 0;
	@%p71 bra 	$L__BB3_133;
	cvt.u64.u32 	%rd25, %r292;
	cvt.u64.u32 	%rd26, %r294;
	add.s64 	%rd6, %rd26, %rd25;
	cvt.u64.u32 	%rd27, %r293;
	add.s64 	%rd28, %rd25, %rd27;
	cvt.u64.u32 	%rd29, %r295;
	add.s64 	%rd7, %rd28, %rd29;
	add.s32 	%r298, %r297, %r296;
	setp.ge.s32 	%p72, %r3, %r298;
	@%p72 bra 	$L__BB3_101;
	setp.lt.s32 	%p73, %r3, %r296;
	sub.s32 	%r782, %r3, %r296;
	cvt.s64.s32 	%rd30, %r782;
	cvt.u64.u32 	%rd31, %r3;
	selp.b64 	%rd32, %rd6, %rd7, %p73;
	selp.b64 	%rd33, %rd31, %rd30, %p73;
	add.s64 	%rd34, %rd33, %rd32;
	shl.b64 	%rd35, %rd34, 2;
	add.s64 	%rd36, %rd4, %rd35;
	ld.global.u32 	%r1763, [%rd36];
$L__BB3_101:
	add.s32 	%r301, %r3, 256;
	setp.ge.s32 	%p74, %r301, %r298;
	@%p74 bra 	$L__BB3_103;
	setp.lt.s32 	%p75, %r301, %r296;
	sub.s32 	%r784, %r301, %r296;
	cvt.s64.s32 	%rd37, %r784;
	cvt.u64.u32 	%rd38, %r301;
	selp.b64 	%rd39, %rd6, %rd7, %p75;
	selp.b64 	%rd40, %rd38, %rd37, %p75;
	add.s64 	%rd41, %rd40, %rd39;
	shl.b64 	%rd42, %rd41, 2;
	add.s64 	%rd43, %rd4, %rd42;
	ld.global.u32 	%r1764, [%rd43];
$L__BB3_103:
	add.s32 	%r304, %r3, 512;
	setp.ge.s32 	%p76, %r304, %r298;
	@%p76 bra 	$L__BB3_105;
	setp.lt.s32 	%p77, %r304, %r296;
	sub.s32 	%r786, %r304, %r296;
	cvt.s64.s32 	%rd44, %r786;
	cvt.u64.u32 	%rd45, %r304;
	selp.b64 	%rd46, %rd6, %rd7, %p77;
	selp.b64 	%rd47, %rd45, %rd44, %p77;
	add.s64 	%rd48, %rd47, %rd46;
	shl.b64 	%rd49, %rd48, 2;
	add.s64 	%rd50, %rd4, %rd49;
	ld.global.u32 	%r1765, [%rd50];
$L__BB3_105:
	add.s32 	%r307, %r3, 768;
	setp.ge.s32 	%p78, %r307, %r298;
	@%p78 bra 	$L__BB3_107;
	setp.lt.s32 	%p79, %r307, %r296;
	sub.s32 	%r788, %r307, %r296;
	cvt.s64.s32 	%rd51, %r788;
	cvt.u64.u32 	%rd52, %r307;
	selp.b64 	%rd53, %rd6, %rd7, %p79;
	selp.b64 	%rd54, %rd52, %rd51, %p79;
	add.s64 	%rd55, %rd54, %rd53;
	shl.b64 	%rd56, %rd55, 2;
	add.s64 	%rd57, %rd4, %rd56;
	ld.global.u32 	%r1766, [%rd57];
$L__BB3_107:
	or.b32  	%r310, %r3, 1024;
	setp.ge.s32 	%p80, %r310, %r298;
	@%p80 bra 	$L__BB3_109;
	setp.lt.s32 	%p81, %r310, %r296;
	sub.s32 	%r790, %r310, %r296;
	cvt.s64.s32 	%rd58, %r790;
	cvt.u64.u32 	%rd59, %r310;
	selp.b64 	%rd60, %rd6, %rd7, %p81;
	selp.b64 	%rd61, %rd59, %rd58, %p81;
	add.s64 	%rd62, %rd61, %rd60;
	shl.b64 	%rd63, %rd62, 2;
	add.s64 	%rd64, %rd4, %rd63;
	ld.global.u32 	%r1767, [%rd64];
$L__BB3_109:
	add.s32 	%r313, %r3, 1280;
	setp.ge.s32 	%p82, %r313, %r298;
	@%p82 bra 	$L__BB3_111;
	setp.lt.s32 	%p83, %r313, %r296;
	sub.s32 	%r792, %r313, %r296;
	cvt.s64.s32 	%rd65, %r792;
	cvt.u64.u32 	%rd66, %r313;
	selp.b64 	%rd67, %rd6, %rd7, %p83;
	selp.b64 	%rd68, %rd66, %rd65, %p83;
	add.s64 	%rd69, %rd68, %rd67;
	shl.b64 	%rd70, %rd69, 2;
	add.s64 	%rd71, %rd4, %rd70;
	ld.global.u32 	%r1768, [%rd71];
$L__BB3_111:
	add.s32 	%r316, %r3, 1536;
	setp.ge.s32 	%p84, %r316, %r298;
	@%p84 bra 	$L__BB3_113;
	setp.lt.s32 	%p85, %r316, %r296;
	sub.s32 	%r794, %r316, %r296;
	cvt.s64.s32 	%rd72, %r794;
	cvt.u64.u32 	%rd73, %r316;
	selp.b64 	%rd74, %rd6, %rd7, %p85;
	selp.b64 	%rd75, %rd73, %rd72, %p85;
	add.s64 	%rd76, %rd75, %rd74;
	shl.b64 	%rd77, %rd76, 2;
	add.s64 	%rd78, %rd4, %rd77;
	ld.global.u32 	%r1769, [%rd78];
$L__BB3_113:
	add.s32 	%r319, %r3, 1792;
	setp.ge.s32 	%p86, %r319, %r298;
	@%p86 bra 	$L__BB3_115;
	setp.lt.s32 	%p87, %r319, %r296;
	sub.s32 	%r796, %r319, %r296;
	cvt.s64.s32 	%rd79, %r796;
	cvt.u64.u32 	%rd80, %r319;
	selp.b64 	%rd81, %rd6, %rd7, %p87;
	selp.b64 	%rd82, %rd80, %rd79, %p87;
	add.s64 	%rd83, %rd82, %rd81;
	shl.b64 	%rd84, %rd83, 2;
	add.s64 	%rd85, %rd4, %rd84;
	ld.global.u32 	%r1770, [%rd85];
$L__BB3_115:
	or.b32  	%r322, %r3, 2048;
	setp.ge.s32 	%p88, %r322, %r298;
	@%p88 bra 	$L__BB3_117;
	setp.lt.s32 	%p89, %r322, %r296;
	sub.s32 	%r798, %r322, %r296;
	cvt.s64.s32 	%rd86, %r798;
	cvt.u64.u32 	%rd87, %r322;
	selp.b64 	%rd88, %rd6, %rd7, %p89;
	selp.b64 	%rd89, %rd87, %rd86, %p89;
	add.s64 	%rd90, %rd89, %rd88;
	shl.b64 	%rd91, %rd90, 2;
	add.s64 	%rd92, %rd4, %rd91;
	ld.global.u32 	%r1771, [%rd92];
$L__BB3_117:
	add.s32 	%r325, %r3, 2304;
	setp.ge.s32 	%p90, %r325, %r298;
	@%p90 bra 	$L__BB3_119;
	setp.lt.s32 	%p91, %r325, %r296;
	sub.s32 	%r800, %r325, %r296;
	cvt.s64.s32 	%rd93, %r800;
	cvt.u64.u32 	%rd94, %r325;
	selp.b64 	%rd95, %rd6, %rd7, %p91;
	selp.b64 	%rd96, %rd94, %rd93, %p91;
	add.s64 	%rd97, %rd96, %rd95;
	shl.b64 	%rd98, %rd97, 2;
	add.s64 	%rd99, %rd4, %rd98;
	ld.global.u32 	%r1772, [%rd99];
$L__BB3_119:
	add.s32 	%r328, %r3, 2560;
	setp.ge.s32 	%p92, %r328, %r298;
	@%p92 bra 	$L__BB3_121;
	setp.lt.s32 	%p93, %r328, %r296;
	sub.s32 	%r802, %r328, %r296;
	cvt.s64.s32 	%rd100, %r802;
	cvt.u64.u32 	%rd101, %r328;
	selp.b64 	%rd102, %rd6, %rd7, %p93;
	selp.b64 	%rd103, %rd101, %rd100, %p93;
	add.s64 	%rd104, %rd103, %rd102;
	shl.b64 	%rd105, %rd104, 2;
	add.s64 	%rd106, %rd4, %rd105;
	ld.global.u32 	%r1773, [%rd106];
$L__BB3_121:
	add.s32 	%r331, %r3, 2816;
	setp.ge.s32 	%p94, %r331, %r298;
	@%p94 bra 	$L__BB3_123;
	setp.lt.s32 	%p95, %r331, %r296;
	sub.s32 	%r804, %r331, %r296;
	cvt.s64.s32 	%rd107, %r804;
	cvt.u64.u32 	%rd108, %r331;
	selp.b64 	%rd109, %rd6, %rd7, %p95;
	selp.b64 	%rd110, %rd108, %rd107, %p95;
	add.s64 	%rd111, %rd110, %rd109;
	shl.b64 	%rd112, %rd111, 2;
	add.s64 	%rd113, %rd4, %rd112;
	ld.global.u32 	%r1774, [%rd113];
$L__BB3_123:
	or.b32  	%r334, %r3, 3072;
	setp.ge.s32 	%p96, %r334, %r298;
	@%p96 bra 	$L__BB3_125;
	setp.lt.s32 	%p97, %r334, %r296;
	sub.s32 	%r806, %r334, %r296;
	cvt.s64.s32 	%rd114, %r806;
	cvt.u64.u32 	%rd115, %r334;
	selp.b64 	%rd116, %rd6, %rd7, %p97;
	selp.b64 	%rd117, %rd115, %rd114, %p97;
	add.s64 	%rd118, %rd117, %rd116;
	shl.b64 	%rd119, %rd118, 2;
	add.s64 	%rd120, %rd4, %rd119;
	ld.global.u32 	%r1775, [%rd120];
$L__BB3_125:
	add.s32 	%r337, %r3, 3328;
	setp.ge.s32 	%p98, %r337, %r298;
	@%p98 bra 	$L__BB3_127;
	setp.lt.s32 	%p99, %r337, %r296;
	sub.s32 	%r808, %r337, %r296;
	cvt.s64.s32 	%rd121, %r808;
	cvt.u64.u32 	%rd122, %r337;
	selp.b64 	%rd123, %rd6, %rd7, %p99;
	selp.b64 	%rd124, %rd122, %rd121, %p99;
	add.s64 	%rd125, %rd124, %rd123;
	shl.b64 	%rd126, %rd125, 2;
	add.s64 	%rd127, %rd4, %rd126;
	ld.global.u32 	%r1776, [%rd127];
$L__BB3_127:
	add.s32 	%r340, %r3, 3584;
	setp.ge.s32 	%p100, %r340, %r298;
	@%p100 bra 	$L__BB3_129;
	setp.lt.s32 	%p101, %r340, %r296;
	sub.s32 	%r810, %r340, %r296;
	cvt.s64.s32 	%rd128, %r810;
	cvt.u64.u32 	%rd129, %r340;
	selp.b64 	%rd130, %rd6, %rd7, %p101;
	selp.b64 	%rd131, %rd129, %rd128, %p101;
	add.s64 	%rd132, %rd131, %rd130;
	shl.b64 	%rd133, %rd132, 2;
	add.s64 	%rd134, %rd4, %rd133;
	ld.global.u32 	%r1777, [%rd134];
$L__BB3_129:
	add.s32 	%r343, %r3, 3840;
	setp.ge.s32 	%p102, %r343, %r298;
	@%p102 bra 	$L__BB3_131;
	setp.lt.s32 	%p103, %r343, %r296;
	sub.s32 	%r812, %r343, %r296;
	cvt.s64.s32 	%rd135, %r812;
	cvt.u64.u32 	%rd136, %r343;
	selp.b64 	%rd137, %rd6, %rd7, %p103;
	selp.b64 	%rd138, %rd136, %rd135, %p103;
	add.s64 	%rd139, %rd138, %rd137;
	shl.b64 	%rd140, %rd139, 2;
	add.s64 	%rd141, %rd4, %rd140;
	ld.global.u32 	%r1778, [%rd141];
$L__BB3_131:
	or.b32  	%r346, %r3, 4096;
	setp.ge.s32 	%p104, %r346, %r298;
	@%p104 bra 	$L__BB3_167;
	setp.lt.s32 	%p105, %r346, %r296;
	sub.s32 	%r814, %r346, %r296;
	cvt.s64.s32 	%rd142, %r814;
	cvt.u64.u32 	%rd143, %r346;
	selp.b64 	%rd144, %rd6, %rd7, %p105;
	selp.b64 	%rd145, %rd143, %rd142, %p105;
	add.s64 	%rd146, %rd145, %rd144;
	shl.b64 	%rd147, %rd146, 2;
	add.s64 	%rd148, %rd4, %rd147;
	ld.global.u32 	%r1779, [%rd148];
	bra.uni 	$L__BB3_167;
$L__BB3_133:
	cvt.u64.u32 	%rd149, %r292;
	cvt.u64.u32 	%rd150, %r294;
	add.s64 	%rd8, %rd150, %rd149;
	cvt.u64.u32 	%rd151, %r293;
	add.s64 	%rd152, %rd149, %rd151;
	cvt.u64.u32 	%rd153, %r295;
	add.s64 	%rd9, %rd152, %rd153;
	add.s32 	%r348, %r297, %r296;
	setp.ge.s32 	%p106, %r3, %r348;
	@%p106 bra 	$L__BB3_135;
	setp.lt.s32 	%p107, %r3, %r296;
	sub.s32 	%r816, %r3, %r296;
	cvt.s64.s32 	%rd154, %r816;
	cvt.u64.u32 	%rd155, %r3;
	selp.b64 	%rd156, %rd8, %rd9, %p107;
	selp.b64 	%rd157, %rd155, %rd154, %p107;
	add.s64 	%rd158, %rd157, %rd156;
	shl.b64 	%rd159, %rd158, 2;
	add.s64 	%rd160, %rd2, %rd159;
	ld.global.u32 	%r1763, [%rd160];
$L__BB3_135:
	add.s32 	%r351, %r3, 256;
	setp.ge.s32 	%p108, %r351, %r348;
	@%p108 bra 	$L__BB3_137;
	setp.lt.s32 	%p109, %r351, %r296;
	sub.s32 	%r818, %r351, %r296;
	cvt.s64.s32 	%rd161, %r818;
	cvt.u64.u32 	%rd162, %r351;
	selp.b64 	%rd163, %rd8, %rd9, %p109;
	selp.b64 	%rd164, %rd162, %rd161, %p109;
	add.s64 	%rd165, %rd164, %rd163;
	shl.b64 	%rd166, %rd165, 2;
	add.s64 	%rd167, %rd2, %rd166;
	ld.global.u32 	%r1764, [%rd167];
$L__BB3_137:
	add.s32 	%r354, %r3, 512;
	setp.ge.s32 	%p110, %r354, %r348;
	@%p110 bra 	$L__BB3_139;
	setp.lt.s32 	%p111, %r354, %r296;
	sub.s32 	%r820, %r354, %r296;
	cvt.s64.s32 	%rd168, %r820;
	cvt.u64.u32 	%rd169, %r354;
	selp.b64 	%rd170, %rd8, %rd9, %p111;
	selp.b64 	%rd171, %rd169, %rd168, %p111;
	add.s64 	%rd172, %rd171, %rd170;
	shl.b64 	%rd173, %rd172, 2;
	add.s64 	%rd174, %rd2, %rd173;
	ld.global.u32 	%r1765, [%rd174];
$L__BB3_139:
	add.s32 	%r357, %r3, 768;
	setp.ge.s32 	%p112, %r357, %r348;
	@%p112 bra 	$L__BB3_141;
	setp.lt.s32 	%p113, %r357, %r296;
	sub.s32 	%r822, %r357, %r296;
	cvt.s64.s32 	%rd175, %r822;
	cvt.u64.u32 	%rd176, %r357;
	selp.b64 	%rd177, %rd8, %rd9, %p113;
	selp.b64 	%rd178, %rd176, %rd175, %p113;
	add.s64 	%rd179, %rd178, %rd177;
	shl.b64 	%rd180, %rd179, 2;
	add.s64 	%rd181, %rd2, %rd180;
	ld.global.u32 	%r1766, [%rd181];
$L__BB3_141:
	or.b32  	%r360, %r3, 1024;
	setp.ge.s32 	%p114, %r360, %r348;
	@%p114 bra 	$L__BB3_143;
	setp.lt.s32 	%p115, %r360, %r296;
	sub.s32 	%r824, %r360, %r296;
	cvt.s64.s32 	%rd182, %r824;
	cvt.u64.u32 	%rd183, %r360;
	selp.b64 	%rd184, %rd8, %rd9, %p115;
	selp.b64 	%rd185, %rd183, %rd182, %p115;
	add.s64 	%rd186, %rd185, %rd184;
	shl.b64 	%rd187, %rd186, 2;
	add.s64 	%rd188, %rd2, %rd187;
	ld.global.u32 	%r1767, [%rd188];
$L__BB3_143:
	add.s32 	%r363, %r3, 1280;
	setp.ge.s32 	%p116, %r363, %r348;
	@%p116 bra 	$L__BB3_145;
	setp.lt.s32 	%p117, %r363, %r296;
	sub.s32 	%r826, %r363, %r296;
	cvt.s64.s32 	%rd189, %r826;
	cvt.u64.u32 	%rd190, %r363;
	selp.b64 	%rd191, %rd8, %rd9, %p117;
	selp.b64 	%rd192, %rd190, %rd189, %p117;
	add.s64 	%rd193, %rd192, %rd191;
	shl.b64 	%rd194, %rd193, 2;
	add.s64 	%rd195, %rd2, %rd194;
	ld.global.u32 	%r1768, [%rd195];
$L__BB3_145:
	add.s32 	%r366, %r3, 1536;
	setp.ge.s32 	%p118, %r366, %r348;
	@%p118 bra 	$L__BB3_147;
	setp.lt.s32 	%p119, %r366, %r296;
	sub.s32 	%r828, %r366, %r296;
	cvt.s64.s32 	%rd196, %r828;
	cvt.u64.u32 	%rd197, %r366;
	selp.b64 	%rd198, %rd8, %rd9, %p119;
	selp.b64 	%rd199, %rd197, %rd196, %p119;
	add.s64 	%rd200, %rd199, %rd198;
	shl.b64 	%rd201, %rd200, 2;
	add.s64 	%rd202, %rd2, %rd201;
	ld.global.u32 	%r1769, [%rd202];
$L__BB3_147:
	add.s32 	%r369, %r3, 1792;
	setp.ge.s32 	%p120, %r369, %r348;
	@%p120 bra 	$L__BB3_149;
	setp.lt.s32 	%p121, %r369, %r296;
	sub.s32 	%r830, %r369, %r296;
	cvt.s64.s32 	%rd203, %r830;
	cvt.u64.u32 	%rd204, %r369;
	selp.b64 	%rd205, %rd8, %rd9, %p121;
	selp.b64 	%rd206, %rd204, %rd203, %p121;
	add.s64 	%rd207, %rd206, %rd205;
	shl.b64 	%rd208, %rd207, 2;
	add.s64 	%rd209, %rd2, %rd208;
	ld.global.u32 	%r1770, [%rd209];
$L__BB3_149:
	or.b32  	%r372, %r3, 2048;
	setp.ge.s32 	%p122, %r372, %r348;
	@%p122 bra 	$L__BB3_151;
	setp.lt.s32 	%p123, %r372, %r296;
	sub.s32 	%r832, %r372, %r296;
	cvt.s64.s32 	%rd210, %r832;
	cvt.u64.u32 	%rd211, %r372;
	selp.b64 	%rd212, %rd8, %rd9, %p123;
	selp.b64 	%rd213, %rd211, %rd210, %p123;
	add.s64 	%rd214, %rd213, %rd212;
	shl.b64 	%rd215, %rd214, 2;
	add.s64 	%rd216, %rd2, %rd215;
	ld.global.u32 	%r1771, [%rd216];
$L__BB3_151:
	add.s32 	%r375, %r3, 2304;
	setp.ge.s32 	%p124, %r375, %r348;
	@%p124 bra 	$L__BB3_153;
	setp.lt.s32 	%p125, %r375, %r296;
	sub.s32 	%r834, %r375, %r296;
	cvt.s64.s32 	%rd217, %r834;
	cvt.u64.u32 	%rd218, %r375;
	selp.b64 	%rd219, %rd8, %rd9, %p125;
	selp.b64 	%rd220, %rd218, %rd217, %p125;
	add.s64 	%rd221, %rd220, %rd219;
	shl.b64 	%rd222, %rd221, 2;
	add.s64 	%rd223, %rd2, %rd222;
	ld.global.u32 	%r1772, [%rd223];
$L__BB3_153:
	add.s32 	%r378, %r3, 2560;
	setp.ge.s32 	%p126, %r378, %r348;
	@%p126 bra 	$L__BB3_155;
	setp.lt.s32 	%p127, %r378, %r296;
	sub.s32 	%r836, %r378, %r296;
	cvt.s64.s32 	%rd224, %r836;
	cvt.u64.u32 	%rd225, %r378;
	selp.b64 	%rd226, %rd8, %rd9, %p127;
	selp.b64 	%rd227, %rd225, %rd224, %p127;
	add.s64 	%rd228, %rd227, %rd226;
	shl.b64 	%rd229, %rd228, 2;
	add.s64 	%rd230, %rd2, %rd229;
	ld.global.u32 	%r1773, [%rd230];
$L__BB3_155:
	add.s32 	%r381, %r3, 2816;
	setp.ge.s32 	%p128, %r381, %r348;
	@%p128 bra 	$L__BB3_157;
	setp.lt.s32 	%p129, %r381, %r296;
	sub.s32 	%r838, %r381, %r296;
	cvt.s64.s32 	%rd231, %r838;
	cvt.u64.u32 	%rd232, %r381;
	selp.b64 	%rd233, %rd8, %rd9, %p129;
	selp.b64 	%rd234, %rd232, %rd231, %p129;
	add.s64 	%rd235, %rd234, %rd233;
	shl.b64 	%rd236, %rd235, 2;
	add.s64 	%rd237, %rd2, %rd236;
	ld.global.u32 	%r1774, [%rd237];
$L__BB3_157:
	or.b32  	%r384, %r3, 3072;
	setp.ge.s32 	%p130, %r384, %r348;
	@%p130 bra 	$L__BB3_159;
	setp.lt.s32 	%p131, %r384, %r296;
	sub.s32 	%r840, %r384, %r296;
	cvt.s64.s32 	%rd238, %r840;
	cvt.u64.u32 	%rd239, %r384;
	selp.b64 	%rd240, %rd8, %rd9, %p131;
	selp.b64 	%rd241, %rd239, %rd238, %p131;
	add.s64 	%rd242, %rd241, %rd240;
	shl.b64 	%rd243, %rd242, 2;
	add.s64 	%rd244, %rd2, %rd243;
	ld.global.u32 	%r1775, [%rd244];
$L__BB3_159:
	add.s32 	%r387, %r3, 3328;
	setp.ge.s32 	%p132, %r387, %r348;
	@%p132 bra 	$L__BB3_161;
	setp.lt.s32 	%p133, %r387, %r296;
	sub.s32 	%r842, %r387, %r296;
	cvt.s64.s32 	%rd245, %r842;
	cvt.u64.u32 	%rd246, %r387;
	selp.b64 	%rd247, %rd8, %rd9, %p133;
	selp.b64 	%rd248, %rd246, %rd245, %p133;
	add.s64 	%rd249, %rd248, %rd247;
	shl.b64 	%rd250, %rd249, 2;
	add.s64 	%rd251, %rd2, %rd250;
	ld.global.u32 	%r1776, [%rd251];
$L__BB3_161:
	add.s32 	%r390, %r3, 3584;
	setp.ge.s32 	%p134, %r390, %r348;
	@%p134 bra 	$L__BB3_163;
	setp.lt.s32 	%p135, %r390, %r296;
	sub.s32 	%r844, %r390, %r296;
	cvt.s64.s32 	%rd252, %r844;
	cvt.u64.u32 	%rd253, %r390;
	selp.b64 	%rd254, %rd8, %rd9, %p135;
	selp.b64 	%rd255, %rd253, %rd252, %p135;
	add.s64 	%rd256, %rd255, %rd254;
	shl.b64 	%rd257, %rd256, 2;
	add.s64 	%rd258, %rd2, %rd257;
	ld.global.u32 	%r1777, [%rd258];
$L__BB3_163:
	add.s32 	%r393, %r3, 3840;
	setp.ge.s32 	%p136, %r393, %r348;
	@%p136 bra 	$L__BB3_165;
	setp.lt.s32 	%p137, %r393, %r296;
	sub.s32 	%r846, %r393, %r296;
	cvt.s64.s32 	%rd259, %r846;
	cvt.u64.u32 	%rd260, %r393;
	selp.b64 	%rd261, %rd8, %rd9, %p137;
	selp.b64 	%rd262, %rd260, %rd259, %p137;
	add.s64 	%rd263, %rd262, %rd261;
	shl.b64 	%rd264, %rd263, 2;
	add.s64 	%rd265, %rd2, %rd264;
	ld.global.u32 	%r1778, [%rd265];
$L__BB3_165:
	or.b32  	%r396, %r3, 4096;
	setp.ge.s32 	%p138, %r396, %r348;
	@%p138 bra 	$L__BB3_167;
	setp.lt.s32 	%p139, %r396, %r296;
	sub.s32 	%r848, %r396, %r296;
	cvt.s64.s32 	%rd266, %r848;
	cvt.u64.u32 	%rd267, %r396;
	selp.b64 	%rd268, %rd8, %rd9, %p139;
	selp.b64 	%rd269, %rd267, %rd266, %p139;
	add.s64 	%rd270, %rd269, %rd268;
	shl.b64 	%rd271, %rd270, 2;
	add.s64 	%rd272, %rd2, %rd271;
	ld.global.u32 	%r1779, [%rd272];
$L__BB3_167:
	ld.param.s8 	%rs3, [_ZN3cub18CUB_300001_SM_10006detail10merge_sort26DeviceMergeSortMergeKernelINS2_10policy_hubIPiE9Policy600ES5_S5_S5_S5_j8CustomOpiiEEvbT2_T3_T4_PT6_PT7_T5_PSB_SB_NS1_7vsmem_tE_param_0];
	setp.eq.s16 	%p140, %rs3, 0;
	shl.b32 	%r849, %r3, 2;
	mov.u32 	%r850, _ZZN3cub18CUB_300001_SM_10006detail10merge_sort26DeviceMergeSortMergeKernelINS2_10policy_hubIPiE9Policy600ES5_S5_S5_S5_j8CustomOpiiEEvbT2_T3_T4_PT6_PT7_T5_PSB_SB_NS1_7vsmem_tEE19static_temp_storage;
	add.s32 	%r851, %r850, %r849;
	st.shared.u32 	[%r851], %r1763;
	add.s32 	%r415, %r3, 256;
	st.shared.u32 	[%r851+1024], %r1764;
	add.s32 	%r416, %r3, 512;
	st.shared.u32 	[%r851+2048], %r1765;
	add.s32 	%r417, %r3, 768;
	st.shared.u32 	[%r851+3072], %r1766;
	or.b32  	%r418, %r3, 1024;
	st.shared.u32 	[%r851+4096], %r1767;
	add.s32 	%r419, %r3, 1280;
	st.shared.u32 	[%r851+5120], %r1768;
	add.s32 	%r420, %r3, 1536;
	st.shared.u32 	[%r851+6144], %r1769;
	add.s32 	%r421, %r3, 1792;
	st.shared.u32 	[%r851+7168], %r1770;
	or.b32  	%r422, %r3, 2048;
	st.shared.u32 	[%r851+8192], %r1771;
	add.s32 	%r423, %r3, 2304;
	st.shared.u32 	[%r851+9216], %r1772;
	add.s32 	%r424, %r3, 2560;
	st.shared.u32 	[%r851+10240], %r1773;
	add.s32 	%r425, %r3, 2816;
	st.shared.u32 	[%r851+11264], %r1774;
	or.b32  	%r426, %r3, 3072;
	st.shared.u32 	[%r851+12288], %r1775;
	add.s32 	%r427, %r3, 3328;
	st.shared.u32 	[%r851+13312], %r1776;
	add.s32 	%r428, %r3, 3584;
	st.shared.u32 	[%r851+14336], %r1777;
	add.s32 	%r429, %r3, 3840;
	st.shared.u32 	[%r851+15360], %r1778;
	or.b32  	%r430, %r3, 4096;
	st.shared.u32 	[%r851+16384], %r1779;
	@%p140 bra 	$L__BB3_202;
	cvt.u64.u32 	%rd273, %r292;
	cvt.u64.u32 	%rd274, %r294;
	add.s64 	%rd10, %rd274, %rd273;
	cvt.u64.u32 	%rd275, %r293;
	add.s64 	%rd276, %rd273, %rd275;
	cvt.u64.u32 	%rd277, %r295;
	add.s64 	%rd11, %rd276, %rd277;
	add.s32 	%r431, %r297, %r296;
	setp.ge.s32 	%p141, %r3, %r431;
	@%p141 bra 	$L__BB3_170;
	setp.lt.s32 	%p142, %r3, %r296;
	sub.s32 	%r853, %r3, %r296;
	cvt.s64.s32 	%rd278, %r853;
	cvt.u64.u32 	%rd279, %r3;
	selp.b64 	%rd280, %rd10, %rd11, %p142;
	selp.b64 	%rd281, %rd279, %rd278, %p142;
	add.s64 	%rd282, %rd281, %rd280;
	shl.b64 	%rd283, %rd282, 2;
	add.s64 	%rd284, %rd3, %rd283;
	ld.global.u32 	%r1812, [%rd284];
$L__BB3_170:
	setp.ge.s32 	%p143, %r415, %r431;
	@%p143 bra 	$L__BB3_172;
	setp.lt.s32 	%p144, %r415, %r296;
	sub.s32 	%r855, %r415, %r296;
	cvt.s64.s32 	%rd285, %r855;
	cvt.u64.u32 	%rd286, %r415;
	selp.b64 	%rd287, %rd10, %rd11, %p144;
	selp.b64 	%rd288, %rd286, %rd285, %p144;
	add.s64 	%rd289, %rd288, %rd287;
	shl.b64 	%rd290, %rd289, 2;
	add.s64 	%rd291, %rd3, %rd290;
	ld.global.u32 	%r1813, [%rd291];
$L__BB3_172:
	setp.ge.s32 	%p145, %r416, %r431;
	@%p145 bra 	$L__BB3_174;
	setp.lt.s32 	%p146, %r416, %r296;
	sub.s32 	%r857, %r416, %r296;
	cvt.s64.s32 	%rd292, %r857;
	cvt.u64.u32 	%rd293, %r416;
	selp.b64 	%rd294, %rd10, %rd11, %p146;
	selp.b64 	%rd295, %rd293, %rd292, %p146;
	add.s64 	%rd296, %rd295, %rd294;
	shl.b64 	%rd297, %rd296, 2;
	add.s64 	%rd298, %rd3, %rd297;
	ld.global.u32 	%r1814, [%rd298];
$L__BB3_174:
	setp.ge.s32 	%p147, %r417, %r431;
	@%p147 bra 	$L__BB3_176;
	setp.lt.s32 	%p148, %r417, %r296;
	sub.s32 	%r859, %r417, %r296;
	cvt.s64.s32 	%rd299, %r859;
	cvt.u64.u32 	%rd300, %r417;
	selp.b64 	%rd301, %rd10, %rd11, %p148;
	selp.b64 	%rd302, %rd300, %rd299, %p148;
	add.s64 	%rd303, %rd302, %rd301;
	shl.b64 	%rd304, %rd303, 2;
	add.s64 	%rd305, %rd3, %rd304;
	ld.global.u32 	%r1815, [%rd305];
$L__BB3_176:
	setp.ge.s32 	%p149, %r418, %r431;
	@%p149 bra 	$L__BB3_178;
	setp.lt.s32 	%p150, %r418, %r296;
	sub.s32 	%r861, %r418, %r296;
	cvt.s64.s32 	%rd306, %r861;
	cvt.u64.u32 	%rd307, %r418;
	selp.b64 	%rd308, %rd10, %rd11, %p150;
	selp.b64 	%rd309, %rd307, %rd306, %p150;
	add.s64 	%rd310, %rd309, %rd308;
	shl.b64 	%rd311, %rd310, 2;
	add.s64 	%rd312, %rd3, %rd311;
	ld.global.u32 	%r1816, [%rd312];
$L__BB3_178:
	setp.ge.s32 	%p151, %r419, %r431;
	@%p151 bra 	$L__BB3_180;
	setp.lt.s32 	%p152, %r419, %r296;
	sub.s32 	%r863, %r419, %r296;
	cvt.s64.s32 	%rd313, %r863;
	cvt.u64.u32 	%rd314, %r419;
	selp.b64 	%rd315, %rd10, %rd11, %p152;
	selp.b64 	%rd316, %rd314, %rd313, %p152;
	add.s64 	%rd317, %rd316, %rd315;
	shl.b64 	%rd318, %rd317, 2;
	add.s64 	%rd319, %rd3, %rd318;
	ld.global.u32 	%r1817, [%rd319];
$L__BB3_180:
	setp.ge.s32 	%p153, %r420, %r431;
	@%p153 bra 	$L__BB3_182;
	setp.lt.s32 	%p154, %r420, %r296;
	sub.s32 	%r865, %r420, %r296;
	cvt.s64.s32 	%rd320, %r865;
	cvt.u64.u32 	%rd321, %r420;
	selp.b64 	%rd322, %rd10, %rd11, %p154;
	selp.b64 	%rd323, %rd321, %rd320, %p154;
	add.s64 	%rd324, %rd323, %rd322;
	shl.b64 	%rd325, %rd324, 2;
	add.s64 	%rd326, %rd3, %rd325;
	ld.global.u32 	%r1818, [%rd326];
$L__BB3_182:
	setp.ge.s32 	%p155, %r421, %r431;
	@%p155 bra 	$L__BB3_184;
	setp.lt.s32 	%p156, %r421, %r296;
	sub.s32 	%r867, %r421, %r296;
	cvt.s64.s32 	%rd327, %r867;
	cvt.u64.u32 	%rd328, %r421;
	selp.b64 	%rd329, %rd10, %rd11, %p156;
	selp.b64 	%rd330, %rd328, %rd327, %p156;
	add.s64 	%rd331, %rd330, %rd329;
	shl.b64 	%rd332, %rd331, 2;
	add.s64 	%rd333, %rd3, %rd332;
	ld.global.u32 	%r1819, [%rd333];
$L__BB3_184:
	setp.ge.s32 	%p157, %r422, %r431;
	@%p157 bra 	$L__BB3_186;
	setp.lt.s32 	%p158, %r422, %r296;
	sub.s32 	%r869, %r422, %r296;
	cvt.s64.s32 	%rd334, %r869;
	cvt.u64.u32 	%rd335, %r422;
	selp.b64 	%rd336, %rd10, %rd11, %p158;
	selp.b64 	%rd337, %rd335, %rd334, %p158;
	add.s64 	%rd338, %rd337, %rd336;
	shl.b64 	%rd339, %rd338, 2;
	add.s64 	%rd340, %rd3, %rd339;
	ld.global.u32 	%r1820, [%rd340];
$L__BB3_186:
	setp.ge.s32 	%p159, %r423, %r431;
	@%p159 bra 	$L__BB3_188;
	setp.lt.s32 	%p160, %r423, %r296;
	sub.s32 	%r871, %r423, %r296;
	cvt.s64.s32 	%rd341, %r871;
	cvt.u64.u32 	%rd342, %r423;
	selp.b64 	%rd343, %rd10, %rd11, %p160;
	selp.b64 	%rd344, %rd342, %rd341, %p160;
	add.s64 	%rd345, %rd344, %rd343;
	shl.b64 	%rd346, %rd345, 2;
	add.s64 	%rd347, %rd3, %rd346;
	ld.global.u32 	%r1821, [%rd347];
$L__BB3_188:
	setp.ge.s32 	%p161, %r424, %r431;
	@%p161 bra 	$L__BB3_190;
	setp.lt.s32 	%p162, %r424, %r296;
	sub.s32 	%r873, %r424, %r296;
	cvt.s64.s32 	%rd348, %r873;
	cvt.u64.u32 	%rd349, %r424;
	selp.b64 	%rd350, %rd10, %rd11, %p162;
	selp.b64 	%rd351, %rd349, %rd348, %p162;
	add.s64 	%rd352, %rd351, %rd350;
	shl.b64 	%rd353, %rd352, 2;
	add.s64 	%rd354, %rd3, %rd353;
	ld.global.u32 	%r1822, [%rd354];
$L__BB3_190:
	setp.ge.s32 	%p163, %r425, %r431;
	@%p163 bra 	$L__BB3_192;
	setp.lt.s32 	%p164, %r425, %r296;
	sub.s32 	%r875, %r425, %r296;
	cvt.s64.s32 	%rd355, %r875;
	cvt.u64.u32 	%rd356, %r425;
	selp.b64 	%rd357, %rd10, %rd11, %p164;
	selp.b64 	%rd358, %rd356, %rd355, %p164;
	add.s64 	%rd359, %rd358, %rd357;
	shl.b64 	%rd360, %rd359, 2;
	add.s64 	%rd361, %rd3, %rd360;
	ld.global.u32 	%r1823, [%rd361];
$L__BB3_192:
	setp.ge.s32 	%p165, %r426, %r431;
	@%p165 bra 	$L__BB3_194;
	setp.lt.s32 	%p166, %r426, %r296;
	sub.s32 	%r877, %r426, %r296;
	cvt.s64.s32 	%rd362, %r877;
	cvt.u64.u32 	%rd363, %r426;
	selp.b64 	%rd364, %rd10, %rd11, %p166;
	selp.b64 	%rd365, %rd363, %rd362, %p166;
	add.s64 	%rd366, %rd365, %rd364;
	shl.b64 	%rd367, %rd366, 2;
	add.s64 	%rd368, %rd3, %rd367;
	ld.global.u32 	%r1824, [%rd368];
$L__BB3_194:
	setp.ge.s32 	%p167, %r427, %r431;
	@%p167 bra 	$L__BB3_196;
	setp.lt.s32 	%p168, %r427, %r296;
	sub.s32 	%r879, %r427, %r296;
	cvt.s64.s32 	%rd369, %r879;
	cvt.u64.u32 	%rd370, %r427;
	selp.b64 	%rd371, %rd10, %rd11, %p168;
	selp.b64 	%rd372, %rd370, %rd369, %p168;
	add.s64 	%rd373, %rd372, %rd371;
	shl.b64 	%rd374, %rd373, 2;
	add.s64 	%rd375, %rd3, %rd374;
	ld.global.u32 	%r1825, [%rd375];
$L__BB3_196:
	setp.ge.s32 	%p169, %r428, %r431;
	@%p169 bra 	$L__BB3_198;
	setp.lt.s32 	%p170, %r428, %r296;
	sub.s32 	%r881, %r428, %r296;
	cvt.s64.s32 	%rd376, %r881;
	cvt.u64.u32 	%rd377, %r428;
	selp.b64 	%rd378, %rd10, %rd11, %p170;
	selp.b64 	%rd379, %rd377, %rd376, %p170;
	add.s64 	%rd380, %rd379, %rd378;
	shl.b64 	%rd381, %rd380, 2;
	add.s64 	%rd382, %rd3, %rd381;
	ld.global.u32 	%r1826, [%rd382];
$L__BB3_198:
	setp.ge.s32 	%p171, %r429, %r431;
	@%p171 bra 	$L__BB3_200;
	setp.lt.s32 	%p172, %r429, %r296;
	sub.s32 	%r883, %r429, %r296;
	cvt.s64.s32 	%rd383, %r883;
	cvt.u64.u32 	%rd384, %r429;
	selp.b64 	%rd385, %rd10, %rd11, %p172;
	selp.b64 	%rd386, %rd384, %rd383, %p172;
	add.s64 	%rd387, %rd386, %rd385;
	shl.b64 	%rd388, %rd387, 2;
	add.s64 	%rd389, %rd3, %rd388;
	ld.global.u32 	%r1827, [%rd389];
$L__BB3_200:
	setp.ge.s32 	%p173, %r430, %r431;
	@%p173 bra 	$L__BB3_236;
	setp.lt.s32 	%p174, %r430, %r296;
	sub.s32 	%r885, %r430, %r296;
	cvt.s64.s32 	%rd390, %r885;
	cvt.u64.u32 	%rd391, %r430;
	selp.b64 	%rd392, %rd10, %rd11, %p174;
	selp.b64 	%rd393, %rd391, %rd390, %p174;
	add.s64 	%rd394, %rd393, %rd392;
	shl.b64 	%rd395, %rd394, 2;
	add.s64 	%rd396, %rd3, %rd395;
	ld.global.u32 	%r1828, [%rd396];
	bra.uni 	$L__BB3_236;
$L__BB3_202:
	cvt.u64.u32 	%rd397, %r292;
	cvt.u64.u32 	%rd398, %r294;
	add.s64 	%rd12, %rd398, %rd397;
	cvt.u64.u32 	%rd399, %r293;
	add.s64 	%rd400, %rd397, %rd399;
	cvt.u64.u32 	%rd401, %r295;
	add.s64 	%rd13, %rd400, %rd401;
	add.s32 	%r465, %r297, %r296;
	setp.ge.s32 	%p175, %r3, %r465;
	@%p175 bra 	$L__BB3_204;
	setp.lt.s32 	%p176, %r3, %r296;
	sub.s32 	%r887, %r3, %r296;
	cvt.s64.s32 	%rd402, %r887;
	cvt.u64.u32 	%rd403, %r3;
	selp.b64 	%rd404, %rd12, %rd13, %p176;
	selp.b64 	%rd405, %rd403, %rd402, %p176;
	add.s64 	%rd406, %rd405, %rd404;
	shl.b64 	%rd407, %rd406, 2;
	add.s64 	%rd408, %rd1, %rd407;
	ld.global.u32 	%r1812, [%rd408];
$L__BB3_204:
	setp.ge.s32 	%p177, %r415, %r465;
	@%p177 bra 	$L__BB3_206;
	setp.lt.s32 	%p178, %r415, %r296;
	sub.s32 	%r889, %r415, %r296;
	cvt.s64.s32 	%rd409, %r889;
	cvt.u64.u32 	%rd410, %r415;
	selp.b64 	%rd411, %rd12, %rd13, %p178;
	selp.b64 	%rd412, %rd410, %rd409, %p178;
	add.s64 	%rd413, %rd412, %rd411;
	shl.b64 	%rd414, %rd413, 2;
	add.s64 	%rd415, %rd1, %rd414;
	ld.global.u32 	%r1813, [%rd415];
$L__BB3_206:
	setp.ge.s32 	%p179, %r416, %r465;
	@%p179 bra 	$L__BB3_208;
	setp.lt.s32 	%p180, %r416, %r296;
	sub.s32 	%r891, %r416, %r296;
	cvt.s64.s32 	%rd416, %r891;
	cvt.u64.u32 	%rd417, %r416;
	selp.b64 	%rd418, %rd12, %rd13, %p180;
	selp.b64 	%rd419, %rd417, %rd416, %p180;
	add.s64 	%rd420, %rd419, %rd418;
	shl.b64 	%rd421, %rd420, 2;
	add.s64 	%rd422, %rd1, %rd421;
	ld.global.u32 	%r1814, [%rd422];
$L__BB3_208:
	setp.ge.s32 	%p181, %r417, %r465;
	@%p181 bra 	$L__BB3_210;
	setp.lt.s32 	%p182, %r417, %r296;
	sub.s32 	%r893, %r417, %r296;
	cvt.s64.s32 	%rd423, %r893;
	cvt.u64.u32 	%rd424, %r417;
	selp.b64 	%rd425, %rd12, %rd13, %p182;
	selp.b64 	%rd426, %rd424, %rd423, %p182;
	add.s64 	%rd427, %rd426, %rd425;
	shl.b64 	%rd428, %rd427, 2;
	add.s64 	%rd429, %rd1, %rd428;
	ld.global.u32 	%r1815, [%rd429];
$L__BB3_210:
	setp.ge.s32 	%p183, %r418, %r465;
	@%p183 bra 	$L__BB3_212;
	setp.lt.s32 	%p184, %r418, %r296;
	sub.s32 	%r895, %r418, %r296;
	cvt.s64.s32 	%rd430, %r895;
	cvt.u64.u32 	%rd431, %r418;
	selp.b64 	%rd432, %rd12, %rd13, %p184;
	selp.b64 	%rd433, %rd431, %rd430, %p184;
	add.s64 	%rd434, %rd433, %rd432;
	shl.b64 	%rd435, %rd434, 2;
	add.s64 	%rd436, %rd1, %rd435;
	ld.global.u32 	%r1816, [%rd436];
$L__BB3_212:
	setp.ge.s32 	%p185, %r419, %r465;
	@%p185 bra 	$L__BB3_214;
	setp.lt.s32 	%p186, %r419, %r296;
	sub.s32 	%r897, %r419, %r296;
	cvt.s64.s32 	%rd437, %r897;
	cvt.u64.u32 	%rd438, %r419;
	selp.b64 	%rd439, %rd12, %rd13, %p186;
	selp.b64 	%rd440, %rd438, %rd437, %p186;
	add.s64 	%rd441, %rd440, %rd439;
	shl.b64 	%rd442, %rd441, 2;
	add.s64 	%rd443, %rd1, %rd442;
	ld.global.u32 	%r1817, [%rd443];
$L__BB3_214:
	setp.ge.s32 	%p187, %r420, %r465;
	@%p187 bra 	$L__BB3_216;
	setp.lt.s32 	%p188, %r420, %r296;
	sub.s32 	%r899, %r420, %r296;
	cvt.s64.s32 	%rd444, %r899;
	cvt.u64.u32 	%rd445, %r420;
	selp.b64 	%rd446, %rd12, %rd13, %p188;
	selp.b64 	%rd447, %rd445, %rd444, %p188;
	add.s64 	%rd448, %rd447, %rd446;
	shl.b64 	%rd449, %rd448, 2;
	add.s64 	%rd450, %rd1, %rd449;
	ld.global.u32 	%r1818, [%rd450];
$L__BB3_216:
	setp.ge.s32 	%p189, %r421, %r465;
	@%p189 bra 	$L__BB3_218;
	setp.lt.s32 	%p190, %r421, %r296;
	sub.s32 	%r901, %r421, %r296;
	cvt.s64.s32 	%rd451, %r901;
	cvt.u64.u32 	%rd452, %r421;
	selp.b64 	%rd453, %rd12, %rd13, %p190;
	selp.b64 	%rd454, %rd452, %rd451, %p190;
	add.s64 	%rd455, %rd454, %rd453;
	shl.b64 	%rd456, %rd455, 2;
	add.s64 	%rd457, %rd1, %rd456;
	ld.global.u32 	%r1819, [%rd457];
$L__BB3_218:
	setp.ge.s32 	%p191, %r422, %r465;
	@%p191 bra 	$L__BB3_220;
	setp.lt.s32 	%p192, %r422, %r296;
	sub.s32 	%r903, %r422, %r296;
	cvt.s64.s32 	%rd458, %r903;
	cvt.u64.u32 	%rd459, %r422;
	selp.b64 	%rd460, %rd12, %rd13, %p192;
	selp.b64 	%rd461, %rd459, %rd458, %p192;
	add.s64 	%rd462, %rd461, %rd460;
	shl.b64 	%rd463, %rd462, 2;
	add.s64 	%rd464, %rd1, %rd463;
	ld.global.u32 	%r1820, [%rd464];
$L__BB3_220:
	setp.ge.s32 	%p193, %r423, %r465;
	@%p193 bra 	$L__BB3_222;
	setp.lt.s32 	%p194, %r423, %r296;
	sub.s32 	%r905, %r423, %r296;
	cvt.s64.s32 	%rd465, %r905;
	cvt.u64.u32 	%rd466, %r423;
	selp.b64 	%rd467, %rd12, %rd13, %p194;
	selp.b64 	%rd468, %rd466, %rd465, %p194;
	add.s64 	%rd469, %rd468, %rd467;
	shl.b64 	%rd470, %rd469, 2;
	add.s64 	%rd471, %rd1, %rd470;
	ld.global.u32 	%r1821, [%rd471];
$L__BB3_222:
	setp.ge.s32 	%p195, %r424, %r465;
	@%p195 bra 	$L__BB3_224;
	setp.lt.s32 	%p196, %r424, %r296;
	sub.s32 	%r907, %r424, %r296;
	cvt.s64.s32 	%rd472, %r907;
	cvt.u64.u32 	%rd473, %r424;
	selp.b64 	%rd474, %rd12, %rd13, %p196;
	selp.b64 	%rd475, %rd473, %rd472, %p196;
	add.s64 	%rd476, %rd475, %rd474;
	shl.b64 	%rd477, %rd476, 2;
	add.s64 	%rd478, %rd1, %rd477;
	ld.global.u32 	%r1822, [%rd478];
$L__BB3_224:
	setp.ge.s32 	%p197, %r425, %r465;
	@%p197 bra 	$L__BB3_226;
	setp.lt.s32 	%p198, %r425, %r296;
	sub.s32 	%r909, %r425, %r296;
	cvt.s64.s32 	%rd479, %r909;
	cvt.u64.u32 	%rd480, %r425;
	selp.b64 	%rd481, %rd12, %rd13, %p198;
	selp.b64 	%rd482, %rd480, %rd479, %p198;
	add.s64 	%rd483, %rd482, %rd481;
	shl.b64 	%rd484, %rd483, 2;
	add.s64 	%rd485, %rd1, %rd484;
	ld.global.u32 	%r1823, [%rd485];
$L__BB3_226:
	setp.ge.s32 	%p199, %r426, %r465;
	@%p199 bra 	$L__BB3_228;
	setp.lt.s32 	%p200, %r426, %r296;
	sub.s32 	%r911, %r426, %r296;
	cvt.s64.s32 	%rd486, %r911;
	cvt.u64.u32 	%rd487, %r426;
	selp.b64 	%rd488, %rd12, %rd13, %p200;
	selp.b64 	%rd489, %rd487, %rd486, %p200;
	add.s64 	%rd490, %rd489, %rd488;
	shl.b64 	%rd491, %rd490, 2;
	add.s64 	%rd492, %rd1, %rd491;
	ld.global.u32 	%r1824, [%rd492];
$L__BB3_228:
	setp.ge.s32 	%p201, %r427, %r465;
	@%p201 bra 	$L__BB3_230;
	setp.lt.s32 	%p202, %r427, %r296;
	sub.s32 	%r913, %r427, %r296;
	cvt.s64.s32 	%rd493, %r913;
	cvt.u64.u32 	%rd494, %r427;
	selp.b64 	%rd495, %rd12, %rd13, %p202;
	selp.b64 	%rd496, %rd494, %rd493, %p202;
	add.s64 	%rd497, %rd496, %rd495;
	shl.b64 	%rd498, %rd497, 2;
	add.s64 	%rd499, %rd1, %rd498;
	ld.global.u32 	%r1825, [%rd499];
$L__BB3_230:
	setp.ge.s32 	%p203, %r428, %r465;
	@%p203 bra 	$L__BB3_232;
	setp.lt.s32 	%p204, %r428, %r296;
	sub.s32 	%r915, %r428, %r296;
	cvt.s64.s32 	%rd500, %r915;
	cvt.u64.u32 	%rd501, %r428;
	selp.b64 	%rd502, %rd12, %rd13, %p204;
	selp.b64 	%rd503, %rd501, %rd500, %p204;
	add.s64 	%rd504, %rd503, %rd502;
	shl.b64 	%rd505, %rd504, 2;
	add.s64 	%rd506, %rd1, %rd505;
	ld.global.u32 	%r1826, [%rd506];
$L__BB3_232:
	setp.ge.s32 	%p205, %r429, %r465;
	@%p205 bra 	$L__BB3_234;
	setp.lt.s32 	%p206, %r429, %r296;
	sub.s32 	%r917, %r429, %r296;
	cvt.s64.s32 	%rd507, %r917;
	cvt.u64.u32 	%rd508, %r429;
	selp.b64 	%rd509, %rd12, %rd13, %p206;
	selp.b64 	%rd510, %rd508, %rd507, %p206;
	add.s64 	%rd511, %rd510, %rd509;
	shl.b64 	%rd512, %rd511, 2;
	add.s64 	%rd513, %rd1, %rd512;
	ld.global.u32 	%r1827, [%rd513];
$L__BB3_234:
	setp.ge.s32 	%p207, %r430, %r465;
	@%p207 bra 	$L__BB3_236;
	setp.lt.s32 	%p208, %r430, %r296;
	sub.s32 	%r919, %r430, %r296;
	cvt.s64.s32 	%rd514, %r919;
	cvt.u64.u32 	%rd515, %r430;
	selp.b64 	%rd516, %rd12, %rd13, %p208;
	selp.b64 	%rd517, %rd515, %rd514, %p208;
	add.s64 	%rd518, %rd517, %rd516;
	shl.b64 	%rd519, %rd518, 2;
	add.s64 	%rd520, %rd1, %rd519;
	ld.global.u32 	%r1828, [%rd520];
$L__BB3_236:
	bar.sync 	0;
	// begin inline asm
	griddepcontrol.launch_dependents;
	// end inline asm
	add.s32 	%r516, %r297, %r296;
	mul.lo.s32 	%r920, %r3, 17;
	min.s32 	%r517, %r920, %r516;
	setp.lt.s32 	%p209, %r517, %r297;
	sub.s32 	%r921, %r517, %r297;
	selp.b32 	%r1831, 0, %r921, %p209;
	min.s32 	%r1829, %r296, %r517;
	setp.ge.s32 	%p210, %r1831, %r1829;
	@%p210 bra 	$L__BB3_239;
	add.s32 	%r520, %r517, %r296;
$L__BB3_238:
	sub.s32 	%r922, %r1829, %r1831;
	shr.u32 	%r923, %r922, 31;
	add.s32 	%r924, %r922, %r923;
	shr.s32 	%r925, %r924, 1;
	add.s32 	%r926, %r925, %r1831;
	shl.b32 	%r927, %r926, 2;
	add.s32 	%r929, %r850, %r927;
	ld.shared.u32 	%r930, [%r929];
	not.b32 	%r931, %r926;
	add.s32 	%r932, %r520, %r931;
	shl.b32 	%r933, %r932, 2;
	add.s32 	%r934, %r850, %r933;
	ld.shared.u32 	%r935, [%r934];
	setp.lt.s32 	%p211, %r935, %r930;
	add.s32 	%r936, %r926, 1;
	selp.b32 	%r1831, %r1831, %r936, %p211;
	selp.b32 	%r1829, %r926, %r1829, %p211;
	setp.lt.s32 	%p212, %r1831, %r1829;
	@%p212 bra 	$L__BB3_238;
$L__BB3_239:
	sub.s32 	%r937, %r517, %r1831;
	add.s32 	%r526, %r937, %r296;
	shl.b32 	%r938, %r526, 2;
	add.s32 	%r527, %r850, %r938;
	ld.shared.u32 	%r1832, [%r527];
	shl.b32 	%r940, %r1831, 2;
	add.s32 	%r529, %r850, %r940;
	ld.shared.u32 	%r1835, [%r529];
	setp.ge.s32 	%p214, %r526, %r516;
	mov.pred 	%p549, 0;
	@%p214 bra 	$L__BB3_241;
	setp.ge.s32 	%p215, %r1831, %r296;
	setp.lt.s32 	%p216, %r1832, %r1835;
	or.pred  	%p549, %p215, %p216;
$L__BB3_241:
	selp.b32 	%r531, %r1832, %r1835, %p549;
	selp.u32 	%r941, 1, 0, %p549;
	add.s32 	%r532, %r526, %r941;
	not.pred 	%p217, %p549;
	selp.u32 	%r942, 1, 0, %p217;
	add.s32 	%r533, %r1831, %r942;
	selp.b32 	%r534, %r526, %r1831, %p549;
	@%p217 bra 	$L__BB3_243;
	ld.shared.u32 	%r1832, [%r527+4];
	bra.uni 	$L__BB3_244;
$L__BB3_243:
	ld.shared.u32 	%r1835, [%r529+4];
$L__BB3_244:
	setp.ge.s32 	%p219, %r532, %r516;
	mov.pred 	%p550, 0;
	@%p219 bra 	$L__BB3_246;
	setp.ge.s32 	%p220, %r533, %r296;
	setp.lt.s32 	%p221, %r1832, %r1835;
	or.pred  	%p550, %p220, %p221;
$L__BB3_246:
	selp.b32 	%r539, %r1832, %r1835, %p550;
	selp.u32 	%r943, 1, 0, %p550;
	add.s32 	%r540, %r532, %r943;
	not.pred 	%p222, %p550;
	selp.u32 	%r944, 1, 0, %p222;
	add.s32 	%r541, %r533, %r944;
	selp.b32 	%r542, %r532, %r533, %p550;
	@%p550 bra 	$L__BB3_248;
	shl.b32 	%r945, %r541, 2;
	add.s32 	%r947, %r850, %r945;
	ld.shared.u32 	%r1835, [%r947];
	bra.uni 	$L__BB3_249;
$L__BB3_248:
	shl.b32 	%r948, %r540, 2;
	add.s32 	%r950, %r850, %r948;
	ld.shared.u32 	%r1832, [%r950];
$L__BB3_249:
	setp.ge.s32 	%p224, %r540, %r516;
	mov.pred 	%p551, 0;
	@%p224 bra 	$L__BB3_251;
	setp.ge.s32 	%p225, %r541, %r296;
	setp.lt.s32 	%p226, %r1832, %r1835;
	or.pred  	%p551, %p225, %p226;
$L__BB3_251:
	selp.b32 	%r547, %r1832, %r1835, %p551;
	selp.u32 	%r951, 1, 0, %p551;
	add.s32 	%r548, %r540, %r951;
	not.pred 	%p227, %p551;
	selp.u32 	%r952, 1, 0, %p227;
	add.s32 	%r549, %r541, %r952;
	selp.b32 	%r550, %r540, %r541, %p551;
	@%p551 bra 	$L__BB3_253;
	shl.b32 	%r953, %r549, 2;
	add.s32 	%r955, %r850, %r953;
	ld.shared.u32 	%r1835, [%r955];
	bra.uni 	$L__BB3_254;
$L__BB3_253:
	shl.b32 	%r956, %r548, 2;
	add.s32 	%r958, %r850, %r956;
	ld.shared.u32 	%r1832, [%r958];
$L__BB3_254:
	setp.ge.s32 	%p229, %r548, %r516;
	mov.pred 	%p552, 0;
	@%p229 bra 	$L__BB3_256;
	setp.ge.s32 	%p230, %r549, %r296;
	setp.lt.s32 	%p231, %r1832, %r1835;
	or.pred  	%p552, %p230, %p231;
$L__BB3_256:
	selp.b32 	%r555, %r1832, %r1835, %p552;
	selp.u32 	%r959, 1, 0, %p552;
	add.s32 	%r556, %r548, %r959;
	not.pred 	%p232, %p552;
	selp.u32 	%r960, 1, 0, %p232;
	add.s32 	%r557, %r549, %r960;
	selp.b32 	%r558, %r548, %r549, %p552;
	@%p552 bra 	$L__BB3_258;
	shl.b32 	%r961, %r557, 2;
	add.s32 	%r963, %r850, %r961;
	ld.shared.u32 	%r1835, [%r963];
	bra.uni 	$L__BB3_259;
$L__BB3_258:
	shl.b32 	%r964, %r556, 2;
	add.s32 	%r966, %r850, %r964;
	ld.shared.u32 	%r1832, [%r966];
$L__BB3_259:
	setp.ge.s32 	%p234, %r556, %r516;
	mov.pred 	%p553, 0;
	@%p234 bra 	$L__BB3_261;
	setp.ge.s32 	%p235, %r557, %r296;
	setp.lt.s32 	%p236, %r1832, %r1835;
	or.pred  	%p553, %p235, %p236;
$L__BB3_261:
	selp.b32 	%r563, %r1832, %r1835, %p553;
	selp.u32 	%r967, 1, 0, %p553;
	add.s32 	%r564, %r556, %r967;
	not.pred 	%p237, %p553;
	selp.u32 	%r968, 1, 0, %p237;
	add.s32 	%r565, %r557, %r968;
	selp.b32 	%r566, %r556, %r557, %p553;
	@%p553 bra 	$L__BB3_263;
	shl.b32 	%r969, %r565, 2;
	add.s32 	%r971, %r850, %r969;
	ld.shared.u32 	%r1835, [%r971];
	bra.uni 	$L__BB3_264;
$L__BB3_263:
	shl.b32 	%r972, %r564, 2;
	add.s32 	%r974, %r850, %r972;
	ld.shared.u32 	%r1832, [%r974];
$L__BB3_264:
	setp.ge.s32 	%p239, %r564, %r516;
	mov.pred 	%p554, 0;
	@%p239 bra 	$L__BB3_266;
	setp.ge.s32 	%p240, %r565, %r296;
	setp.lt.s32 	%p241, %r1832, %r1835;
	or.pred  	%p554, %p240, %p241;
$L__BB3_266:
	selp.b32 	%r571, %r1832, %r1835, %p554;
	selp.u32 	%r975, 1, 0, %p554;
	add.s32 	%r572, %r564, %r975;
	not.pred 	%p242, %p554;
	selp.u32 	%r976, 1, 0, %p242;
	add.s32 	%r573, %r565, %r976;
	selp.b32 	%r574, %r564, %r565, %p554;
	@%p554 bra 	$L__BB3_268;
	shl.b32 	%r977, %r573, 2;
	add.s32 	%r979, %r850, %r977;
	ld.shared.u32 	%r1835, [%r979];
	bra.uni 	$L__BB3_269;
$L__BB3_268:
	shl.b32 	%r980, %r572, 2;
	add.s32 	%r982, %r850, %r980;
	ld.shared.u32 	%r1832, [%r982];
$L__BB3_269:
	setp.ge.s32 	%p244, %r572, %r516;
	mov.pred 	%p555, 0;
	@%p244 bra 	$L__BB3_271;
	setp.ge.s32 	%p245, %r573, %r296;
	setp.lt.s32 	%p246, %r1832, %r1835;
	or.pred  	%p555, %p245, %p246;
$L__BB3_271:
	selp.b32 	%r579, %r1832, %r1835, %p555;
	selp.u32 	%r983, 1, 0, %p555;
	add.s32 	%r580, %r572, %r983;
	not.pred 	%p247, %p555;
	selp.u32 	%r984, 1, 0, %p247;
	add.s32 	%r581, %r573, %r984;
	selp.b32 	%r582, %r572, %r573, %p555;
	@%p555 bra 	$L__BB3_273;
	shl.b32 	%r985, %r581, 2;
	add.s32 	%r987, %r850, %r985;
	ld.shared.u32 	%r1835, [%r987];
	bra.uni 	$L__BB3_274;
$L__BB3_273:
	shl.b32 	%r988, %r580, 2;
	add.s32 	%r990, %r850, %r988;
	ld.shared.u32 	%r1832, [%r990];
$L__BB3_274:
	setp.ge.s32 	%p249, %r580, %r516;
	mov.pred 	%p556, 0;
	@%p249 bra 	$L__BB3_276;
	setp.ge.s32 	%p250, %r581, %r296;
	setp.lt.s32 	%p251, %r1832, %r1835;
	or.pred  	%p556, %p250, %p251;
$L__BB3_276:
	selp.b32 	%r587, %r1832, %r1835, %p556;
	selp.u32 	%r991, 1, 0, %p556;
	add.s32 	%r588, %r580, %r991;
	not.pred 	%p252, %p556;
	selp.u32 	%r992, 1, 0, %p252;
	add.s32 	%r589, %r581, %r992;
	selp.b32 	%r590, %r580, %r581, %p556;
	@%p556 bra 	$L__BB3_278;
	shl.b32 	%r993, %r589, 2;
	add.s32 	%r995, %r850, %r993;
	ld.shared.u32 	%r1835, [%r995];
	bra.uni 	$L__BB3_279;
$L__BB3_278:
	shl.b32 	%r996, %r588, 2;
	add.s32 	%r998, %r850, %r996;
	ld.shared.u32 	%r1832, [%r998];
$L__BB3_279:
	setp.ge.s32 	%p254, %r588, %r516;
	mov.pred 	%p557, 0;
	@%p254 bra 	$L__BB3_281;
	setp.ge.s32 	%p255, %r589, %r296;
	setp.lt.s32 	%p256, %r1832, %r1835;
	or.pred  	%p557, %p255, %p256;
$L__BB3_281:
	selp.b32 	%r595, %r1832, %r1835, %p557;
	selp.u32 	%r999, 1, 0, %p557;
	add.s32 	%r596, %r588, %r999;
	not.pred 	%p257, %p557;
	selp.u32 	%r1000, 1, 0, %p257;
	add.s32 	%r597, %r589, %r1000;
	selp.b32 	%r598, %r588, %r589, %p557;
	@%p557 bra 	$L__BB3_283;
	shl.b32 	%r1001, %r597, 2;
	mov.u32 	%r1002, _ZZN3cub18CUB_300001_SM_10006detail10merge_sort26DeviceMergeSortMergeKernelINS2_10policy_hubIPiE9Policy600ES5_S5_S5_S5_j8CustomOpiiEEvbT2_T3_T4_PT6_PT7_T5_PSB_SB_NS1_7vsmem_tEE19static_temp_storage;
	add.s32 	%r1003, %r1002, %r1001;
	ld.shared.u32 	%r1835, [%r1003];
	bra.uni 	$L__BB3_284;
$L__BB3_283:
	shl.b32 	%r1004, %r596, 2;
	mov.u32 	%r1005, _ZZN3cub18CUB_300001_SM_10006detail10merge_sort26DeviceMergeSortMergeKernelINS2_10policy_hubIPiE9Policy600ES5_S5_S5_S5_j8CustomOpiiEEvbT2_T3_T4_PT6_PT7_T5_PSB_SB_NS1_7vsmem_tEE19static_temp_storage;
	add.s32 	%r1006, %r1005, %r1004;
	ld.shared.u32 	%r1832, [%r1006];
$L__BB3_284:
	setp.ge.s32 	%p259, %r596, %r516;
	mov.pred 	%p558, 0;
	@%p259 bra 	$L__BB3_286;
	setp.ge.s32 	%p260, %r597, %r296;
	setp.lt.s32 	%p261, %r1832, %r1835;
	or.pred  	%p558, %p260, %p261;
$L__BB3_286:
	selp.b32 	%r603, %r1832, %r1835, %p558;
	selp.u32 	%r1007, 1, 0, %p558;
	add.s32 	%r604, %r596, %r1007;
	not.pred 	%p262, %p558;
	selp.u32 	%r1008, 1, 0, %p262;
	add.s32 	%r605, %r597, %r1008;
	selp.b32 	%r606, %r596, %r597, %p558;
	@%p558 bra 	$L__BB3_288;
	shl.b32 	%r1009, %r605, 2;
	mov.u32 	%r1010, _ZZN3cub18CUB_300001_SM_10006detail10merge_sort26DeviceMergeSortMergeKernelINS2_10policy_hubIPiE9Policy600ES5_S5_S5_S5_j8CustomOpiiEEvbT2_T3_T4_PT6_PT7_T5_PSB_SB_NS1_7vsmem_tEE19static_temp_storage;
	add.s32 	%r1011, %r1010, %r1009;
	ld.shared.u32 	%r1835, [%r1011];
	bra.uni 	$L__BB3_289;
$L__BB3_288:
	shl.b32 	%r1012, %r604, 2;
	mov.u32 	%r1013, _ZZN3cub18CUB_300001_SM_10006detail10merge_sort26DeviceMergeSortMergeKernelINS2_10policy_hubIPiE9Policy600ES5_S5_S5_S5_j8CustomOpiiEEvbT2_T3_T4_PT6_PT7_T5_PSB_SB_NS1_7vsmem_tEE19static_temp_storage;
	add.s32 	%r1014, %r1013, %r1012;
	ld.shared.u32 	%r1832, [%r1014];
$L__BB3_289:
	setp.ge.s32 	%p264, %r604, %r516;
	mov.pred 	%p559, 0;
	@%p264 bra 	$L__BB3_291;
	setp.ge.s32 	%p265, %r605, %r296;
	setp.lt.s32 	%p266, %r1832, %r1835;
	or.pred  	%p559, %p265, %p266;
$L__BB3_291:
	selp.b32 	%r611, %r1832, %r1835, %p559;
	selp.u32 	%r1015, 1, 0, %p559;
	add.s32 	%r612, %r604, %r1015;
	not.pred 	%p267, %p559;
	selp.u32 	%r1016, 1, 0, %p267;
	add.s32 	%r613, %r605, %r1016;
	selp.b32 	%r614, %r604, %r605, %p559;
	@%p559 bra 	$L__BB3_293;
	shl.b32 	%r1017, %r613, 2;
	mov.u32 	%r1018, _ZZN3cub18CUB_300001_SM_10006detail10merge_sort26DeviceMergeSortMergeKernelINS2_10policy_hubIPiE9Policy600ES5_S5_S5_S5_j8CustomOpiiEEvbT2_T3_T4_PT6_PT7_T5_PSB_SB_NS1_7vsmem_tEE19static_temp_storage;
	add.s32 	%r1019, %r1018, %r1017;
	ld.shared.u32 	%r1835, [%r1019];
	bra.uni 	$L__BB3_294;
$L__BB3_293:
	shl.b32 	%r1020, %r612, 2;
	mov.u32 	%r1021, _ZZN3cub18CUB_300001_SM_10006detail10merge_sort26DeviceMergeSortMergeKernelINS2_10policy_hubIPiE9Policy600ES5_S5_S5_S5_j8CustomOpiiEEvbT2_T3_T4_PT6_PT7_T5_PSB_SB_NS1_7vsmem_tEE19static_temp_storage;
	add.s32 	%r1022, %r1021, %r1020;
	ld.shared.u32 	%r1832, [%r1022];
$L__BB3_294:
	setp.ge.s32 	%p269, %r612, %r516;
	mov.pred 	%p560, 0;
	@%p269 bra 	$L__BB3_296;
	setp.ge.s32 	%p270, %r613, %r296;
	setp.lt.s32 	%p271, %r1832, %r1835;
	or.pred  	%p560, %p270, %p271;
$L__BB3_296:
	selp.b32 	%r619, %r1832, %r1835, %p560;
	selp.u32 	%r1023, 1, 0, %p560;
	add.s32 	%r620, %r612, %r1023;
	not.pred 	%p272, %p560;
	selp.u32 	%r1024, 1, 0, %p272;
	add.s32 	%r621, %r613, %r1024;
	selp.b32 	%r622, %r612, %r613, %p560;
	@%p560 bra 	$L__BB3_298;
	shl.b32 	%r1025, %r621, 2;
	mov.u32 	%r1026, _ZZN3cub18CUB_300001_SM_10006detail10merge_sort26DeviceMergeSortMergeKernelINS2_10policy_hubIPiE9Policy600ES5_S5_S5_S5_j8CustomOpiiEEvbT2_T3_T4_PT6_PT7_T5_PSB_SB_NS1_7vsmem_tEE19static_temp_storage;
	add.s32 	%r1027, %r1026, %r1025;
	ld.shared.u32 	%r1835, [%r1027];
	bra.uni 	$L__BB3_299;
$L__BB3_298:
	shl.b32 	%r1028, %r620, 2;
	mov.u32 	%r1029, _ZZN3cub18CUB_300001_SM_10006detail10merge_sort26DeviceMergeSortMergeKernelINS2_10policy_hubIPiE9Policy600ES5_S5_S5_S5_j8CustomOpiiEEvbT2_T3_T4_PT6_PT7_T5_PSB_SB_NS1_7vsmem_tEE19static_temp_storage;
	add.s32 	%r1030, %r1029, %r1028;
	ld.shared.u32 	%r1832, [%r1030];
$L__BB3_299:
	setp.ge.s32 	%p274, %r620, %r516;
	mov.pred 	%p561, 0;
	@%p274 bra 	$L__BB3_301;
	setp.ge.s32 	%p275, %r621, %r296;
	setp.lt.s32 	%p276, %r1832, %r1835;
	or.pred  	%p561, %p275, %p276;
$L__BB3_301:
	selp.b32 	%r627, %r1832, %r1835, %p561;
	selp.u32 	%r1031, 1, 0, %p561;
	add.s32 	%r628, %r620, %r1031;
	not.pred 	%p277, %p561;
	selp.u32 	%r1032, 1, 0, %p277;
	add.s32 	%r629, %r621, %r1032;
	selp.b32 	%r630, %r620, %r621, %p561;
	@%p561 bra 	$L__BB3_303;
	shl.b32 	%r1033, %r629, 2;
	mov.u32 	%r1034, _ZZN3cub18CUB_300001_SM_10006detail10merge_sort26DeviceMergeSortMergeKernelINS2_10policy_hubIPiE9Policy600ES5_S5_S5_S5_j8CustomOpiiEEvbT2_T3_T4_PT6_PT7_T5_PSB_SB_NS1_7vsmem_tEE19static_temp_storage;
	add.s32 	%r1035, %r1034, %r1033;
	ld.shared.u32 	%r1835, [%r1035];
	bra.uni 	$L__BB3_304;
$L__BB3_303:
	shl.b32 	%r1036, %r628, 2;
	mov.u32 	%r1037, _ZZN3cub18CUB_300001_SM_10006detail10merge_sort26DeviceMergeSortMergeKernelINS2_10policy_hubIPiE9Policy600ES5_S5_S5_S5_j8CustomOpiiEEvbT2_T3_T4_PT6_PT7_T5_PSB_SB_NS1_7vsmem_tEE19static_temp_storage;
	add.s32 	%r1038, %r1037, %r1036;
	ld.shared.u32 	%r1832, [%r1038];
$L__BB3_304:
	setp.ge.s32 	%p279, %r628, %r516;
	mov.pred 	%p562, 0;
	@%p279 bra 	$L__BB3_306;
	setp.ge.s32 	%p280, %r629, %r296;
	setp.lt.s32 	%p281, %r1832, %r1835;
	or.pred  	%p562, %p280, %p281;
$L__BB3_306:
	selp.b32 	%r635, %r1832, %r1835, %p562;
	selp.u32 	%r1039, 1, 0, %p562;
	add.s32 	%r636, %r628, %r1039;
	not.pred 	%p282, %p562;
	selp.u32 	%r1040, 1, 0, %p282;
	add.s32 	%r637, %r629, %r1040;
	selp.b32 	%r638, %r628, %r629, %p562;
	@%p562 bra 	$L__BB3_308;
	shl.b32 	%r1041, %r637, 2;
	mov.u32 	%r1042, _ZZN3cub18CUB_300001_SM_10006detail10merge_sort26DeviceMergeSortMergeKernelINS2_10policy_hubIPiE9Policy600ES5_S5_S5_S5_j8CustomOpiiEEvbT2_T3_T4_PT6_PT7_T5_PSB_SB_NS1_7vsmem_tEE19static_temp_storage;
	add.s32 	%r1043, %r1042, %r1041;
	ld.shared.u32 	%r1835, [%r1043];
	bra.uni 	$L__BB3_309;
$L__BB3_308:
	shl.b32 	%r1044, %r636, 2;
	mov.u32 	%r1045, _ZZN3cub18CUB_300001_SM_10006detail10merge_sort26DeviceMergeSortMergeKernelINS2_10policy_hubIPiE9Policy600ES5_S5_S5_S5_j8CustomOpiiEEvbT2_T3_T4_PT6_PT7_T5_PSB_SB_NS1_7vsmem_tEE19static_temp_storage;
	add.s32 	%r1046, %r1045, %r1044;
	ld.shared.u32 	%r1832, [%r1046];
$L__BB3_309:
	setp.ge.s32 	%p284, %r636, %r516;
	mov.pred 	%p563, 0;
	@%p284 bra 	$L__BB3_311;
	setp.ge.s32 	%p285, %r637, %r296;
	setp.lt.s32 	%p286, %r1832, %r1835;
	or.pred  	%p563, %p285, %p286;
$L__BB3_311:
	selp.b32 	%r643, %r1832, %r1835, %p563;
	selp.u32 	%r1047, 1, 0, %p563;
	add.s32 	%r644, %r636, %r1047;
	not.pred 	%p287, %p563;
	selp.u32 	%r1048, 1, 0, %p287;
	add.s32 	%r645, %r637, %r1048;
	selp.b32 	%r646, %r636, %r637, %p563;
	@%p563 bra 	$L__BB3_313;
	shl.b32 	%r1049, %r645, 2;
	mov.u32 	%r1050, _ZZN3cub18CUB_300001_SM_10006detail10merge_sort26DeviceMergeSortMergeKernelINS2_10policy_hubIPiE9Policy600ES5_S5_S5_S5_j8CustomOpiiEEvbT2_T3_T4_PT6_PT7_T5_PSB_SB_NS1_7vsmem_tEE19static_temp_storage;
	add.s32 	%r1051, %r1050, %r1049;
	ld.shared.u32 	%r1835, [%r1051];
	bra.uni 	$L__BB3_314;
$L__BB3_313:
	shl.b32 	%r1052, %r644, 2;
	mov.u32 	%r1053, _ZZN3cub18CUB_300001_SM_10006detail10merge_sort26DeviceMergeSortMergeKernelINS2_10policy_hubIPiE9Policy600ES5_S5_S5_S5_j8CustomOpiiEEvbT2_T3_T4_PT6_PT7_T5_PSB_SB_NS1_7vsmem_tEE19static_temp_storage;
	add.s32 	%r1054, %r1053, %r1052;
	ld.shared.u32 	%r1832, [%r1054];
$L__BB3_314:
	setp.ge.s32 	%p289, %r644, %r516;
	mov.pred 	%p564, 0;
	@%p289 bra 	$L__BB3_316;
	setp.ge.s32 	%p290, %r645, %r296;
	setp.lt.s32 	%p291, %r1832, %r1835;
	or.pred  	%p564, %p290, %p291;
$L__BB3_316:
	selp.b32 	%r651, %r1832, %r1835, %p564;
	selp.u32 	%r1055, 1, 0, %p564;
	add.s32 	%r652, %r644, %r1055;
	not.pred 	%p292, %p564;
	selp.u32 	%r1056, 1, 0, %p292;
	add.s32 	%r653, %r645, %r1056;
	selp.b32 	%r654, %r644, %r645, %p564;
	@%p564 bra 	$L__BB3_318;
	shl.b32 	%r1057, %r653, 2;
	mov.u32 	%r1058, _ZZN3cub18CUB_300001_SM_10006detail10merge_sort26DeviceMergeSortMergeKernelINS2_10policy_hubIPiE9Policy600ES5_S5_S5_S5_j8CustomOpiiEEvbT2_T3_T4_PT6_PT7_T5_PSB_SB_NS1_7vsmem_tEE19static_temp_storage;
	add.s32 	%r1059, %r1058, %r1057;
	ld.shared.u32 	%r1835, [%r1059];
	bra.uni 	$L__BB3_319;
$L__BB3_318:
	shl.b32 	%r1060, %r652, 2;
	mov.u32 	%r1061, _ZZN3cub18CUB_300001_SM_10006detail10merge_sort26DeviceMergeSortMergeKernelINS2_10policy_hubIPiE9Policy600ES5_S5_S5_S5_j8CustomOpiiEEvbT2_T3_T4_PT6_PT7_T5_PSB_SB_NS1_7vsmem_tEE19static_temp_storage;
	add.s32 	%r1062, %r1061, %r1060;
	ld.shared.u32 	%r1832, [%r1062];
$L__BB3_319:
	setp.ge.s32 	%p294, %r652, %r516;
	mov.pred 	%p565, 0;
	@%p294 bra 	$L__BB3_321;
	setp.ge.s32 	%p295, %r653, %r296;
	setp.lt.s32 	%p296, %r1832, %r1835;
	or.pred  	%p565, %p295, %p296;
$L__BB3_321:
	ld.param.s8 	%rs4, [_ZN3cub18CUB_300001_SM_10006detail10merge_sort26DeviceMergeSortMergeKernelINS2_10policy_hubIPiE9Policy600ES5_S5_S5_S5_j8CustomOpiiEEvbT2_T3_T4_PT6_PT7_T5_PSB_SB_NS1_7vsmem_tE_param_0];
	setp.eq.s16 	%p297, %rs4, 0;
	selp.b32 	%r659, %r1832, %r1835, %p565;
	selp.b32 	%r660, %r652, %r653, %p565;
	bar.sync 	0;
	@%p297 bra 	$L__BB3_358;
	// begin inline asm
	mov.u32 %r1063, %laneid;
	// end inline asm
	shr.u32 	%r1064, %r3, 5;
	mul.lo.s32 	%r1065, %r1064, 544;
	mad.lo.s32 	%r1066, %r1063, 17, %r1065;
	shl.b32 	%r1067, %r1066, 2;
	mov.u32 	%r1068, _ZZN3cub18CUB_300001_SM_10006detail10merge_sort26DeviceMergeSortMergeKernelINS2_10policy_hubIPiE9Policy600ES5_S5_S5_S5_j8CustomOpiiEEvbT2_T3_T4_PT6_PT7_T5_PSB_SB_NS1_7vsmem_tEE19static_temp_storage;
	add.s32 	%r1069, %r1068, %r1067;
	st.shared.u32 	[%r1069], %r531;
	st.shared.u32 	[%r1069+4], %r539;
	st.shared.u32 	[%r1069+8], %r547;
	st.shared.u32 	[%r1069+12], %r555;
	st.shared.u32 	[%r1069+16], %r563;
	st.shared.u32 	[%r1069+20], %r571;
	st.shared.u32 	[%r1069+24], %r579;
	st.shared.u32 	[%r1069+28], %r587;
	st.shared.u32 	[%r1069+32], %r595;
	st.shared.u32 	[%r1069+36], %r603;
	st.shared.u32 	[%r1069+40], %r611;
	st.shared.u32 	[%r1069+44], %r619;
	st.shared.u32 	[%r1069+48], %r627;
	st.shared.u32 	[%r1069+52], %r635;
	st.shared.u32 	[%r1069+56], %r643;
	st.shared.u32 	[%r1069+60], %r651;
	st.shared.u32 	[%r1069+64], %r659;
	bar.warp.sync 	-1;
	shl.b32 	%r1070, %r1063, 4;
	sub.s32 	%r1071, %r1066, %r1070;
	shl.b32 	%r1072, %r1071, 2;
	add.s32 	%r1073, %r1068, %r1072;
	ld.shared.u32 	%r661, [%r1073];
	ld.shared.u32 	%r662, [%r1073+128];
	ld.shared.u32 	%r663, [%r1073+256];
	ld.shared.u32 	%r664, [%r1073+384];
	ld.shared.u32 	%r665, [%r1073+512];
	ld.shared.u32 	%r666, [%r1073+640];
	ld.shared.u32 	%r667, [%r1073+768];
	ld.shared.u32 	%r668, [%r1073+896];
	ld.shared.u32 	%r669, [%r1073+1024];
	ld.shared.u32 	%r670, [%r1073+1152];
	ld.shared.u32 	%r671, [%r1073+1280];
	ld.shared.u32 	%r672, [%r1073+1408];
	ld.shared.u32 	%r673, [%r1073+1536];
	ld.shared.u32 	%r674, [%r1073+1664];
	ld.shared.u32 	%r675, [%r1073+1792];
	ld.shared.u32 	%r676, [%r1073+1920];
	ld.shared.u32 	%r677, [%r1073+2048];
	setp.ne.s32 	%p298, %r3, 0;
	@%p298 bra 	$L__BB3_324;
	st.volatile.shared.u32 	[_ZZN3cub18CUB_300001_SM_10006detail10merge_sort26DeviceMergeSortMergeKernelINS2_10policy_hubIPiE9Policy600ES5_S5_S5_S5_j8CustomOpiiEEvbT2_T3_T4_PT6_PT7_T5_PSB_SB_NS1_7vsmem_tEE19static_temp_storage+17408], %r516;
$L__BB3_324:
	bar.sync 	0;
	ld.volatile.shared.u32 	%r678, [_ZZN3cub18CUB_300001_SM_10006detail10merge_sort26DeviceMergeSortMergeKernelINS2_10policy_hubIPiE9Policy600ES5_S5_S5_S5_j8CustomOpiiEEvbT2_T3_T4_PT6_PT7_T5_PSB_SB_NS1_7vsmem_tEE19static_temp_storage+17408];
	and.b32  	%r1074, %r3, 31;
	and.b32  	%r1075, %r3, 992;
	mul.lo.s32 	%r1076, %r1075, 17;
	or.b32  	%r679, %r1076, %r1074;
	setp.ge.s32 	%p299, %r679, %r678;
	cvt.u64.u32 	%rd521, %r679;
	mov.u32 	%r1077, %ctaid.x;
	mul.lo.s32 	%r1078, %r1077, 4352;
	cvt.u64.u32 	%rd522, %r1078;
	add.s64 	%rd523, %rd521, %rd522;
	shl.b64 	%rd524, %rd523, 2;
	add.s64 	%rd14, %rd2, %rd524;
	@%p299 bra 	$L__BB3_326;
	st.global.u32 	[%rd14], %r661;
$L__BB3_326:
	add.s32 	%r1079, %r679, 32;
	setp.ge.s32 	%p300, %r1079, %r678;
	@%p300 bra 	$L__BB3_328;
	st.global.u32 	[%rd14+128], %r662;
$L__BB3_328:
	add.s32 	%r1080, %r679, 64;
	setp.ge.s32 	%p301, %r1080, %r678;
	@%p301 bra 	$L__BB3_330;
	st.global.u32 	[%rd14+256], %r663;
$L__BB3_330:
	add.s32 	%r1081, %r679, 96;
	setp.ge.s32 	%p302, %r1081, %r678;
	@%p302 bra 	$L__BB3_332;
	st.global.u32 	[%rd14+384], %r664;
$L__BB3_332:
	add.s32 	%r1082, %r679, 128;
	setp.ge.s32 	%p303, %r1082, %r678;
	@%p303 bra 	$L__BB3_334;
	st.global.u32 	[%rd14+512], %r665;
$L__BB3_334:
	add.s32 	%r1083, %r679, 160;
	setp.ge.s32 	%p304, %r1083, %r678;
	@%p304 bra 	$L__BB3_336;
	st.global.u32 	[%rd14+640], %r666;
$L__BB3_336:
	add.s32 	%r1084, %r679, 192;
	setp.ge.s32 	%p305, %r1084, %r678;
	@%p305 bra 	$L__BB3_338;
	st.global.u32 	[%rd14+768], %r667;
$L__BB3_338:
	add.s32 	%r1085, %r679, 224;
	setp.ge.s32 	%p306, %r1085, %r678;
	@%p306 bra 	$L__BB3_340;
	st.global.u32 	[%rd14+896], %r668;
$L__BB3_340:
	add.s32 	%r1086, %r679, 256;
	setp.ge.s32 	%p307, %r1086, %r678;
	@%p307 bra 	$L__BB3_342;
	st.global.u32 	[%rd14+1024], %r669;
$L__BB3_342:
	add.s32 	%r1087, %r679, 288;
	setp.ge.s32 	%p308, %r1087, %r678;
	@%p308 bra 	$L__BB3_344;
	st.global.u32 	[%rd14+1152], %r670;
$L__BB3_344:
	add.s32 	%r1088, %r679, 320;
	setp.ge.s32 	%p309, %r1088, %r678;
	@%p309 bra 	$L__BB3_346;
	st.global.u32 	[%rd14+1280], %r671;
$L__BB3_346:
	add.s32 	%r1089, %r679, 352;
	setp.ge.s32 	%p310, %r1089, %r678;
	@%p310 bra 	$L__BB3_348;
	st.global.u32 	[%rd14+1408], %r672;
$L__BB3_348:
	add.s32 	%r1090, %r679, 384;
	setp.ge.s32 	%p311, %r1090, %r678;
	@%p311 bra 	$L__BB3_350;
	st.global.u32 	[%rd14+1536], %r673;
$L__BB3_350:
	add.s32 	%r1091, %r679, 416;
	setp.ge.s32 	%p312, %r1091, %r678;
	@%p312 bra 	$L__BB3_352;
	st.global.u32 	[%rd14+1664], %r674;
$L__BB3_352:
	add.s32 	%r1092, %r679, 448;
	setp.ge.s32 	%p313, %r1092, %r678;
	@%p313 bra 	$L__BB3_354;
	st.global.u32 	[%rd14+1792], %r675;
$L__BB3_354:
	add.s32 	%r1093, %r679, 480;
	setp.ge.s32 	%p314, %r1093, %r678;
	@%p314 bra 	$L__BB3_356;
	st.global.u32 	[%rd14+1920], %r676;
$L__BB3_356:
	add.s32 	%r1094, %r679, 512;
	setp.ge.s32 	%p315, %r1094, %r678;
	@%p315 bra 	$L__BB3_394;
	st.global.u32 	[%rd14+2048], %r677;
	bra.uni 	$L__BB3_394;
$L__BB3_358:
	// begin inline asm
	mov.u32 %r1095, %laneid;
	// end inline asm
	shr.u32 	%r1096, %r3, 5;
	mul.lo.s32 	%r1097, %r1096, 544;
	mad.lo.s32 	%r1098, %r1095, 17, %r1097;
	shl.b32 	%r1099, %r1098, 2;
	mov.u32 	%r1100, _ZZN3cub18CUB_300001_SM_10006detail10merge_sort26DeviceMergeSortMergeKernelINS2_10policy_hubIPiE9Policy600ES5_S5_S5_S5_j8CustomOpiiEEvbT2_T3_T4_PT6_PT7_T5_PSB_SB_NS1_7vsmem_tEE19static_temp_storage;
	add.s32 	%r1101, %r1100, %r1099;
	st.shared.u32 	[%r1101], %r531;
	st.shared.u32 	[%r1101+4], %r539;
	st.shared.u32 	[%r1101+8], %r547;
	st.shared.u32 	[%r1101+12], %r555;
	st.shared.u32 	[%r1101+16], %r563;
	st.shared.u32 	[%r1101+20], %r571;
	st.shared.u32 	[%r1101+24], %r579;
	st.shared.u32 	[%r1101+28], %r587;
	st.shared.u32 	[%r1101+32], %r595;
	st.shared.u32 	[%r1101+36], %r603;
	st.shared.u32 	[%r1101+40], %r611;
	st.shared.u32 	[%r1101+44], %r619;
	st.shared.u32 	[%r1101+48], %r627;
	st.shared.u32 	[%r1101+52], %r635;
	st.shared.u32 	[%r1101+56], %r643;
	st.shared.u32 	[%r1101+60], %r651;
	st.shared.u32 	[%r1101+64], %r659;
	bar.warp.sync 	-1;
	shl.b32 	%r1102, %r1095, 4;
	sub.s32 	%r1103, %r1098, %r1102;
	shl.b32 	%r1104, %r1103, 2;
	add.s32 	%r1105, %r1100, %r1104;
	ld.shared.u32 	%r680, [%r1105];
	ld.shared.u32 	%r681, [%r1105+128];
	ld.shared.u32 	%r682, [%r1105+256];
	ld.shared.u32 	%r683, [%r1105+384];
	ld.shared.u32 	%r684, [%r1105+512];
	ld.shared.u32 	%r685, [%r1105+640];
	ld.shared.u32 	%r686, [%r1105+768];
	ld.shared.u32 	%r687, [%r1105+896];
	ld.shared.u32 	%r688, [%r1105+1024];
	ld.shared.u32 	%r689, [%r1105+1152];
	ld.shared.u32 	%r690, [%r1105+1280];
	ld.shared.u32 	%r691, [%r1105+1408];
	ld.shared.u32 	%r692, [%r1105+1536];
	ld.shared.u32 	%r693, [%r1105+1664];
	ld.shared.u32 	%r694, [%r1105+1792];
	ld.shared.u32 	%r695, [%r1105+1920];
	ld.shared.u32 	%r696, [%r1105+2048];
	setp.ne.s32 	%p316, %r3, 0;
	@%p316 bra 	$L__BB3_360;
	st.volatile.shared.u32 	[_ZZN3cub18CUB_300001_SM_10006detail10merge_sort26DeviceMergeSortMergeKernelINS2_10policy_hubIPiE9Policy600ES5_S5_S5_S5_j8CustomOpiiEEvbT2_T3_T4_PT6_PT7_T5_PSB_SB_NS1_7vsmem_tEE19static_temp_storage+17408], %r516;
$L__BB3_360:
	bar.sync 	0;
	ld.volatile.shared.u32 	%r697, [_ZZN3cub18CUB_300001_SM_10006detail10merge_sort26DeviceMergeSortMergeKernelINS2_10policy_hubIPiE9Policy600ES5_S5_S5_S5_j8CustomOpiiEEvbT2_T3_T4_PT6_PT7_T5_PSB_SB_NS1_7vsmem_tEE19static_temp_storage+17408];
	and.b32  	%r1106, %r3, 31;
	and.b32  	%r1107, %r3, 992;
	mul.lo.s32 	%r1108, %r1107, 17;
	or.b32  	%r698, %r1108, %r1106;
	setp.ge.s32 	%p317, %r698, %r697;
	cvt.u64.u32 	%rd525, %r698;
	mov.u32 	%r1109, %ctaid.x;
	mul.lo.s32 	%r1110, %r1109, 4352;
	cvt.u64.u32 	%rd526, %r1110;
	add.s64 	%rd527, %rd525, %rd526;
	shl.b64 	%rd528, %rd527, 2;
	add.s64 	%rd15, %rd4, %rd528;
	@%p317 bra 	$L__BB3_362;
	st.global.u32 	[%rd15], %r680;
$L__BB3_362:
	add.s32 	%r1111, %r698, 32;
	setp.ge.s32 	%p318, %r1111, %r697;
	@%p318 bra 	$L__BB3_364;
	st.global.u32 	[%rd15+128], %r681;
$L__BB3_364:
	add.s32 	%r1112, %r698, 64;
	setp.ge.s32 	%p319, %r1112, %r697;
	@%p319 bra 	$L__BB3_366;
	st.global.u32 	[%rd15+256], %r682;
$L__BB3_366:
	add.s32 	%r1113, %r698, 96;
	setp.ge.s32 	%p320, %r1113, %r697;
	@%p320 bra 	$L__BB3_368;
	st.global.u32 	[%rd15+384], %r683;
$L__BB3_368:
	add.s32 	%r1114, %r698, 128;
	setp.ge.s32 	%p321, %r1114, %r697;
	@%p321 bra 	$L__BB3_370;
	st.global.u32 	[%rd15+512], %r684;
$L__BB3_370:
	add.s32 	%r1115, %r698, 160;
	setp.ge.s32 	%p322, %r1115, %r697;
	@%p322 bra 	$L__BB3_372;
	st.global.u32 	[%rd15+640], %r685;
$L__BB3_372:
	add.s32 	%r1116, %r698, 192;
	setp.ge.s32 	%p323, %r1116, %r697;
	@%p323 bra 	$L__BB3_374;
	st.global.u32 	[%rd15+768], %r686;
$L__BB3_374:
	add.s32 	%r1117, %r698, 224;
	setp.ge.s32 	%p324, %r1117, %r697;
	@%p324 bra 	$L__BB3_376;
	st.global.u32 	[%rd15+896], %r687;
$L__BB3_376:
	add.s32 	%r1118, %r698, 256;
	setp.ge.s32 	%p325, %r1118, %r697;
	@%p325 bra 	$L__BB3_378;
	st.global.u32 	[%rd15+1024], %r688;
$L__BB3_378:
	add.s32 	%r1119, %r698, 288;
	setp.ge.s32 	%p326, %r1119, %r697;
	@%p326 bra 	$L__BB3_380;
	st.global.u32 	[%rd15+1152], %r689;
$L__BB3_380:
	add.s32 	%r1120, %r698, 320;
	setp.ge.s32 	%p327, %r1120, %r697;
	@%p327 bra 	$L__BB3_382;
	st.global.u32 	[%rd15+1280], %r690;
$L__BB3_382:
	add.s32 	%r1121, %r698, 352;
	setp.ge.s32 	%p328, %r1121, %r697;
	@%p328 bra 	$L__BB3_384;
	st.global.u32 	[%rd15+1408], %r691;
$L__BB3_384:
	add.s32 	%r1122, %r698, 384;
	setp.ge.s32 	%p329, %r1122, %r697;
	@%p329 bra 	$L__BB3_386;
	st.global.u32 	[%rd15+1536], %r692;
$L__BB3_386:
	add.s32 	%r1123, %r698, 416;
	setp.ge.s32 	%p330, %r1123, %r697;
	@%p330 bra 	$L__BB3_388;
	st.global.u32 	[%rd15+1664], %r693;
$L__BB3_388:
	add.s32 	%r1124, %r698, 448;
	setp.ge.s32 	%p331, %r1124, %r697;
	@%p331 bra 	$L__BB3_390;
	st.global.u32 	[%rd15+1792], %r694;
$L__BB3_390:
	add.s32 	%r1125, %r698, 480;
	setp.ge.s32 	%p332, %r1125, %r697;
	@%p332 bra 	$L__BB3_392;
	st.global.u32 	[%rd15+1920], %r695;
$L__BB3_392:
	add.s32 	%r1126, %r698, 512;
	setp.ge.s32 	%p333, %r1126, %r697;
	@%p333 bra 	$L__BB3_394;
	st.global.u32 	[%rd15+2048], %r696;
$L__BB3_394:
	ld.param.s8 	%rs5, [_ZN3cub18CUB_300001_SM_10006detail10merge_sort26DeviceMergeSortMergeKernelINS2_10policy_hubIPiE9Policy600ES5_S5_S5_S5_j8CustomOpiiEEvbT2_T3_T4_PT6_PT7_T5_PSB_SB_NS1_7vsmem_tE_param_0];
	mov.u32 	%r1127, %ctaid.x;
	mul.lo.s32 	%r699, %r1127, 4352;
	setp.eq.s16 	%p334, %rs5, 0;
	bar.sync 	0;
	shl.b32 	%r1128, %r3, 2;
	mov.u32 	%r1129, _ZZN3cub18CUB_300001_SM_10006detail10merge_sort26DeviceMergeSortMergeKernelINS2_10policy_hubIPiE9Policy600ES5_S5_S5_S5_j8CustomOpiiEEvbT2_T3_T4_PT6_PT7_T5_PSB_SB_NS1_7vsmem_tEE19static_temp_storage;
	add.s32 	%r1130, %r1129, %r1128;
	st.shared.u32 	[%r1130], %r1812;
	st.shared.u32 	[%r1130+1024], %r1813;
	st.shared.u32 	[%r1130+2048], %r1814;
	st.shared.u32 	[%r1130+3072], %r1815;
	st.shared.u32 	[%r1130+4096], %r1816;
	st.shared.u32 	[%r1130+5120], %r1817;
	st.shared.u32 	[%r1130+6144], %r1818;
	st.shared.u32 	[%r1130+7168], %r1819;
	st.shared.u32 	[%r1130+8192], %r1820;
	st.shared.u32 	[%r1130+9216], %r1821;
	st.shared.u32 	[%r1130+10240], %r1822;
	st.shared.u32 	[%r1130+11264], %r1823;
	st.shared.u32 	[%r1130+12288], %r1824;
	st.shared.u32 	[%r1130+13312], %r1825;
	st.shared.u32 	[%r1130+14336], %r1826;
	st.shared.u32 	[%r1130+15360], %r1827;
	st.shared.u32 	[%r1130+16384], %r1828;
	bar.sync 	0;
	shl.b32 	%r1131, %r534, 2;
	add.s32 	%r1132, %r1129, %r1131;
	ld.shared.u32 	%r700, [%r1132];
	shl.b32 	%r1133, %r542, 2;
	add.s32 	%r1134, %r1129, %r1133;
	ld.shared.u32 	%r701, [%r1134];
	shl.b32 	%r1135, %r550, 2;
	add.s32 	%r1136, %r1129, %r1135;
	ld.shared.u32 	%r702, [%r1136];
	shl.b32 	%r1137, %r558, 2;
	add.s32 	%r1138, %r1129, %r1137;
	ld.shared.u32 	%r703, [%r1138];
	shl.b32 	%r1139, %r566, 2;
	add.s32 	%r1140, %r1129, %r1139;
	ld.shared.u32 	%r704, [%r1140];
	shl.b32 	%r1141, %r574, 2;
	add.s32 	%r1142, %r1129, %r1141;
	ld.shared.u32 	%r705, [%r1142];
	shl.b32 	%r1143, %r582, 2;
	add.s32 	%r1144, %r1129, %r1143;
	ld.shared.u32 	%r706, [%r1144];
	shl.b32 	%r1145, %r590, 2;
	add.s32 	%r1146, %r1129, %r1145;
	ld.shared.u32 	%r707, [%r1146];
	shl.b32 	%r1147, %r598, 2;
	add.s32 	%r1148, %r1129, %r1147;
	ld.shared.u32 	%r708, [%r1148];
	shl.b32 	%r1149, %r606, 2;
	add.s32 	%r1150, %r1129, %r1149;
	ld.shared.u32 	%r709, [%r1150];
	shl.b32 	%r1151, %r614, 2;
	add.s32 	%r1152, %r1129, %r1151;
	ld.shared.u32 	%r710, [%r1152];
	shl.b32 	%r1153, %r622, 2;
	add.s32 	%r1154, %r1129, %r1153;
	ld.shared.u32 	%r711, [%r1154];
	shl.b32 	%r1155, %r630, 2;
	add.s32 	%r1156, %r1129, %r1155;
	ld.shared.u32 	%r712, [%r1156];
	shl.b32 	%r1157, %r638, 2;
	add.s32 	%r1158, %r1129, %r1157;
	ld.shared.u32 	%r713, [%r1158];
	shl.b32 	%r1159, %r646, 2;
	add.s32 	%r1160, %r1129, %r1159;
	ld.shared.u32 	%r714, [%r1160];
	shl.b32 	%r1161, %r654, 2;
	add.s32 	%r1162, %r1129, %r1161;
	ld.shared.u32 	%r715, [%r1162];
	shl.b32 	%r1163, %r660, 2;
	add.s32 	%r1164, %r1129, %r1163;
	ld.shared.u32 	%r716, [%r1164];
	bar.sync 	0;
	@%p334 bra 	$L__BB3_431;
	// begin inline asm
	mov.u32 %r1165, %laneid;
	// end inline asm
	shr.u32 	%r1166, %r3, 5;
	mul.lo.s32 	%r1167, %r1166, 544;
	mad.lo.s32 	%r1168, %r1165, 17, %r1167;
	shl.b32 	%r1169, %r1168, 2;
	add.s32 	%r1171, %r1129, %r1169;
	st.shared.u32 	[%r1171], %r700;
	st.shared.u32 	[%r1171+4], %r701;
	st.shared.u32 	[%r1171+8], %r702;
	st.shared.u32 	[%r1171+12], %r703;
	st.shared.u32 	[%r1171+16], %r704;
	st.shared.u32 	[%r1171+20], %r705;
	st.shared.u32 	[%r1171+24], %r706;
	st.shared.u32 	[%r1171+28], %r707;
	st.shared.u32 	[%r1171+32], %r708;
	st.shared.u32 	[%r1171+36], %r709;
	st.shared.u32 	[%r1171+40], %r710;
	st.shared.u32 	[%r1171+44], %r711;
	st.shared.u32 	[%r1171+48], %r712;
	st.shared.u32 	[%r1171+52], %r713;
	st.shared.u32 	[%r1171+56], %r714;
	st.shared.u32 	[%r1171+60], %r715;
	st.shared.u32 	[%r1171+64], %r716;
	bar.warp.sync 	-1;
	shl.b32 	%r1172, %r1165, 4;
	sub.s32 	%r1173, %r1168, %r1172;
	shl.b32 	%r1174, %r1173, 2;
	add.s32 	%r1175, %r1129, %r1174;
	ld.shared.u32 	%r717, [%r1175];
	ld.shared.u32 	%r718, [%r1175+128];
	ld.shared.u32 	%r719, [%r1175+256];
	ld.shared.u32 	%r720, [%r1175+384];
	ld.shared.u32 	%r721, [%r1175+512];
	ld.shared.u32 	%r722, [%r1175+640];
	ld.shared.u32 	%r723, [%r1175+768];
	ld.shared.u32 	%r724, [%r1175+896];
	ld.shared.u32 	%r725, [%r1175+1024];
	ld.shared.u32 	%r726, [%r1175+1152];
	ld.shared.u32 	%r727, [%r1175+1280];
	ld.shared.u32 	%r728, [%r1175+1408];
	ld.shared.u32 	%r729, [%r1175+1536];
	ld.shared.u32 	%r730, [%r1175+1664];
	ld.shared.u32 	%r731, [%r1175+1792];
	ld.shared.u32 	%r732, [%r1175+1920];
	ld.shared.u32 	%r733, [%r1175+2048];
	setp.ne.s32 	%p335, %r3, 0;
	@%p335 bra 	$L__BB3_397;
	st.volatile.shared.u32 	[_ZZN3cub18CUB_300001_SM_10006detail10merge_sort26DeviceMergeSortMergeKernelINS2_10policy_hubIPiE9Policy600ES5_S5_S5_S5_j8CustomOpiiEEvbT2_T3_T4_PT6_PT7_T5_PSB_SB_NS1_7vsmem_tEE19static_temp_storage+17408], %r291;
$L__BB3_397:
	ld.param.u64 	%rd1069, [_ZN3cub18CUB_300001_SM_10006detail10merge_sort26DeviceMergeSortMergeKernelINS2_10policy_hubIPiE9Policy600ES5_S5_S5_S5_j8CustomOpiiEEvbT2_T3_T4_PT6_PT7_T5_PSB_SB_NS1_7vsmem_tE_param_5];
	bar.sync 	0;
	ld.volatile.shared.u32 	%r734, [_ZZN3cub18CUB_300001_SM_10006detail10merge_sort26DeviceMergeSortMergeKernelINS2_10policy_hubIPiE9Policy600ES5_S5_S5_S5_j8CustomOpiiEEvbT2_T3_T4_PT6_PT7_T5_PSB_SB_NS1_7vsmem_tEE19static_temp_storage+17408];
	and.b32  	%r1176, %r3, 31;
	and.b32  	%r1177, %r3, 992;
	mul.lo.s32 	%r1178, %r1177, 17;
	or.b32  	%r735, %r1178, %r1176;
	setp.ge.s32 	%p336, %r735, %r734;
	cvt.u64.u32 	%rd529, %r735;
	cvt.u64.u32 	%rd530, %r699;
	add.s64 	%rd531, %rd529, %rd530;
	cvta.to.global.u64 	%rd532, %rd1069;
	shl.b64 	%rd533, %rd531, 2;
	add.s64 	%rd16, %rd532, %rd533;
	@%p336 bra 	$L__BB3_399;
	st.global.u32 	[%rd16], %r717;
$L__BB3_399:
	add.s32 	%r1179, %r735, 32;
	setp.ge.s32 	%p337, %r1179, %r734;
	@%p337 bra 	$L__BB3_401;
	st.global.u32 	[%rd16+128], %r718;
$L__BB3_401:
	add.s32 	%r1180, %r735, 64;
	setp.ge.s32 	%p338, %r1180, %r734;
	@%p338 bra 	$L__BB3_403;
	st.global.u32 	[%rd16+256], %r719;
$L__BB3_403:
	add.s32 	%r1181, %r735, 96;
	setp.ge.s32 	%p339, %r1181, %r734;
	@%p339 bra 	$L__BB3_405;
	st.global.u32 	[%rd16+384], %r720;
$L__BB3_405:
	add.s32 	%r1182, %r735, 128;
	setp.ge.s32 	%p340, %r1182, %r734;
	@%p340 bra 	$L__BB3_407;
	st.global.u32 	[%rd16+512], %r721;
$L__BB3_407:
	add.s32 	%r1183, %r735, 160;
	setp.ge.s32 	%p341, %r1183, %r734;
	@%p341 bra 	$L__BB3_409;
	st.global.u32 	[%rd16+640], %r722;
$L__BB3_409:
	add.s32 	%r1184, %r735, 192;
	setp.ge.s32 	%p342, %r1184, %r734;
	@%p342 bra 	$L__BB3_411;
	st.global.u32 	[%rd16+768], %r723;
$L__BB3_411:
	add.s32 	%r1185, %r735, 224;
	setp.ge.s32 	%p343, %r1185, %r734;
	@%p343 bra 	$L__BB3_413;
	st.global.u32 	[%rd16+896], %r724;
$L__BB3_413:
	add.s32 	%r1186, %r735, 256;
	setp.ge.s32 	%p344, %r1186, %r734;
	@%p344 bra 	$L__BB3_415;
	st.global.u32 	[%rd16+1024], %r725;
$L__BB3_415:
	add.s32 	%r1187, %r735, 288;
	setp.ge.s32 	%p345, %r1187, %r734;
	@%p345 bra 	$L__BB3_417;
	st.global.u32 	[%rd16+1152], %r726;
$L__BB3_417:
	add.s32 	%r1188, %r735, 320;
	setp.ge.s32 	%p346, %r1188, %r734;
	@%p346 bra 	$L__BB3_419;
	st.global.u32 	[%rd16+1280], %r727;
$L__BB3_419:
	add.s32 	%r1189, %r735, 352;
	setp.ge.s32 	%p347, %r1189, %r734;
	@%p347 bra 	$L__BB3_421;
	st.global.u32 	[%rd16+1408], %r728;
$L__BB3_421:
	add.s32 	%r1190, %r735, 384;
	setp.ge.s32 	%p348, %r1190, %r734;
	@%p348 bra 	$L__BB3_423;
	st.global.u32 	[%rd16+1536], %r729;
$L__BB3_423:
	add.s32 	%r1191, %r735, 416;
	setp.ge.s32 	%p349, %r1191, %r734;
	@%p349 bra 	$L__BB3_425;
	st.global.u32 	[%rd16+1664], %r730;
$L__BB3_425:
	add.s32 	%r1192, %r735, 448;
	setp.ge.s32 	%p350, %r1192, %r734;
	@%p350 bra 	$L__BB3_427;
	st.global.u32 	[%rd16+1792], %r731;
$L__BB3_427:
	add.s32 	%r1193, %r735, 480;
	setp.ge.s32 	%p351, %r1193, %r734;
	@%p351 bra 	$L__BB3_429;
	st.global.u32 	[%rd16+1920], %r732;
$L__BB3_429:
	add.s32 	%r1194, %r735, 512;
	setp.ge.s32 	%p352, %r1194, %r734;
	@%p352 bra 	$L__BB3_467;
	st.global.u32 	[%rd16+2048], %r733;
	bra.uni 	$L__BB3_467;
$L__BB3_431:
	// begin inline asm
	mov.u32 %r1195, %laneid;
	// end inline asm
	shr.u32 	%r1196, %r3, 5;
	mul.lo.s32 	%r1197, %r1196, 544;
	mad.lo.s32 	%r1198, %r1195, 17, %r1197;
	shl.b32 	%r1199, %r1198, 2;
	add.s32 	%r1201, %r1129, %r1199;
	st.shared.u32 	[%r1201], %r700;
	st.shared.u32 	[%r1201+4], %r701;
	st.shared.u32 	[%r1201+8], %r702;
	st.shared.u32 	[%r1201+12], %r703;
	st.shared.u32 	[%r1201+16], %r704;
	st.shared.u32 	[%r1201+20], %r705;
	st.shared.u32 	[%r1201+24], %r706;
	st.shared.u32 	[%r1201+28], %r707;
	st.shared.u32 	[%r1201+32], %r708;
	st.shared.u32 	[%r1201+36], %r709;
	st.shared.u32 	[%r1201+40], %r710;
	st.shared.u32 	[%r1201+44], %r711;
	st.shared.u32 	[%r1201+48], %r712;
	st.shared.u32 	[%r1201+52], %r713;
	st.shared.u32 	[%r1201+56], %r714;
	st.shared.u32 	[%r1201+60], %r715;
	st.shared.u32 	[%r1201+64], %r716;
	bar.warp.sync 	-1;
	shl.b32 	%r1202, %r1195, 4;
	sub.s32 	%r1203, %r1198, %r1202;
	shl.b32 	%r1204, %r1203, 2;
	add.s32 	%r1205, %r1129, %r1204;
	ld.shared.u32 	%r736, [%r1205];
	ld.shared.u32 	%r737, [%r1205+128];
	ld.shared.u32 	%r738, [%r1205+256];
	ld.shared.u32 	%r739, [%r1205+384];
	ld.shared.u32 	%r740, [%r1205+512];
	ld.shared.u32 	%r741, [%r1205+640];
	ld.shared.u32 	%r742, [%r1205+768];
	ld.shared.u32 	%r743, [%r1205+896];
	ld.shared.u32 	%r744, [%r1205+1024];
	ld.shared.u32 	%r745, [%r1205+1152];
	ld.shared.u32 	%r746, [%r1205+1280];
	ld.shared.u32 	%r747, [%r1205+1408];
	ld.shared.u32 	%r748, [%r1205+1536];
	ld.shared.u32 	%r749, [%r1205+1664];
	ld.shared.u32 	%r750, [%r1205+1792];
	ld.shared.u32 	%r751, [%r1205+1920];
	ld.shared.u32 	%r752, [%r1205+2048];
	setp.ne.s32 	%p353, %r3, 0;
	@%p353 bra 	$L__BB3_433;
	st.volatile.shared.u32 	[_ZZN3cub18CUB_300001_SM_10006detail10merge_sort26DeviceMergeSortMergeKernelINS2_10policy_hubIPiE9Policy600ES5_S5_S5_S5_j8CustomOpiiEEvbT2_T3_T4_PT6_PT7_T5_PSB_SB_NS1_7vsmem_tEE19static_temp_storage+17408], %r291;
$L__BB3_433:
	ld.param.u64 	%rd1067, [_ZN3cub18CUB_300001_SM_10006detail10merge_sort26DeviceMergeSortMergeKernelINS2_10policy_hubIPiE9Policy600ES5_S5_S5_S5_j8CustomOpiiEEvbT2_T3_T4_PT6_PT7_T5_PSB_SB_NS1_7vsmem_tE_param_2];
	bar.sync 	0;
	ld.volatile.shared.u32 	%r753, [_ZZN3cub18CUB_300001_SM_10006detail10merge_sort26DeviceMergeSortMergeKernelINS2_10policy_hubIPiE9Policy600ES5_S5_S5_S5_j8CustomOpiiEEvbT2_T3_T4_PT6_PT7_T5_PSB_SB_NS1_7vsmem_tEE19static_temp_storage+17408];
	and.b32  	%r1206, %r3, 31;
	and.b32  	%r1207, %r3, 992;
	mul.lo.s32 	%r1208, %r1207, 17;
	or.b32  	%r754, %r1208, %r1206;
	setp.ge.s32 	%p354, %r754, %r753;
	cvt.u64.u32 	%rd534, %r754;
	cvt.u64.u32 	%rd535, %r699;
	add.s64 	%rd536, %rd534, %rd535;
	cvta.to.global.u64 	%rd537, %rd1067;
	shl.b64 	%rd538, %rd536, 2;
	add.s64 	%rd17, %rd537, %rd538;
	@%p354 bra 	$L__BB3_435;
	st.global.u32 	[%rd17], %r736;
$L__BB3_435:
	add.s32 	%r1209, %r754, 32;
	setp.ge.s32 	%p355, %r1209, %r753;
	@%p355 bra 	$L__BB3_437;
	st.global.u32 	[%rd17+128], %r737;
$L__BB3_437:
	add.s32 	%r1210, %r754, 64;
	setp.ge.s32 	%p356, %r1210, %r753;
	@%p356 bra 	$L__BB3_439;
	st.global.u32 	[%rd17+256], %r738;
$L__BB3_439:
	add.s32 	%r1211, %r754, 96;
	setp.ge.s32 	%p357, %r1211, %r753;
	@%p357 bra 	$L__BB3_441;
	st.global.u32 	[%rd17+384], %r739;
$L__BB3_441:
	add.s32 	%r1212, %r754, 128;
	setp.ge.s32 	%p358, %r1212, %r753;
	@%p358 bra 	$L__BB3_443;
	st.global.u32 	[%rd17+512], %r740;
$L__BB3_443:
	add.s32 	%r1213, %r754, 160;
	setp.ge.s32 	%p359, %r1213, %r753;
	@%p359 bra 	$L__BB3_445;
	st.global.u32 	[%rd17+640], %r741;
$L__BB3_445:
	add.s32 	%r1214, %r754, 192;
	setp.ge.s32 	%p360, %r1214, %r753;
	@%p360 bra 	$L__BB3_447;
	st.global.u32 	[%rd17+768], %r742;
$L__BB3_447:
	add.s32 	%r1215, %r754, 224;
	setp.ge.s32 	%p361, %r1215, %r753;
	@%p361 bra 	$L__BB3_449;
	st.global.u32 	[%rd17+896], %r743;
$L__BB3_449:
	add.s32 	%r1216, %r754, 256;
	setp.ge.s32 	%p362, %r1216, %r753;
	@%p362 bra 	$L__BB3_451;
	st.global.u32 	[%rd17+1024], %r744;
$L__BB3_451:
	add.s32 	%r1217, %r754, 288;
	setp.ge.s32 	%p363, %r1217, %r753;
	@%p363 bra 	$L__BB3_453;
	st.global.u32 	[%rd17+1152], %r745;
$L__BB3_453:
	add.s32 	%r1218, %r754, 320;
	setp.ge.s32 	%p364, %r1218, %r753;
	@%p364 bra 	$L__BB3_455;
	st.global.u32 	[%rd17+1280], %r746;
$L__BB3_455:
	add.s32 	%r1219, %r754, 352;
	setp.ge.s32 	%p365, %r1219, %r753;
	@%p365 bra 	$L__BB3_457;
	st.global.u32 	[%rd17+1408], %r747;
$L__BB3_457:
	add.s32 	%r1220, %r754, 384;
	setp.ge.s32 	%p366, %r1220, %r753;
	@%p366 bra 	$L__BB3_459;
	st.global.u32 	[%rd17+1536], %r748;
$L__BB3_459:
	add.s32 	%r1221, %r754, 416;
	setp.ge.s32 	%p367, %r1221, %r753;
	@%p367 bra 	$L__BB3_461;
	st.global.u32 	[%rd17+1664], %r749;
$L__BB3_461:
	add.s32 	%r1222, %r754, 448;
	setp.ge.s32 	%p368, %r1222, %r753;
	@%p368 bra 	$L__BB3_463;
	st.global.u32 	[%rd17+1792], %r750;
$L__BB3_463:
	add.s32 	%r1223, %r754, 480;
	setp.ge.s32 	%p369, %r1223, %r753;
	@%p369 bra 	$L__BB3_465;
	st.global.u32 	[%rd17+1920], %r751;
$L__BB3_465:
	add.s32 	%r1224, %r754, 512;
	setp.ge.s32 	%p370, %r1224, %r753;
	@%p370 bra 	$L__BB3_467;
	st.global.u32 	[%rd17+2048], %r752;
$L__BB3_467:
	ret;

}
	// .globl	_ZN3cub18CUB_300001_SM_10006detail10merge_sort30DeviceMergeSortBlockSortKernelINS2_10policy_hubIPiE9Policy600ES5_PNS0_8NullTypeES5_S9_j8CustomOpiS8_EEvbT0_T1_T2_T3_T4_PT6_PT7_T5_NS1_7vsmem_tE
.visible .entry _ZN3cub18CUB_300001_SM_10006detail10merge_sort30DeviceMergeSortBlockSortKernelINS2_10policy_hubIPiE9Policy600ES5_PNS0_8NullTypeES5_S9_j8CustomOpiS8_EEvbT0_T1_T2_T3_T4_PT6_PT7_T5_NS1_7vsmem_tE(
	.param .u8 _ZN3cub18CUB_300001_SM_10006detail10merge_sort30DeviceMergeSortBlockSortKernelINS2_10policy_hubIPiE9Policy600ES5_PNS0_8NullTypeES5_S9_j8CustomOpiS8_EEvbT0_T1_T2_T3_T4_PT6_PT7_T5_NS1_7vsmem_tE_param_0,
	.param .u64 .ptr .align 1 _ZN3cub18CUB_300001_SM_10006detail10merge_sort30DeviceMergeSortBlockSortKernelINS2_10policy_hubIPiE9Policy600ES5_PNS0_8NullTypeES5_S9_j8CustomOpiS8_EEvbT0_T1_T2_T3_T4_PT6_PT7_T5_NS1_7vsmem_tE_param_1,
	.param .u64 .ptr .align 1 _ZN3cub18CUB_300001_SM_10006detail10merge_sort30DeviceMergeSortBlockSortKernelINS2_10policy_hubIPiE9Policy600ES5_PNS0_8NullTypeES5_S9_j8CustomOpiS8_EEvbT0_T1_T2_T3_T4_PT6_PT7_T5_NS1_7vsmem_tE_param_2,
	.param .u64 .ptr .align 1 _ZN3cub18CUB_300001_SM_10006detail10merge_sort30DeviceMergeSortBlockSortKernelINS2_10policy_hubIPiE9Policy600ES5_PNS0_8NullTypeES5_S9_j8CustomOpiS8_EEvbT0_T1_T2_T3_T4_PT6_PT7_T5_NS1_7vsmem_tE_param_3,
	.param .u64 .ptr .align 1 _ZN3cub18CUB_300001_SM_10006detail10merge_sort30DeviceMergeSortBlockSortKernelINS2_10policy_hubIPiE9Policy600ES5_PNS0_8NullTypeES5_S9_j8CustomOpiS8_EEvbT0_T1_T2_T3_T4_PT6_PT7_T5_NS1_7vsmem_tE_param_4,
	.param .u32 _ZN3cub18CUB_300001_SM_10006detail10merge_sort30DeviceMergeSortBlockSortKernelINS2_10policy_hubIPiE9Policy600ES5_PNS0_8NullTypeES5_S9_j8CustomOpiS8_EEvbT0_T1_T2_T3_T4_PT6_PT7_T5_NS1_7vsmem_tE_param_5,
	.param .u64 .ptr .align 1 _ZN3cub18CUB_300001_SM_10006detail10merge_sort30DeviceMergeSortBlockSortKernelINS2_10policy_hubIPiE9Policy600ES5_PNS0_8NullTypeES5_S9_j8CustomOpiS8_EEvbT0_T1_T2_T3_T4_PT6_PT7_T5_NS1_7vsmem_tE_param_6,
	.param .u64 .ptr .align 1 _ZN3cub18CUB_300001_SM_10006detail10merge_sort30DeviceMergeSortBlockSortKernelINS2_10policy_hubIPiE9Policy600ES5_PNS0_8NullTypeES5_S9_j8CustomOpiS8_EEvbT0_T1_T2_T3_T4_PT6_PT7_T5_NS1_7vsmem_tE_param_7,
	.param .align 1 .b8 _ZN3cub18CUB_300001_SM_10006detail10merge_sort30DeviceMergeSortBlockSortKernelINS2_10policy_hubIPiE9Policy600ES5_PNS0_8NullTypeES5_S9_j8CustomOpiS8_EEvbT0_T1_T2_T3_T4_PT6_PT7_T5_NS1_7vsmem_tE_param_8[1],
	.param .align 8 .b8 _ZN3cub18CUB_300001_SM_10006detail10merge_sort30DeviceMergeSortBlockSortKernelINS2_10policy_hubIPiE9Policy600ES5_PNS0_8NullTypeES5_S9_j8CustomOpiS8_EEvbT0_T1_T2_T3_T4_PT6_PT7_T5_NS1_7vsmem_tE_param_9[8]
)
.maxntid 256
{
	.reg .pred 	%p<360>;
	.reg .b16 	%rs<4>;
	.reg .b32 	%r<1590>;
	.reg .b64 	%rd<33>;
	// demoted variable
	.shared .align 16 .b8 _ZZN3cub18CUB_300001_SM_10006detail10merge_sort30DeviceMergeSortBlockSortKernelINS2_10policy_hubIPiE9Policy600ES5_PNS0_8NullTypeES5_S9_j8CustomOpiS8_EEvbT0_T1_T2_T3_T4_PT6_PT7_T5_NS1_7vsmem_tEE19static_temp_storage[17424];
	ld.param.u64 	%rd11, [_ZN3cub18CUB_300001_SM_10006detail10merge_sort30DeviceMergeSortBlockSortKernelINS2_10policy_hubIPiE9Policy600ES5_PNS0_8NullTypeES5_S9_j8CustomOpiS8_EEvbT0_T1_T2_T3_T4_PT6_PT7_T5_NS1_7vsmem_tE_param_1];
	ld.param.u64 	%rd9, [_ZN3cub18CUB_300001_SM_10006detail10merge_sort30DeviceMergeSortBlockSortKernelINS2_10policy_hubIPiE9Policy600ES5_PNS0_8NullTypeES5_S9_j8CustomOpiS8_EEvbT0_T1_T2_T3_T4_PT6_PT7_T5_NS1_7vsmem_tE_param_3];
	ld.param.u32 	%r466, [_ZN3cub18CUB_300001_SM_10006detail10merge_sort30DeviceMergeSortBlockSortKernelINS2_10policy_hubIPiE9Policy600ES5_PNS0_8NullTypeES5_S9_j8CustomOpiS8_EEvbT0_T1_T2_T3_T4_PT6_PT7_T5_NS1_7vsmem_tE_param_5];
	ld.param.u64 	%rd10, [_ZN3cub18CUB_300001_SM_10006detail10merge_sort30DeviceMergeSortBlockSortKernelINS2_10policy_hubIPiE9Policy600ES5_PNS0_8NullTypeES5_S9_j8CustomOpiS8_EEvbT0_T1_T2_T3_T4_PT6_PT7_T5_NS1_7vsmem_tE_param_6];
	cvta.to.global.u64 	%rd1, %rd10;
	cvta.to.global.u64 	%rd2, %rd9;
	cvta.to.global.u64 	%rd3, %rd11;
	mov.u32 	%r467, %ctaid.x;
	mov.u32 	%r468, %nctaid.x;
	mul.lo.s32 	%r1, %r467, 4352;
	add.s32 	%r469, %r468, -1;
	setp.ge.u32 	%p65, %r467, %r469;
	@%p65 bra 	$L__BB4_89;
	// begin inline asm
	griddepcontrol.wait;
	// end inline asm
	cvt.u64.u32 	%rd23, %r1;
	mov.u32 	%r2, %tid.x;
	and.b32  	%r961, %r2, 31;
	and.b32  	%r962, %r2, 992;
	mul.lo.s32 	%r963, %r962, 17;
	or.b32  	%r964, %r963, %r961;
	cvt.u64.u32 	%rd24, %r964;
	add.s64 	%rd4, %rd24, %rd23;
	shl.b64 	%rd25, %rd4, 2;
	add.s64 	%rd26, %rd3, %rd25;
	ld.global.u32 	%r965, [%rd26];
	ld.global.u32 	%r966, [%rd26+128];
	ld.global.u32 	%r967, [%rd26+256];
	ld.global.u32 	%r968, [%rd26+384];
	ld.global.u32 	%r969, [%rd26+512];
	ld.global.u32 	%r970, [%rd26+640];
	ld.global.u32 	%r971, [%rd26+768];
	ld.global.u32 	%r972, [%rd26+896];
	ld.global.u32 	%r973, [%rd26+1024];
	ld.global.u32 	%r974, [%rd26+1152];
	ld.global.u32 	%r975, [%rd26+1280];
	ld.global.u32 	%r976, [%rd26+1408];
	ld.global.u32 	%r977, [%rd26+1536];
	ld.global.u32 	%r978, [%rd26+1664];
	ld.global.u32 	%r979, [%rd26+1792];
	ld.global.u32 	%r980, [%rd26+1920];
	ld.global.u32 	%r981, [%rd26+2048];
	// begin inline asm
	mov.u32 %r959, %laneid;
	// end inline asm
	shr.u32 	%r982, %r2, 5;
	mad.lo.s32 	%r983, %r982, 544, %r959;
	shl.b32 	%r984, %r983, 2;
	mov.u32 	%r985, _ZZN3cub18CUB_300001_SM_10006detail10merge_sort30DeviceMergeSortBlockSortKernelINS2_10policy_hubIPiE9Policy600ES5_PNS0_8NullTypeES5_S9_j8CustomOpiS8_EEvbT0_T1_T2_T3_T4_PT6_PT7_T5_NS1_7vsmem_tEE19static_temp_storage;
	add.s32 	%r3, %r985, %r984;
	st.shared.u32 	[%r3], %r965;
	st.shared.u32 	[%r3+128], %r966;
	st.shared.u32 	[%r3+256], %r967;
	st.shared.u32 	[%r3+384], %r968;
	st.shared.u32 	[%r3+512], %r969;
	st.shared.u32 	[%r3+640], %r970;
	st.shared.u32 	[%r3+768], %r971;
	st.shared.u32 	[%r3+896], %r972;
	st.shared.u32 	[%r3+1024], %r973;
	st.shared.u32 	[%r3+1152], %r974;
	st.shared.u32 	[%r3+1280], %r975;
	st.shared.u32 	[%r3+1408], %r976;
	st.shared.u32 	[%r3+1536], %r977;
	st.shared.u32 	[%r3+1664], %r978;
	st.shared.u32 	[%r3+1792], %r979;
	st.shared.u32 	[%r3+1920], %r980;
	st.shared.u32 	[%r3+2048], %r981;
	bar.warp.sync 	-1;
	shl.b32 	%r986, %r959, 6;
	add.s32 	%r4, %r3, %r986;
	ld.shared.u32 	%r987, [%r4];
	ld.shared.u32 	%r988, [%r4+4];
	ld.shared.u32 	%r989, [%r4+8];
	ld.shared.u32 	%r990, [%r4+12];
	ld.shared.u32 	%r991, [%r4+16];
	ld.shared.u32 	%r992, [%r4+20];
	ld.shared.u32 	%r993, [%r4+24];
	ld.shared.u32 	%r994, [%r4+28];
	ld.shared.u32 	%r995, [%r4+32];
	ld.shared.u32 	%r996, [%r4+36];
	ld.shared.u32 	%r997, [%r4+40];
	ld.shared.u32 	%r998, [%r4+44];
	ld.shared.u32 	%r999, [%r4+48];
	ld.shared.u32 	%r1000, [%r4+52];
	ld.shared.u32 	%r1001, [%r4+56];
	ld.shared.u32 	%r1002, [%r4+60];
	ld.shared.u32 	%r1003, [%r4+64];
	bar.sync 	0;
	// begin inline asm
	griddepcontrol.launch_dependents;
	// end inline asm
	max.s32 	%r1004, %r988, %r987;
	min.s32 	%r1005, %r988, %r987;
	max.s32 	%r1006, %r990, %r989;
	min.s32 	%r1007, %r990, %r989;
	max.s32 	%r1008, %r992, %r991;
	min.s32 	%r1009, %r992, %r991;
	max.s32 	%r1010, %r994, %r993;
	min.s32 	%r1011, %r994, %r993;
	max.s32 	%r1012, %r996, %r995;
	min.s32 	%r1013, %r996, %r995;
	max.s32 	%r1014, %r998, %r997;
	min.s32 	%r1015, %r998, %r997;
	max.s32 	%r1016, %r1000, %r999;
	min.s32 	%r1017, %r1000, %r999;
	max.s32 	%r1018, %r1002, %r1001;
	min.s32 	%r1019, %r1002, %r1001;
	max.s32 	%r1020, %r1007, %r1004;
	min.s32 	%r1021, %r1007, %r1004;
	max.s32 	%r1022, %r1009, %r1006;
	min.s32 	%r1023, %r1009, %r1006;
	max.s32 	%r1024, %r1011, %r1008;
	min.s32 	%r1025, %r1011, %r1008;
	max.s32 	%r1026, %r1013, %r1010;
	min.s32 	%r1027, %r1013, %r1010;
	max.s32 	%r1028, %r1015, %r1012;
	min.s32 	%r1029, %r1015, %r1012;
	max.s32 	%r1030, %r1017, %r1014;
	min.s32 	%r1031, %r1017, %r1014;
	max.s32 	%r1032, %r1019, %r1016;
	min.s32 	%r1033, %r1019, %r1016;
	max.s32 	%r1034, %r1003, %r1018;
	min.s32 	%r1035, %r1003, %r1018;
	setp.lt.s32 	%p232, %r1007, %r1005;
	selp.b32 	%r1036, %r1005, %r1021, %p232;
	selp.b32 	%r1037, %r1021, %r1005, %p232;
	max.s32 	%r1038, %r1023, %r1020;
	min.s32 	%r1039, %r1023, %r1020;
	max.s32 	%r1040, %r1025, %r1022;
	min.s32 	%r1041, %r1025, %r1022;
	max.s32 	%r1042, %r1027, %r1024;
	min.s32 	%r1043, %r1027, %r1024;
	max.s32 	%r1044, %r1029, %r1026;
	min.s32 	%r1045, %r1029, %r1026;
	max.s32 	%r1046, %r1031, %r1028;
	min.s32 	%r1047, %r1031, %r1028;
	max.s32 	%r1048, %r1033, %r1030;
	min.s32 	%r1049, %r1033, %r1030;
	max.s32 	%r1050, %r1035, %r1032;
	min.s32 	%r1051, %r1035, %r1032;
	max.s32 	%r1052, %r1039, %r1036;
	min.s32 	%r1053, %r1039, %r1036;
	max.s32 	%r1054, %r1041, %r1038;
	min.s32 	%r1055, %r1041, %r1038;
	max.s32 	%r1056, %r1043, %r1040;
	min.s32 	%r1057, %r1043, %r1040;
	max.s32 	%r1058, %r1045, %r1042;
	min.s32 	%r1059, %r1045, %r1042;
	max.s32 	%r1060, %r1047, %r1044;
	min.s32 	%r1061, %r1047, %r1044;
	max.s32 	%r1062, %r1049, %r1046;
	min.s32 	%r1063, %r1049, %r1046;
	max.s32 	%r1064, %r1051, %r1048;
	min.s32 	%r1065, %r1051, %r1048;
	setp.gt.s32 	%p233, %r1032, %r1034;
	selp.b32 	%r1066, %r1050, %r1034, %p233;
	selp.b32 	%r1067, %r1034, %r1050, %p233;
	max.s32 	%r1068, %r1053, %r1037;
	min.s32 	%r1069, %r1053, %r1037;
	max.s32 	%r1070, %r1055, %r1052;
	min.s32 	%r1071, %r1055, %r1052;
	max.s32 	%r1072, %r1057, %r1054;
	min.s32 	%r1073, %r1057, %r1054;
	max.s32 	%r1074, %r1059, %r1056;
	min.s32 	%r1075, %r1059, %r1056;
	max.s32 	%r1076, %r1061, %r1058;
	min.s32 	%r1077, %r1061, %r1058;
	max.s32 	%r1078, %r1063, %r1060;
	min.s32 	%r1079, %r1063, %r1060;
	max.s32 	%r1080, %r1065, %r1062;
	min.s32 	%r1081, %r1065, %r1062;
	max.s32 	%r1082, %r1067, %r1064;
	min.s32 	%r1083, %r1067, %r1064;
	max.s32 	%r1084, %r1071, %r1068;
	min.s32 	%r1085, %r1071, %r1068;
	max.s32 	%r1086, %r1073, %r1070;
	min.s32 	%r1087, %r1073, %r1070;
	max.s32 	%r1088, %r1075, %r1072;
	min.s32 	%r1089, %r1075, %r1072;
	max.s32 	%r1090, %r1077, %r1074;
	min.s32 	%r1091, %r1077, %r1074;
	max.s32 	%r1092, %r1079, %r1076;
	min.s32 	%r1093, %r1079, %r1076;
	max.s32 	%r1094, %r1081, %r1078;
	min.s32 	%r1095, %r1081, %r1078;
	max.s32 	%r1096, %r1083, %r1080;
	min.s32 	%r1097, %r1083, %r1080;
	max.s32 	%r1098, %r1066, %r1082;
	min.s32 	%r1099, %r1066, %r1082;
	setp.lt.s32 	%p234, %r1071, %r1069;
	selp.b32 	%r1100, %r1069, %r1085, %p234;
	selp.b32 	%r1101, %r1085, %r1069, %p234;
	max.s32 	%r1102, %r1087, %r1084;
	min.s32 	%r1103, %r1087, %r1084;
	max.s32 	%r1104, %r1089, %r1086;
	min.s32 	%r1105, %r1089, %r1086;
	max.s32 	%r1106, %r1091, %r1088;
	min.s32 	%r1107, %r1091, %r1088;
	max.s32 	%r1108, %r1093, %r1090;
	min.s32 	%r1109, %r1093, %r1090;
	max.s32 	%r1110, %r1095, %r1092;
	min.s32 	%r1111, %r1095, %r1092;
	max.s32 	%r1112, %r1097, %r1094;
	min.s32 	%r1113, %r1097, %r1094;
	max.s32 	%r1114, %r1099, %r1096;
	min.s32 	%r1115, %r1099, %r1096;
	max.s32 	%r1116, %r1103, %r1100;
	min.s32 	%r1117, %r1103, %r1100;
	max.s32 	%r1118, %r1105, %r1102;
	min.s32 	%r1119, %r1105, %r1102;
	max.s32 	%r1120, %r1107, %r1104;
	min.s32 	%r1121, %r1107, %r1104;
	max.s32 	%r1122, %r1109, %r1106;
	min.s32 	%r1123, %r1109, %r1106;
	max.s32 	%r1124, %r1111, %r1108;
	min.s32 	%r1125, %r1111, %r1108;
	max.s32 	%r1126, %r1113, %r1110;
	min.s32 	%r1127, %r1113, %r1110;
	max.s32 	%r1128, %r1115, %r1112;
	min.s32 	%r1129, %r1115, %r1112;
	setp.gt.s32 	%p235, %r1096, %r1098;
	selp.b32 	%r1130, %r1114, %r1098, %p235;
	selp.b32 	%r1131, %r1098, %r1114, %p235;
	max.s32 	%r1132, %r1117, %r1101;
	min.s32 	%r1133, %r1117, %r1101;
	max.s32 	%r1134, %r1119, %r1116;
	min.s32 	%r1135, %r1119, %r1116;
	max.s32 	%r1136, %r1121, %r1118;
	min.s32 	%r1137, %r1121, %r1118;
	max.s32 	%r1138, %r1123, %r1120;
	min.s32 	%r1139, %r1123, %r1120;
	max.s32 	%r1140, %r1125, %r1122;
	min.s32 	%r1141, %r1125, %r1122;
	max.s32 	%r1142, %r1127, %r1124;
	min.s32 	%r1143, %r1127, %r1124;
	max.s32 	%r1144, %r1129, %r1126;
	min.s32 	%r1145, %r1129, %r1126;
	max.s32 	%r1146, %r1131, %r1128;
	min.s32 	%r1147, %r1131, %r1128;
	max.s32 	%r1148, %r1135, %r1132;
	min.s32 	%r1149, %r1135, %r1132;
	max.s32 	%r1150, %r1137, %r1134;
	min.s32 	%r1151, %r1137, %r1134;
	max.s32 	%r1152, %r1139, %r1136;
	min.s32 	%r1153, %r1139, %r1136;
	max.s32 	%r1154, %r1141, %r1138;
	min.s32 	%r1155, %r1141, %r1138;
	max.s32 	%r1156, %r1143, %r1140;
	min.s32 	%r1157, %r1143, %r1140;
	max.s32 	%r1158, %r1145, %r1142;
	min.s32 	%r1159, %r1145, %r1142;
	max.s32 	%r1160, %r1147, %r1144;
	min.s32 	%r1161, %r1147, %r1144;
	max.s32 	%r1162, %r1130, %r1146;
	min.s32 	%r1163, %r1130, %r1146;
	setp.lt.s32 	%p236, %r1135, %r1133;
	selp.b32 	%r1164, %r1133, %r1149, %p236;
	selp.b32 	%r1165, %r1149, %r1133, %p236;
	max.s32 	%r1166, %r1151, %r1148;
	min.s32 	%r1167, %r1151, %r1148;
	max.s32 	%r1168, %r1153, %r1150;
	min.s32 	%r1169, %r1153, %r1150;
	max.s32 	%r1170, %r1155, %r1152;
	min.s32 	%r1171, %r1155, %r1152;
	max.s32 	%r1172, %r1157, %r1154;
	min.s32 	%r1173, %r1157, %r1154;
	max.s32 	%r1174, %r1159, %r1156;
	min.s32 	%r1175, %r1159, %r1156;
	max.s32 	%r1176, %r1161, %r1158;
	min.s32 	%r1177, %r1161, %r1158;
	max.s32 	%r1178, %r1163, %r1160;
	min.s32 	%r1179, %r1163, %r1160;
	max.s32 	%r1180, %r1167, %r1164;
	min.s32 	%r1181, %r1167, %r1164;
	max.s32 	%r1182, %r1169, %r1166;
	min.s32 	%r1183, %r1169, %r1166;
	max.s32 	%r1184, %r1171, %r1168;
	min.s32 	%r1185, %r1171, %r1168;
	max.s32 	%r1186, %r1173, %r1170;
	min.s32 	%r1187, %r1173, %r1170;
	max.s32 	%r1188, %r1175, %r1172;
	min.s32 	%r1189, %r1175, %r1172;
	max.s32 	%r1190, %r1177, %r1174;
	min.s32 	%r1191, %r1177, %r1174;
	max.s32 	%r1192, %r1179, %r1176;
	min.s32 	%r1193, %r1179, %r1176;
	setp.gt.s32 	%p237, %r1160, %r1162;
	selp.b32 	%r1194, %r1178, %r1162, %p237;
	selp.b32 	%r1195, %r1162, %r1178, %p237;
	max.s32 	%r1196, %r1181, %r1165;
	min.s32 	%r1197, %r1181, %r1165;
	max.s32 	%r1198, %r1183, %r1180;
	min.s32 	%r1199, %r1183, %r1180;
	max.s32 	%r1200, %r1185, %r1182;
	min.s32 	%r1201, %r1185, %r1182;
	max.s32 	%r1202, %r1187, %r1184;
	min.s32 	%r1203, %r1187, %r1184;
	max.s32 	%r1204, %r1189, %r1186;
	min.s32 	%r1205, %r1189, %r1186;
	max.s32 	%r1206, %r1191, %r1188;
	min.s32 	%r1207, %r1191, %r1188;
	max.s32 	%r1208, %r1193, %r1190;
	min.s32 	%r1209, %r1193, %r1190;
	max.s32 	%r1210, %r1195, %r1192;
	min.s32 	%r1211, %r1195, %r1192;
	max.s32 	%r1212, %r1199, %r1196;
	min.s32 	%r1213, %r1199, %r1196;
	max.s32 	%r1214, %r1201, %r1198;
	min.s32 	%r1215, %r1201, %r1198;
	max.s32 	%r1216, %r1203, %r1200;
	min.s32 	%r1217, %r1203, %r1200;
	max.s32 	%r1218, %r1205, %r1202;
	min.s32 	%r1219, %r1205, %r1202;
	max.s32 	%r1220, %r1207, %r1204;
	min.s32 	%r1221, %r1207, %r1204;
	max.s32 	%r1222, %r1209, %r1206;
	min.s32 	%r1223, %r1209, %r1206;
	max.s32 	%r1224, %r1211, %r1208;
	min.s32 	%r1225, %r1211, %r1208;
	max.s32 	%r1226, %r1194, %r1210;
	min.s32 	%r1227, %r1194, %r1210;
	setp.lt.s32 	%p238, %r1199, %r1197;
	selp.b32 	%r1228, %r1197, %r1213, %p238;
	selp.b32 	%r1229, %r1213, %r1197, %p238;
	max.s32 	%r1230, %r1215, %r1212;
	min.s32 	%r1231, %r1215, %r1212;
	max.s32 	%r1232, %r1217, %r1214;
	min.s32 	%r1233, %r1217, %r1214;
	max.s32 	%r1234, %r1219, %r1216;
	min.s32 	%r1235, %r1219, %r1216;
	max.s32 	%r1236, %r1221, %r1218;
	min.s32 	%r1237, %r1221, %r1218;
	max.s32 	%r1238, %r1223, %r1220;
	min.s32 	%r1239, %r1223, %r1220;
	max.s32 	%r1240, %r1225, %r1222;
	min.s32 	%r1241, %r1225, %r1222;
	max.s32 	%r1242, %r1227, %r1224;
	min.s32 	%r1243, %r1227, %r1224;
	max.s32 	%r1244, %r1231, %r1228;
	min.s32 	%r1245, %r1231, %r1228;
	max.s32 	%r1246, %r1233, %r1230;
	min.s32 	%r1247, %r1233, %r1230;
	max.s32 	%r1248, %r1235, %r1232;
	min.s32 	%r1249, %r1235, %r1232;
	max.s32 	%r1250, %r1237, %r1234;
	min.s32 	%r1251, %r1237, %r1234;
	max.s32 	%r1252, %r1239, %r1236;
	min.s32 	%r1253, %r1239, %r1236;
	max.s32 	%r1254, %r1241, %r1238;
	min.s32 	%r1255, %r1241, %r1238;
	max.s32 	%r1256, %r1243, %r1240;
	min.s32 	%r1257, %r1243, %r1240;
	setp.gt.s32 	%p239, %r1224, %r1226;
	selp.b32 	%r1450, %r1242, %r1226, %p239;
	selp.b32 	%r1258, %r1226, %r1242, %p239;
	max.s32 	%r1465, %r1245, %r1229;
	min.s32 	%r1466, %r1245, %r1229;
	max.s32 	%r1463, %r1247, %r1244;
	min.s32 	%r1464, %r1247, %r1244;
	max.s32 	%r1461, %r1249, %r1246;
	min.s32 	%r1462, %r1249, %r1246;
	max.s32 	%r1459, %r1251, %r1248;
	min.s32 	%r1460, %r1251, %r1248;
	max.s32 	%r1457, %r1253, %r1250;
	min.s32 	%r1458, %r1253, %r1250;
	max.s32 	%r1455, %r1255, %r1252;
	min.s32 	%r1456, %r1255, %r1252;
	max.s32 	%r1453, %r1257, %r1254;
	min.s32 	%r1454, %r1257, %r1254;
	max.s32 	%r1451, %r1258, %r1256;
	min.s32 	%r1452, %r1258, %r1256;
	mad.lo.s32 	%r22, %r2, 68, %r985;
	mov.b32 	%r1467, 2;
$L__BB4_2:
	bar.sync 	0;
	add.s32 	%r1259, %r1467, -1;
	shr.u32 	%r1260, %r1467, 1;
	st.shared.u32 	[%r22], %r1466;
	st.shared.u32 	[%r22+4], %r1465;
	st.shared.u32 	[%r22+8], %r1464;
	st.shared.u32 	[%r22+12], %r1463;
	st.shared.u32 	[%r22+16], %r1462;
	st.shared.u32 	[%r22+20], %r1461;
	st.shared.u32 	[%r22+24], %r1460;
	st.shared.u32 	[%r22+28], %r1459;
	st.shared.u32 	[%r22+32], %r1458;
	st.shared.u32 	[%r22+36], %r1457;
	st.shared.u32 	[%r22+40], %r1456;
	st.shared.u32 	[%r22+44], %r1455;
	st.shared.u32 	[%r22+48], %r1454;
	st.shared.u32 	[%r22+52], %r1453;
	st.shared.u32 	[%r22+56], %r1452;
	st.shared.u32 	[%r22+60], %r1451;
	st.shared.u32 	[%r22+64], %r1450;
	bar.sync 	0;
	neg.s32 	%r1261, %r1467;
	and.b32  	%r1262, %r2, %r1261;
	mul.lo.s32 	%r1263, %r1262, 17;
	mul.lo.s32 	%r1264, %r1260, 17;
	and.b32  	%r1265, %r1259, %r2;
	mul.lo.s32 	%r1266, %r1265, 17;
	min.u32 	%r41, %r1266, 4352;
	min.u32 	%r42, %r1263, 4352;
	add.s32 	%r1267, %r42, %r1264;
	min.u32 	%r43, %r1267, 4352;
	add.s32 	%r1268, %r43, %r1264;
	min.u32 	%r44, %r1268, 4352;
	sub.s32 	%r1269, %r43, %r42;
	sub.s32 	%r1270, %r44, %r43;
	setp.lt.s32 	%p240, %r41, %r1270;
	sub.s32 	%r1271, %r41, %r1270;
	selp.b32 	%r1470, 0, %r1271, %p240;
	min.s32 	%r1468, %r1269, %r41;
	setp.ge.s32 	%p241, %r1470, %r1468;
	@%p241 bra 	$L__BB4_5;
	add.s32 	%r47, %r43, %r41;
$L__BB4_4:
	sub.s32 	%r1272, %r1468, %r1470;
	shr.u32 	%r1273, %r1272, 31;
	add.s32 	%r1274, %r1272, %r1273;
	shr.s32 	%r1275, %r1274, 1;
	add.s32 	%r1276, %r1275, %r1470;
	add.s32 	%r1277, %r1276, %r42;
	shl.b32 	%r1278, %r1277, 2;
	add.s32 	%r1280, %r985, %r1278;
	ld.shared.u32 	%r1281, [%r1280];
	not.b32 	%r1282, %r1276;
	add.s32 	%r1283, %r47, %r1282;
	shl.b32 	%r1284, %r1283, 2;
	add.s32 	%r1285, %r985, %r1284;
	ld.shared.u32 	%r1286, [%r1285];
	setp.lt.s32 	%p242, %r1286, %r1281;
	add.s32 	%r1287, %r1276, 1;
	selp.b32 	%r1470, %r1470, %r1287, %p242;
	selp.b32 	%r1468, %r1276, %r1468, %p242;
	setp.lt.s32 	%p243, %r1470, %r1468;
	@%p243 bra 	$L__BB4_4;
$L__BB4_5:
	add.s32 	%r53, %r1470, %r42;
	add.s32 	%r1288, %r43, %r41;
	sub.s32 	%r54, %r1288, %r1470;
	shl.b32 	%r1289, %r53, 2;
	add.s32 	%r55, %r985, %r1289;
	ld.shared.u32 	%r1474, [%r55];
	shl.b32 	%r1291, %r54, 2;
	add.s32 	%r57, %r985, %r1291;
	ld.shared.u32 	%r1471, [%r57];
	setp.ge.s32 	%p245, %r54, %r44;
	mov.pred 	%p328, 0;
	@%p245 bra 	$L__BB4_7;
	setp.ge.s32 	%p246, %r53, %r43;
	setp.lt.s32 	%p247, %r1471, %r1474;
	or.pred  	%p328, %p246, %p247;
$L__BB4_7:
	selp.b32 	%r1466, %r1471, %r1474, %p328;
	selp.u32 	%r1292, 1, 0, %p328;
	add.s32 	%r60, %r54, %r1292;
	not.pred 	%p248, %p328;
	selp.u32 	%r1293, 1, 0, %p248;
	add.s32 	%r61, %r53, %r1293;
	@%p248 bra 	$L__BB4_9;
	ld.shared.u32 	%r1471, [%r57+4];
	bra.uni 	$L__BB4_10;
$L__BB4_9:
	ld.shared.u32 	%r1474, [%r55+4];
$L__BB4_10:
	setp.ge.s32 	%p250, %r60, %r44;
	mov.pred 	%p329, 0;
	@%p250 bra 	$L__BB4_12;
	setp.ge.s32 	%p251, %r61, %r43;
	setp.lt.s32 	%p252, %r1471, %r1474;
	or.pred  	%p329, %p251, %p252;
$L__BB4_12:
	selp.b32 	%r1465, %r1471, %r1474, %p329;
	selp.u32 	%r1294, 1, 0, %p329;
	add.s32 	%r67, %r60, %r1294;
	not.pred 	%p253, %p329;
	selp.u32 	%r1295, 1, 0, %p253;
	add.s32 	%r68, %r61, %r1295;
	@%p329 bra 	$L__BB4_14;
	shl.b32 	%r1296, %r68, 2;
	add.s32 	%r1298, %r985, %r1296;
	ld.shared.u32 	%r1474, [%r1298];
	bra.uni 	$L__BB4_15;
$L__BB4_14:
	shl.b32 	%r1299, %r67, 2;
	add.s32 	%r1301, %r985, %r1299;
	ld.shared.u32 	%r1471, [%r1301];
$L__BB4_15:
	setp.ge.s32 	%p255, %r67, %r44;
	mov.pred 	%p330, 0;
	@%p255 bra 	$L__BB4_17;
	setp.ge.s32 	%p256, %r68, %r43;
	setp.lt.s32 	%p257, %r1471, %r1474;
	or.pred  	%p330, %p256, %p257;
$L__BB4_17:
	selp.b32 	%r1464, %r1471, %r1474, %p330;
	selp.u32 	%r1302, 1, 0, %p330;
	add.s32 	%r74, %r67, %r1302;
	not.pred 	%p258, %p330;
	selp.u32 	%r1303, 1, 0, %p258;
	add.s32 	%r75, %r68, %r1303;
	@%p330 bra 	$L__BB4_19;
	shl.b32 	%r1304, %r75, 2;
	add.s32 	%r1306, %r985, %r1304;
	ld.shared.u32 	%r1474, [%r1306];
	bra.uni 	$L__BB4_20;
$L__BB4_19:
	shl.b32 	%r1307, %r74, 2;
	add.s32 	%r1309, %r985, %r1307;
	ld.shared.u32 	%r1471, [%r1309];
$L__BB4_20:
	setp.ge.s32 	%p260, %r74, %r44;
	mov.pred 	%p331, 0;
	@%p260 bra 	$L__BB4_22;
	setp.ge.s32 	%p261, %r75, %r43;
	setp.lt.s32 	%p262, %r1471, %r1474;
	or.pred  	%p331, %p261, %p262;
$L__BB4_22:
	selp.b32 	%r1463, %r1471, %r1474, %p331;
	selp.u32 	%r1310, 1, 0, %p331;
	add.s32 	%r81, %r74, %r1310;
	not.pred 	%p263, %p331;
	selp.u32 	%r1311, 1, 0, %p263;
	add.s32 	%r82, %r75, %r1311;
	@%p331 bra 	$L__BB4_24;
	shl.b32 	%r1312, %r82, 2;
	add.s32 	%r1314, %r985, %r1312;
	ld.shared.u32 	%r1474, [%r1314];
	bra.uni 	$L__BB4_25;
$L__BB4_24:
	shl.b32 	%r1315, %r81, 2;
	add.s32 	%r1317, %r985, %r1315;
	ld.shared.u32 	%r1471, [%r1317];
$L__BB4_25:
	setp.ge.s32 	%p265, %r81, %r44;
	mov.pred 	%p332, 0;
	@%p265 bra 	$L__BB4_27;
	setp.ge.s32 	%p266, %r82, %r43;
	setp.lt.s32 	%p267, %r1471, %r1474;
	or.pred  	%p332, %p266, %p267;
$L__BB4_27:
	selp.b32 	%r1462, %r1471, %r1474, %p332;
	selp.u32 	%r1318, 1, 0, %p332;
	add.s32 	%r88, %r81, %r1318;
	not.pred 	%p268, %p332;
	selp.u32 	%r1319, 1, 0, %p268;
	add.s32 	%r89, %r82, %r1319;
	@%p332 bra 	$L__BB4_29;
	shl.b32 	%r1320, %r89, 2;
	add.s32 	%r1322, %r985, %r1320;
	ld.shared.u32 	%r1474, [%r1322];
	bra.uni 	$L__BB4_30;
$L__BB4_29:
	shl.b32 	%r1323, %r88, 2;
	add.s32 	%r1325, %r985, %r1323;
	ld.shared.u32 	%r1471, [%r1325];
$L__BB4_30:
	setp.ge.s32 	%p270, %r88, %r44;
	mov.pred 	%p333, 0;
	@%p270 bra 	$L__BB4_32;
	setp.ge.s32 	%p271, %r89, %r43;
	setp.lt.s32 	%p272, %r1471, %r1474;
	or.pred  	%p333, %p271, %p272;
$L__BB4_32:
	selp.b32 	%r1461, %r1471, %r1474, %p333;
	selp.u32 	%r1326, 1, 0, %p333;
	add.s32 	%r95, %r88, %r1326;
	not.pred 	%p273, %p333;
	selp.u32 	%r1327, 1, 0, %p273;
	add.s32 	%r96, %r89, %r1327;
	@%p333 bra 	$L__BB4_34;
	shl.b32 	%r1328, %r96, 2;
	add.s32 	%r1330, %r985, %r1328;
	ld.shared.u32 	%r1474, [%r1330];
	bra.uni 	$L__BB4_35;
$L__BB4_34:
	shl.b32 	%r1331, %r95, 2;
	add.s32 	%r1333, %r985, %r1331;
	ld.shared.u32 	%r1471, [%r1333];
$L__BB4_35:
	setp.ge.s32 	%p275, %r95, %r44;
	mov.pred 	%p334, 0;
	@%p275 bra 	$L__BB4_37;
	setp.ge.s32 	%p276, %r96, %r43;
	setp.lt.s32 	%p277, %r1471, %r1474;
	or.pred  	%p334, %p276, %p277;
$L__BB4_37:
	selp.b32 	%r1460, %r1471, %r1474, %p334;
	selp.u32 	%r1334, 1, 0, %p334;
	add.s32 	%r102, %r95, %r1334;
	not.pred 	%p278, %p334;
	selp.u32 	%r1335, 1, 0, %p278;
	add.s32 	%r103, %r96, %r1335;
	@%p334 bra 	$L__BB4_39;
	shl.b32 	%r1336, %r103, 2;
	add.s32 	%r1338, %r985, %r1336;
	ld.shared.u32 	%r1474, [%r1338];
	bra.uni 	$L__BB4_40;
$L__BB4_39:
	shl.b32 	%r1339, %r102, 2;
	add.s32 	%r1341, %r985, %r1339;
	ld.shared.u32 	%r1471, [%r1341];
$L__BB4_40:
	setp.ge.s32 	%p280, %r102, %r44;
	mov.pred 	%p335, 0;
	@%p280 bra 	$L__BB4_42;
	setp.ge.s32 	%p281, %r103, %r43;
	setp.lt.s32 	%p282, %r1471, %r1474;
	or.pred  	%p335, %p281, %p282;
$L__BB4_42:
	selp.b32 	%r1459, %r1471, %r1474, %p335;
	selp.u32 	%r1342, 1, 0, %p335;
	add.s32 	%r109, %r102, %r1342;
	not.pred 	%p283, %p335;
	selp.u32 	%r1343, 1, 0, %p283;
	add.s32 	%r110, %r103, %r1343;
	@%p335 bra 	$L__BB4_44;
	shl.b32 	%r1344, %r110, 2;
	add.s32 	%r1346, %r985, %r1344;
	ld.shared.u32 	%r1474, [%r1346];
	bra.uni 	$L__BB4_45;
$L__BB4_44:
	shl.b32 	%r1347, %r109, 2;
	add.s32 	%r1349, %r985, %r1347;
	ld.shared.u32 	%r1471, [%r1349];
$L__BB4_45:
	setp.ge.s32 	%p285, %r109, %r44;
	mov.pred 	%p336, 0;
	@%p285 bra 	$L__BB4_47;
	setp.ge.s32 	%p286, %r110, %r43;
	setp.lt.s32 	%p287, %r1471, %r1474;
	or.pred  	%p336, %p286, %p287;
$L__BB4_47:
	selp.b32 	%r1458, %r1471, %r1474, %p336;
	selp.u32 	%r1350, 1, 0, %p336;
	add.s32 	%r116, %r109, %r1350;
	not.pred 	%p288, %p336;
	selp.u32 	%r1351, 1, 0, %p288;
	add.s32 	%r117, %r110, %r1351;
	@%p336 bra 	$L__BB4_49;
	shl.b32 	%r1352, %r117, 2;
	add.s32 	%r1354, %r985, %r1352;
	ld.shared.u32 	%r1474, [%r1354];
	bra.uni 	$L__BB4_50;
$L__BB4_49:
	shl.b32 	%r1355, %r116, 2;
	add.s32 	%r1357, %r985, %r1355;
	ld.shared.u32 	%r1471, [%r1357];
$L__BB4_50:
	setp.ge.s32 	%p290, %r116, %r44;
	mov.pred 	%p337, 0;
	@%p290 bra 	$L__BB4_52;
	setp.ge.s32 	%p291, %r117, %r43;
	setp.lt.s32 	%p292, %r1471, %r1474;
	or.pred  	%p337, %p291, %p292;
$L__BB4_52:
	selp.b32 	%r1457, %r1471, %r1474, %p337;
	selp.u32 	%r1358, 1, 0, %p337;
	add.s32 	%r123, %r116, %r1358;
	not.pred 	%p293, %p337;
	selp.u32 	%r1359, 1, 0, %p293;
	add.s32 	%r124, %r117, %r1359;
	@%p337 bra 	$L__BB4_54;
	shl.b32 	%r1360, %r124, 2;
	add.s32 	%r1362, %r985, %r1360;
	ld.shared.u32 	%r1474, [%r1362];
	bra.uni 	$L__BB4_55;
$L__BB4_54:
	shl.b32 	%r1363, %r123, 2;
	add.s32 	%r1365, %r985, %r1363;
	ld.shared.u32 	%r1471, [%r1365];
$L__BB4_55:
	setp.ge.s32 	%p295, %r123, %r44;
	mov.pred 	%p338, 0;
	@%p295 bra 	$L__BB4_57;
	setp.ge.s32 	%p296, %r124, %r43;
	setp.lt.s32 	%p297, %r1471, %r1474;
	or.pred  	%p338, %p296, %p297;
$L__BB4_57:
	selp.b32 	%r1456, %r1471, %r1474, %p338;
	selp.u32 	%r1366, 1, 0, %p338;
	add.s32 	%r130, %r123, %r1366;
	not.pred 	%p298, %p338;
	selp.u32 	%r1367, 1, 0, %p298;
	add.s32 	%r131, %r124, %r1367;
	@%p338 bra 	$L__BB4_59;
	shl.b32 	%r1368, %r131, 2;
	add.s32 	%r1370, %r985, %r1368;
	ld.shared.u32 	%r1474, [%r1370];
	bra.uni 	$L__BB4_60;
$L__BB4_59:
	shl.b32 	%r1371, %r130, 2;
	add.s32 	%r1373, %r985, %r1371;
	ld.shared.u32 	%r1471, [%r1373];
$L__BB4_60:
	setp.ge.s32 	%p300, %r130, %r44;
	mov.pred 	%p339, 0;
	@%p300 bra 	$L__BB4_62;
	setp.ge.s32 	%p301, %r131, %r43;
	setp.lt.s32 	%p302, %r1471, %r1474;
	or.pred  	%p339, %p301, %p302;
$L__BB4_62:
	selp.b32 	%r1455, %r1471, %r1474, %p339;
	selp.u32 	%r1374, 1, 0, %p339;
	add.s32 	%r137, %r130, %r1374;
	not.pred 	%p303, %p339;
	selp.u32 	%r1375, 1, 0, %p303;
	add.s32 	%r138, %r131, %r1375;
	@%p339 bra 	$L__BB4_64;
	shl.b32 	%r1376, %r138, 2;
	add.s32 	%r1378, %r985, %r1376;
	ld.shared.u32 	%r1474, [%r1378];
	bra.uni 	$L__BB4_65;
$L__BB4_64:
	shl.b32 	%r1379, %r137, 2;
	add.s32 	%r1381, %r985, %r1379;
	ld.shared.u32 	%r1471, [%r1381];
$L__BB4_65:
	setp.ge.s32 	%p305, %r137, %r44;
	mov.pred 	%p340, 0;
	@%p305 bra 	$L__BB4_67;
	setp.ge.s32 	%p306, %r138, %r43;
	setp.lt.s32 	%p307, %r1471, %r1474;
	or.pred  	%p340, %p306, %p307;
$L__BB4_67:
	selp.b32 	%r1454, %r1471, %r1474, %p340;
	selp.u32 	%r1382, 1, 0, %p340;
	add.s32 	%r144, %r137, %r1382;
	not.pred 	%p308, %p340;
	selp.u32 	%r1383, 1, 0, %p308;
	add.s32 	%r145, %r138, %r1383;
	@%p340 bra 	$L__BB4_69;
	shl.b32 	%r1384, %r145, 2;
	add.s32 	%r1386, %r985, %r1384;
	ld.shared.u32 	%r1474, [%r1386];
	bra.uni 	$L__BB4_70;
$L__BB4_69:
	shl.b32 	%r1387, %r144, 2;
	add.s32 	%r1389, %r985, %r1387;
	ld.shared.u32 	%r1471, [%r1389];
$L__BB4_70:
	setp.ge.s32 	%p310, %r144, %r44;
	mov.pred 	%p341, 0;
	@%p310 bra 	$L__BB4_72;
	setp.ge.s32 	%p311, %r145, %r43;
	setp.lt.s32 	%p312, %r1471, %r1474;
	or.pred  	%p341, %p311, %p312;
$L__BB4_72:
	selp.b32 	%r1453, %r1471, %r1474, %p341;
	selp.u32 	%r1390, 1, 0, %p341;
	add.s32 	%r151, %r144, %r1390;
	not.pred 	%p313, %p341;
	selp.u32 	%r1391, 1, 0, %p313;
	add.s32 	%r152, %r145, %r1391;
	@%p341 bra 	$L__BB4_74;
	shl.b32 	%r1392, %r152, 2;
	add.s32 	%r1394, %r985, %r1392;
	ld.shared.u32 	%r1474, [%r1394];
	bra.uni 	$L__BB4_75;
$L__BB4_74:
	shl.b32 	%r1395, %r151, 2;
	add.s32 	%r1397, %r985, %r1395;
	ld.shared.u32 	%r1471, [%r1397];
$L__BB4_75:
	setp.ge.s32 	%p315, %r151, %r44;
	mov.pred 	%p342, 0;
	@%p315 bra 	$L__BB4_77;
	setp.ge.s32 	%p316, %r152, %r43;
	setp.lt.s32 	%p317, %r1471, %r1474;
	or.pred  	%p342, %p316, %p317;
$L__BB4_77:
	selp.b32 	%r1452, %r1471, %r1474, %p342;
	selp.u32 	%r1398, 1, 0, %p342;
	add.s32 	%r158, %r151, %r1398;
	not.pred 	%p318, %p342;
	selp.u32 	%r1399, 1, 0, %p318;
	add.s32 	%r159, %r152, %r1399;
	@%p342 bra 	$L__BB4_79;
	shl.b32 	%r1400, %r159, 2;
	add.s32 	%r1402, %r985, %r1400;
	ld.shared.u32 	%r1474, [%r1402];
	bra.uni 	$L__BB4_80;
$L__BB4_79:
	shl.b32 	%r1403, %r158, 2;
	add.s32 	%r1405, %r985, %r1403;
	ld.shared.u32 	%r1471, [%r1405];
$L__BB4_80:
	setp.ge.s32 	%p320, %r158, %r44;
	mov.pred 	%p343, 0;
	@%p320 bra 	$L__BB4_82;
	setp.ge.s32 	%p321, %r159, %r43;
	setp.lt.s32 	%p322, %r1471, %r1474;
	or.pred  	%p343, %p321, %p322;
$L__BB4_82:
	selp.b32 	%r1451, %r1471, %r1474, %p343;
	selp.u32 	%r1406, 1, 0, %p343;
	add.s32 	%r165, %r158, %r1406;
	not.pred 	%p323, %p343;
	selp.u32 	%r1407, 1, 0, %p323;
	add.s32 	%r166, %r159, %r1407;
	@%p343 bra 	$L__BB4_84;
	shl.b32 	%r1408, %r166, 2;
	add.s32 	%r1410, %r985, %r1408;
	ld.shared.u32 	%r1474, [%r1410];
	bra.uni 	$L__BB4_85;
$L__BB4_84:
	shl.b32 	%r1411, %r165, 2;
	add.s32 	%r1413, %r985, %r1411;
	ld.shared.u32 	%r1471, [%r1413];
$L__BB4_85:
	setp.lt.s32 	%p324, %r165, %r44;
	setp.lt.s32 	%p325, %r166, %r43;
	min.s32 	%r1414, %r1471, %r1474;
	selp.b32 	%r1415, %r1414, %r1471, %p325;
	selp.b32 	%r1450, %r1415, %r1474, %p324;
	shl.b32 	%r172, %r1467, 1;
	setp.lt.u32 	%p326, %r1467, 129;
	mov.u32 	%r1467, %r172;
	@%p326 bra 	$L__BB4_2;
	ld.param.s8 	%rs3, [_ZN3cub18CUB_300001_SM_10006detail10merge_sort30DeviceMergeSortBlockSortKernelINS2_10policy_hubIPiE9Policy600ES5_PNS0_8NullTypeES5_S9_j8CustomOpiS8_EEvbT0_T1_T2_T3_T4_PT6_PT7_T5_NS1_7vsmem_tE_param_0];
	bar.sync 	0;
	setp.eq.s16 	%p327, %rs3, 0;
	@%p327 bra 	$L__BB4_88;
	st.shared.u32 	[%r4], %r1466;
	st.shared.u32 	[%r4+4], %r1465;
	st.shared.u32 	[%r4+8], %r1464;
	st.shared.u32 	[%r4+12], %r1463;
	st.shared.u32 	[%r4+16], %r1462;
	st.shared.u32 	[%r4+20], %r1461;
	st.shared.u32 	[%r4+24], %r1460;
	st.shared.u32 	[%r4+28], %r1459;
	st.shared.u32 	[%r4+32], %r1458;
	st.shared.u32 	[%r4+36], %r1457;
	st.shared.u32 	[%r4+40], %r1456;
	st.shared.u32 	[%r4+44], %r1455;
	st.shared.u32 	[%r4+48], %r1454;
	st.shared.u32 	[%r4+52], %r1453;
	st.shared.u32 	[%r4+56], %r1452;
	st.shared.u32 	[%r4+60], %r1451;
	st.shared.u32 	[%r4+64], %r1450;
	bar.warp.sync 	-1;
	ld.shared.u32 	%r1416, [%r3];
	ld.shared.u32 	%r1417, [%r3+128];
	ld.shared.u32 	%r1418, [%r3+256];
	ld.shared.u32 	%r1419, [%r3+384];
	ld.shared.u32 	%r1420, [%r3+512];
	ld.shared.u32 	%r1421, [%r3+640];
	ld.shared.u32 	%r1422, [%r3+768];
	ld.shared.u32 	%r1423, [%r3+896];
	ld.shared.u32 	%r1424, [%r3+1024];
	ld.shared.u32 	%r1425, [%r3+1152];
	ld.shared.u32 	%r1426, [%r3+1280];
	ld.shared.u32 	%r1427, [%r3+1408];
	ld.shared.u32 	%r1428, [%r3+1536];
	ld.shared.u32 	%r1429, [%r3+1664];
	ld.shared.u32 	%r1430, [%r3+1792];
	ld.shared.u32 	%r1431, [%r3+1920];
	ld.shared.u32 	%r1432, [%r3+2048];
	add.s64 	%rd28, %rd2, %rd25;
	st.global.u32 	[%rd28], %r1416;
	st.global.u32 	[%rd28+128], %r1417;
	st.global.u32 	[%rd28+256], %r1418;
	st.global.u32 	[%rd28+384], %r1419;
	st.global.u32 	[%rd28+512], %r1420;
	st.global.u32 	[%rd28+640], %r1421;
	st.global.u32 	[%rd28+768], %r1422;
	st.global.u32 	[%rd28+896], %r1423;
	st.global.u32 	[%rd28+1024], %r1424;
	st.global.u32 	[%rd28+1152], %r1425;
	st.global.u32 	[%rd28+1280], %r1426;
	st.global.u32 	[%rd28+1408], %r1427;
	st.global.u32 	[%rd28+1536], %r1428;
	st.global.u32 	[%rd28+1664], %r1429;
	st.global.u32 	[%rd28+1792], %r1430;
	st.global.u32 	[%rd28+1920], %r1431;
	st.global.u32 	[%rd28+2048], %r1432;
	bra.uni 	$L__BB4_283;
$L__BB4_88:
	st.shared.u32 	[%r4], %r1466;
	st.shared.u32 	[%r4+4], %r1465;
	st.shared.u32 	[%r4+8], %r1464;
	st.shared.u32 	[%r4+12], %r1463;
	st.shared.u32 	[%r4+16], %r1462;
	st.shared.u32 	[%r4+20], %r1461;
	st.shared.u32 	[%r4+24], %r1460;
	st.shared.u32 	[%r4+28], %r1459;
	st.shared.u32 	[%r4+32], %r1458;
	st.shared.u32 	[%r4+36], %r1457;
	st.shared.u32 	[%r4+40], %r1456;
	st.shared.u32 	[%r4+44], %r1455;
	st.shared.u32 	[%r4+48], %r1454;
	st.shared.u32 	[%r4+52], %r1453;
	st.shared.u32 	[%r4+56], %r1452;
	st.shared.u32 	[%r4+60], %r1451;
	st.shared.u32 	[%r4+64], %r1450;
	bar.warp.sync 	-1;
	ld.shared.u32 	%r1433, [%r3];
	ld.shared.u32 	%r1434, [%r3+128];
	ld.shared.u32 	%r1435, [%r3+256];
	ld.shared.u32 	%r1436, [%r3+384];
	ld.shared.u32 	%r1437, [%r3+512];
	ld.shared.u32 	%r1438, [%r3+640];
	ld.shared.u32 	%r1439, [%r3+768];
	ld.shared.u32 	%r1440, [%r3+896];
	ld.shared.u32 	%r1441, [%r3+1024];
	ld.shared.u32 	%r1442, [%r3+1152];
	ld.shared.u32 	%r1443, [%r3+1280];
	ld.shared.u32 	%r1444, [%r3+1408];
	ld.shared.u32 	%r1445, [%r3+1536];
	ld.shared.u32 	%r1446, [%r3+1664];
	ld.shared.u32 	%r1447, [%r3+1792];
	ld.shared.u32 	%r1448, [%r3+1920];
	ld.shared.u32 	%r1449, [%r3+2048];
	add.s64 	%rd30, %rd1, %rd25;
	st.global.u32 	[%rd30], %r1433;
	st.global.u32 	[%rd30+128], %r1434;
	st.global.u32 	[%rd30+256], %r1435;
	st.global.u32 	[%rd30+384], %r1436;
	st.global.u32 	[%rd30+512], %r1437;
	st.global.u32 	[%rd30+640], %r1438;
	st.global.u32 	[%rd30+768], %r1439;
	st.global.u32 	[%rd30+896], %r1440;
	st.global.u32 	[%rd30+1024], %r1441;
	st.global.u32 	[%rd30+1152], %r1442;
	st.global.u32 	[%rd30+1280], %r1443;
	st.global.u32 	[%rd30+1408], %r1444;
	st.global.u32 	[%rd30+1536], %r1445;
	st.global.u32 	[%rd30+1664], %r1446;
	st.global.u32 	[%rd30+1792], %r1447;
	st.global.u32 	[%rd30+1920], %r1448;
	st.global.u32 	[%rd30+2048], %r1449;
	bra.uni 	$L__BB4_283;
$L__BB4_89:
	sub.s32 	%r470, %r466, %r1;
	min.s32 	%r173, %r470, 4352;
	// begin inline asm
	griddepcontrol.wait;
	// end inline asm
	cvt.u64.u32 	%rd5, %r1;
	mul.wide.u32 	%rd12, %r1, 4;
	add.s64 	%rd13, %rd3, %rd12;
	mov.u32 	%r174, %tid.x;
	ld.global.u32 	%r1519, [%rd13];
	and.b32  	%r471, %r174, 31;
	and.b32  	%r472, %r174, 992;
	mul.lo.s32 	%r473, %r472, 17;
	or.b32  	%r176, %r473, %r471;
	setp.ge.s32 	%p66, %r176, %r173;
	shl.b32 	%r474, %r176, 2;
	cvt.u64.u32 	%rd14, %r474;
	add.s64 	%rd6, %rd13, %rd14;
	mov.u32 	%r1503, %r1519;
	@%p66 bra 	$L__BB4_91;
	ld.global.u32 	%r1503, [%rd6];
$L__BB4_91:
	add.s32 	%r179, %r176, 32;
	setp.ge.s32 	%p67, %r179, %r173;
	mov.u32 	%r1504, %r1519;
	@%p67 bra 	$L__BB4_93;
	ld.global.u32 	%r1504, [%rd6+128];
$L__BB4_93:
	add.s32 	%r182, %r176, 64;
	setp.ge.s32 	%p68, %r182, %r173;
	mov.u32 	%r1505, %r1519;
	@%p68 bra 	$L__BB4_95;
	ld.global.u32 	%r1505, [%rd6+256];
$L__BB4_95:
	add.s32 	%r185, %r176, 96;
	setp.ge.s32 	%p69, %r185, %r173;
	mov.u32 	%r1506, %r1519;
	@%p69 bra 	$L__BB4_97;
	ld.global.u32 	%r1506, [%rd6+384];
$L__BB4_97:
	add.s32 	%r188, %r176, 128;
	setp.ge.s32 	%p70, %r188, %r173;
	mov.u32 	%r1507, %r1519;
	@%p70 bra 	$L__BB4_99;
	ld.global.u32 	%r1507, [%rd6+512];
$L__BB4_99:
	add.s32 	%r191, %r176, 160;
	setp.ge.s32 	%p71, %r191, %r173;
	mov.u32 	%r1508, %r1519;
	@%p71 bra 	$L__BB4_101;
	ld.global.u32 	%r1508, [%rd6+640];
$L__BB4_101:
	add.s32 	%r194, %r176, 192;
	setp.ge.s32 	%p72, %r194, %r173;
	mov.u32 	%r1509, %r1519;
	@%p72 bra 	$L__BB4_103;
	ld.global.u32 	%r1509, [%rd6+768];
$L__BB4_103:
	add.s32 	%r197, %r176, 224;
	setp.ge.s32 	%p73, %r197, %r173;
	mov.u32 	%r1510, %r1519;
	@%p73 bra 	$L__BB4_105;
	ld.global.u32 	%r1510, [%rd6+896];
$L__BB4_105:
	add.s32 	%r200, %r176, 256;
	setp.ge.s32 	%p74, %r200, %r173;
	mov.u32 	%r1511, %r1519;
	@%p74 bra 	$L__BB4_107;
	ld.global.u32 	%r1511, [%rd6+1024];
$L__BB4_107:
	add.s32 	%r203, %r176, 288;
	setp.ge.s32 	%p75, %r203, %r173;
	mov.u32 	%r1512, %r1519;
	@%p75 bra 	$L__BB4_109;
	ld.global.u32 	%r1512, [%rd6+1152];
$L__BB4_109:
	add.s32 	%r206, %r176, 320;
	setp.ge.s32 	%p76, %r206, %r173;
	mov.u32 	%r1513, %r1519;
	@%p76 bra 	$L__BB4_111;
	ld.global.u32 	%r1513, [%rd6+1280];
$L__BB4_111:
	add.s32 	%r209, %r176, 352;
	setp.ge.s32 	%p77, %r209, %r173;
	mov.u32 	%r1514, %r1519;
	@%p77 bra 	$L__BB4_113;
	ld.global.u32 	%r1514, [%rd6+1408];
$L__BB4_113:
	add.s32 	%r212, %r176, 384;
	setp.ge.s32 	%p78, %r212, %r173;
	mov.u32 	%r1515, %r1519;
	@%p78 bra 	$L__BB4_115;
	ld.global.u32 	%r1515, [%rd6+1536];
$L__BB4_115:
	add.s32 	%r215, %r176, 416;
	setp.ge.s32 	%p79, %r215, %r173;
	mov.u32 	%r1516, %r1519;
	@%p79 bra 	$L__BB4_117;
	ld.global.u32 	%r1516, [%rd6+1664];
$L__BB4_117:
	add.s32 	%r218, %r176, 448;
	setp.ge.s32 	%p80, %r218, %r173;
	mov.u32 	%r1517, %r1519;
	@%p80 bra 	$L__BB4_119;
	ld.global.u32 	%r1517, [%rd6+1792];
$L__BB4_119:
	add.s32 	%r221, %r176, 480;
	setp.ge.s32 	%p81, %r221, %r173;
	mov.u32 	%r1518, %r1519;
	@%p81 bra 	$L__BB4_121;
	ld.global.u32 	%r1518, [%rd6+1920];
$L__BB4_121:
	add.s32 	%r224, %r176, 512;
	setp.ge.s32 	%p82, %r224, %r173;
	@%p82 bra 	$L__BB4_123;
	ld.global.u32 	%r1519, [%rd6+2048];
$L__BB4_123:
	// begin inline asm
	mov.u32 %r475, %laneid;
	// end inline asm
	shr.u32 	%r476, %r174, 5;
	mad.lo.s32 	%r477, %r476, 544, %r475;
	shl.b32 	%r478, %r477, 2;
	mov.u32 	%r479, _ZZN3cub18CUB_300001_SM_10006detail10merge_sort30DeviceMergeSortBlockSortKernelINS2_10policy_hubIPiE9Policy600ES5_PNS0_8NullTypeES5_S9_j8CustomOpiS8_EEvbT0_T1_T2_T3_T4_PT6_PT7_T5_NS1_7vsmem_tEE19static_temp_storage;
	add.s32 	%r227, %r479, %r478;
	st.shared.u32 	[%r227], %r1503;
	st.shared.u32 	[%r227+128], %r1504;
	st.shared.u32 	[%r227+256], %r1505;
	st.shared.u32 	[%r227+384], %r1506;
	st.shared.u32 	[%r227+512], %r1507;
	st.shared.u32 	[%r227+640], %r1508;
	st.shared.u32 	[%r227+768], %r1509;
	st.shared.u32 	[%r227+896], %r1510;
	st.shared.u32 	[%r227+1024], %r1511;
	st.shared.u32 	[%r227+1152], %r1512;
	st.shared.u32 	[%r227+1280], %r1513;
	st.shared.u32 	[%r227+1408], %r1514;
	st.shared.u32 	[%r227+1536], %r1515;
	st.shared.u32 	[%r227+1664], %r1516;
	st.shared.u32 	[%r227+1792], %r1517;
	st.shared.u32 	[%r227+1920], %r1518;
	st.shared.u32 	[%r227+2048], %r1519;
	bar.warp.sync 	-1;
	shl.b32 	%r480, %r475, 6;
	add.s32 	%r228, %r227, %r480;
	ld.shared.u32 	%r1553, [%r228];
	ld.shared.u32 	%r481, [%r228+4];
	ld.shared.u32 	%r482, [%r228+8];
	ld.shared.u32 	%r483, [%r228+12];
	ld.shared.u32 	%r484, [%r228+16];
	ld.shared.u32 	%r485, [%r228+20];
	ld.shared.u32 	%r486, [%r228+24];
	ld.shared.u32 	%r487, [%r228+28];
	ld.shared.u32 	%r488, [%r228+32];
	ld.shared.u32 	%r489, [%r228+36];
	ld.shared.u32 	%r490, [%r228+40];
	ld.shared.u32 	%r491, [%r228+44];
	ld.shared.u32 	%r492, [%r228+48];
	ld.shared.u32 	%r493, [%r228+52];
	ld.shared.u32 	%r494, [%r228+56];
	ld.shared.u32 	%r495, [%r228+60];
	ld.shared.u32 	%r496, [%r228+64];
	bar.sync 	0;
	// begin inline asm
	griddepcontrol.launch_dependents;
	// end inline asm
	mul.lo.s32 	%r497, %r174, 17;
	add.s32 	%r498, %r497, 1;
	setp.lt.u32 	%p83, %r498, %r173;
	max.s32 	%r499, %r1553, %r481;
	selp.b32 	%r1552, %r481, %r1553, %p83;
	selp.b32 	%r500, %r499, %r1553, %p83;
	add.s32 	%r501, %r497, 2;
	setp.lt.u32 	%p84, %r501, %r173;
	max.s32 	%r502, %r500, %r482;
	selp.b32 	%r1551, %r482, %r500, %p84;
	selp.b32 	%r503, %r502, %r500, %p84;
	add.s32 	%r504, %r497, 3;
	setp.lt.u32 	%p85, %r504, %r173;
	max.s32 	%r505, %r503, %r483;
	selp.b32 	%r1550, %r483, %r503, %p85;
	selp.b32 	%r506, %r505, %r503, %p85;
	add.s32 	%r507, %r497, 4;
	setp.lt.u32 	%p86, %r507, %r173;
	max.s32 	%r508, %r506, %r484;
	selp.b32 	%r1549, %r484, %r506, %p86;
	selp.b32 	%r509, %r508, %r506, %p86;
	add.s32 	%r510, %r497, 5;
	setp.lt.u32 	%p87, %r510, %r173;
	max.s32 	%r511, %r509, %r485;
	selp.b32 	%r1548, %r485, %r509, %p87;
	selp.b32 	%r512, %r511, %r509, %p87;
	add.s32 	%r513, %r497, 6;
	setp.lt.u32 	%p88, %r513, %r173;
	max.s32 	%r514, %r512, %r486;
	selp.b32 	%r1547, %r486, %r512, %p88;
	selp.b32 	%r515, %r514, %r512, %p88;
	add.s32 	%r516, %r497, 7;
	setp.lt.u32 	%p89, %r516, %r173;
	max.s32 	%r517, %r515, %r487;
	selp.b32 	%r1546, %r487, %r515, %p89;
	selp.b32 	%r518, %r517, %r515, %p89;
	add.s32 	%r519, %r497, 8;
	setp.lt.u32 	%p90, %r519, %r173;
	max.s32 	%r520, %r518, %r488;
	selp.b32 	%r1545, %r488, %r518, %p90;
	selp.b32 	%r521, %r520, %r518, %p90;
	add.s32 	%r522, %r497, 9;
	setp.lt.u32 	%p91, %r522, %r173;
	max.s32 	%r523, %r521, %r489;
	selp.b32 	%r1544, %r489, %r521, %p91;
	selp.b32 	%r524, %r523, %r521, %p91;
	add.s32 	%r525, %r497, 10;
	setp.lt.u32 	%p92, %r525, %r173;
	max.s32 	%r526, %r524, %r490;
	selp.b32 	%r1543, %r490, %r524, %p92;
	selp.b32 	%r527, %r526, %r524, %p92;
	add.s32 	%r528, %r497, 11;
	setp.lt.u32 	%p93, %r528, %r173;
	max.s32 	%r529, %r527, %r491;
	selp.b32 	%r1542, %r491, %r527, %p93;
	selp.b32 	%r530, %r529, %r527, %p93;
	add.s32 	%r531, %r497, 12;
	setp.lt.u32 	%p94, %r531, %r173;
	max.s32 	%r532, %r530, %r492;
	selp.b32 	%r1541, %r492, %r530, %p94;
	selp.b32 	%r533, %r532, %r530, %p94;
	add.s32 	%r534, %r497, 13;
	setp.lt.u32 	%p95, %r534, %r173;
	max.s32 	%r535, %r533, %r493;
	selp.b32 	%r1540, %r493, %r533, %p95;
	selp.b32 	%r536, %r535, %r533, %p95;
	add.s32 	%r537, %r497, 14;
	setp.lt.u32 	%p96, %r537, %r173;
	max.s32 	%r538, %r536, %r494;
	selp.b32 	%r1539, %r494, %r536, %p96;
	selp.b32 	%r539, %r538, %r536, %p96;
	add.s32 	%r540, %r497, 15;
	setp.lt.u32 	%p97, %r540, %r173;
	max.s32 	%r541, %r539, %r495;
	selp.b32 	%r1538, %r495, %r539, %p97;
	selp.b32 	%r542, %r541, %r539, %p97;
	add.s32 	%r543, %r497, 16;
	setp.lt.u32 	%p98, %r543, %r173;
	selp.b32 	%r1537, %r496, %r542, %p98;
	setp.ge.u32 	%p99, %r497, %r173;
	@%p99 bra 	$L__BB4_125;
	max.s32 	%r544, %r1552, %r1553;
	min.s32 	%r545, %r1552, %r1553;
	max.s32 	%r546, %r1550, %r1551;
	min.s32 	%r547, %r1550, %r1551;
	max.s32 	%r548, %r1548, %r1549;
	min.s32 	%r549, %r1548, %r1549;
	max.s32 	%r550, %r1546, %r1547;
	min.s32 	%r551, %r1546, %r1547;
	max.s32 	%r552, %r1544, %r1545;
	min.s32 	%r553, %r1544, %r1545;
	max.s32 	%r554, %r1542, %r1543;
	min.s32 	%r555, %r1542, %r1543;
	max.s32 	%r556, %r1540, %r1541;
	min.s32 	%r557, %r1540, %r1541;
	max.s32 	%r558, %r1538, %r1539;
	min.s32 	%r559, %r1538, %r1539;
	max.s32 	%r560, %r547, %r544;
	min.s32 	%r561, %r547, %r544;
	max.s32 	%r562, %r549, %r546;
	min.s32 	%r563, %r549, %r546;
	max.s32 	%r564, %r551, %r548;
	min.s32 	%r565, %r551, %r548;
	max.s32 	%r566, %r553, %r550;
	min.s32 	%r567, %r553, %r550;
	max.s32 	%r568, %r555, %r552;
	min.s32 	%r569, %r555, %r552;
	max.s32 	%r570, %r557, %r554;
	min.s32 	%r571, %r557, %r554;
	max.s32 	%r572, %r559, %r556;
	min.s32 	%r573, %r559, %r556;
	max.s32 	%r574, %r1537, %r558;
	min.s32 	%r575, %r1537, %r558;
	setp.lt.s32 	%p100, %r547, %r545;
	selp.b32 	%r576, %r545, %r561, %p100;
	selp.b32 	%r577, %r561, %r545, %p100;
	max.s32 	%r578, %r563, %r560;
	min.s32 	%r579, %r563, %r560;
	max.s32 	%r580, %r565, %r562;
	min.s32 	%r581, %r565, %r562;
	max.s32 	%r582, %r567, %r564;
	min.s32 	%r583, %r567, %r564;
	max.s32 	%r584, %r569, %r566;
	min.s32 	%r585, %r569, %r566;
	max.s32 	%r586, %r571, %r568;
	min.s32 	%r587, %r571, %r568;
	max.s32 	%r588, %r573, %r570;
	min.s32 	%r589, %r573, %r570;
	max.s32 	%r590, %r575, %r572;
	min.s32 	%r591, %r575, %r572;
	max.s32 	%r592, %r579, %r576;
	min.s32 	%r593, %r579, %r576;
	max.s32 	%r594, %r581, %r578;
	min.s32 	%r595, %r581, %r578;
	max.s32 	%r596, %r583, %r580;
	min.s32 	%r597, %r583, %r580;
	max.s32 	%r598, %r585, %r582;
	min.s32 	%r599, %r585, %r582;
	max.s32 	%r600, %r587, %r584;
	min.s32 	%r601, %r587, %r584;
	max.s32 	%r602, %r589, %r586;
	min.s32 	%r603, %r589, %r586;
	max.s32 	%r604, %r591, %r588;
	min.s32 	%r605, %r591, %r588;
	setp.gt.s32 	%p101, %r572, %r574;
	selp.b32 	%r606, %r590, %r574, %p101;
	selp.b32 	%r607, %r574, %r590, %p101;
	max.s32 	%r608, %r593, %r577;
	min.s32 	%r609, %r593, %r577;
	max.s32 	%r610, %r595, %r592;
	min.s32 	%r611, %r595, %r592;
	max.s32 	%r612, %r597, %r594;
	min.s32 	%r613, %r597, %r594;
	max.s32 	%r614, %r599, %r596;
	min.s32 	%r615, %r599, %r596;
	max.s32 	%r616, %r601, %r598;
	min.s32 	%r617, %r601, %r598;
	max.s32 	%r618, %r603, %r600;
	min.s32 	%r619, %r603, %r600;
	max.s32 	%r620, %r605, %r602;
	min.s32 	%r621, %r605, %r602;
	max.s32 	%r622, %r607, %r604;
	min.s32 	%r623, %r607, %r604;
	max.s32 	%r624, %r611, %r608;
	min.s32 	%r625, %r611, %r608;
	max.s32 	%r626, %r613, %r610;
	min.s32 	%r627, %r613, %r610;
	max.s32 	%r628, %r615, %r612;
	min.s32 	%r629, %r615, %r612;
	max.s32 	%r630, %r617, %r614;
	min.s32 	%r631, %r617, %r614;
	max.s32 	%r632, %r619, %r616;
	min.s32 	%r633, %r619, %r616;
	max.s32 	%r634, %r621, %r618;
	min.s32 	%r635, %r621, %r618;
	max.s32 	%r636, %r623, %r620;
	min.s32 	%r637, %r623, %r620;
	max.s32 	%r638, %r606, %r622;
	min.s32 	%r639, %r606, %r622;
	setp.lt.s32 	%p102, %r611, %r609;
	selp.b32 	%r640, %r609, %r625, %p102;
	selp.b32 	%r641, %r625, %r609, %p102;
	max.s32 	%r642, %r627, %r624;
	min.s32 	%r643, %r627, %r624;
	max.s32 	%r644, %r629, %r626;
	min.s32 	%r645, %r629, %r626;
	max.s32 	%r646, %r631, %r628;
	min.s32 	%r647, %r631, %r628;
	max.s32 	%r648, %r633, %r630;
	min.s32 	%r649, %r633, %r630;
	max.s32 	%r650, %r635, %r632;
	min.s32 	%r651, %r635, %r632;
	max.s32 	%r652, %r637, %r634;
	min.s32 	%r653, %r637, %r634;
	max.s32 	%r654, %r639, %r636;
	min.s32 	%r655, %r639, %r636;
	max.s32 	%r656, %r643, %r640;
	min.s32 	%r657, %r643, %r640;
	max.s32 	%r658, %r645, %r642;
	min.s32 	%r659, %r645, %r642;
	max.s32 	%r660, %r647, %r644;
	min.s32 	%r661, %r647, %r644;
	max.s32 	%r662, %r649, %r646;
	min.s32 	%r663, %r649, %r646;
	max.s32 	%r664, %r651, %r648;
	min.s32 	%r665, %r651, %r648;
	max.s32 	%r666, %r653, %r650;
	min.s32 	%r667, %r653, %r650;
	max.s32 	%r668, %r655, %r652;
	min.s32 	%r669, %r655, %r652;
	setp.gt.s32 	%p103, %r636, %r638;
	selp.b32 	%r670, %r654, %r638, %p103;
	selp.b32 	%r671, %r638, %r654, %p103;
	max.s32 	%r672, %r657, %r641;
	min.s32 	%r673, %r657, %r641;
	max.s32 	%r674, %r659, %r656;
	min.s32 	%r675, %r659, %r656;
	max.s32 	%r676, %r661, %r658;
	min.s32 	%r677, %r661, %r658;
	max.s32 	%r678, %r663, %r660;
	min.s32 	%r679, %r663, %r660;
	max.s32 	%r680, %r665, %r662;
	min.s32 	%r681, %r665, %r662;
	max.s32 	%r682, %r667, %r664;
	min.s32 	%r683, %r667, %r664;
	max.s32 	%r684, %r669, %r666;
	min.s32 	%r685, %r669, %r666;
	max.s32 	%r686, %r671, %r668;
	min.s32 	%r687, %r671, %r668;
	max.s32 	%r688, %r675, %r672;
	min.s32 	%r689, %r675, %r672;
	max.s32 	%r690, %r677, %r674;
	min.s32 	%r691, %r677, %r674;
	max.s32 	%r692, %r679, %r676;
	min.s32 	%r693, %r679, %r676;
	max.s32 	%r694, %r681, %r678;
	min.s32 	%r695, %r681, %r678;
	max.s32 	%r696, %r683, %r680;
	min.s32 	%r697, %r683, %r680;
	max.s32 	%r698, %r685, %r682;
	min.s32 	%r699, %r685, %r682;
	max.s32 	%r700, %r687, %r684;
	min.s32 	%r701, %r687, %r684;
	max.s32 	%r702, %r670, %r686;
	min.s32 	%r703, %r670, %r686;
	setp.lt.s32 	%p104, %r675, %r673;
	selp.b32 	%r704, %r673, %r689, %p104;
	selp.b32 	%r705, %r689, %r673, %p104;
	max.s32 	%r706, %r691, %r688;
	min.s32 	%r707, %r691, %r688;
	max.s32 	%r708, %r693, %r690;
	min.s32 	%r709, %r693, %r690;
	max.s32 	%r710, %r695, %r692;
	min.s32 	%r711, %r695, %r692;
	max.s32 	%r712, %r697, %r694;
	min.s32 	%r713, %r697, %r694;
	max.s32 	%r714, %r699, %r696;
	min.s32 	%r715, %r699, %r696;
	max.s32 	%r716, %r701, %r698;
	min.s32 	%r717, %r701, %r698;
	max.s32 	%r718, %r703, %r700;
	min.s32 	%r719, %r703, %r700;
	max.s32 	%r720, %r707, %r704;
	min.s32 	%r721, %r707, %r704;
	max.s32 	%r722, %r709, %r706;
	min.s32 	%r723, %r709, %r706;
	max.s32 	%r724, %r711, %r708;
	min.s32 	%r725, %r711, %r708;
	max.s32 	%r726, %r713, %r710;
	min.s32 	%r727, %r713, %r710;
	max.s32 	%r728, %r715, %r712;
	min.s32 	%r729, %r715, %r712;
	max.s32 	%r730, %r717, %r714;
	min.s32 	%r731, %r717, %r714;
	max.s32 	%r732, %r719, %r716;
	min.s32 	%r733, %r719, %r716;
	setp.gt.s32 	%p105, %r700, %r702;
	selp.b32 	%r734, %r718, %r702, %p105;
	selp.b32 	%r735, %r702, %r718, %p105;
	max.s32 	%r736, %r721, %r705;
	min.s32 	%r737, %r721, %r705;
	max.s32 	%r738, %r723, %r720;
	min.s32 	%r739, %r723, %r720;
	max.s32 	%r740, %r725, %r722;
	min.s32 	%r741, %r725, %r722;
	max.s32 	%r742, %r727, %r724;
	min.s32 	%r743, %r727, %r724;
	max.s32 	%r744, %r729, %r726;
	min.s32 	%r745, %r729, %r726;
	max.s32 	%r746, %r731, %r728;
	min.s32 	%r747, %r731, %r728;
	max.s32 	%r748, %r733, %r730;
	min.s32 	%r749, %r733, %r730;
	max.s32 	%r750, %r735, %r732;
	min.s32 	%r751, %r735, %r732;
	max.s32 	%r752, %r739, %r736;
	min.s32 	%r753, %r739, %r736;
	max.s32 	%r754, %r741, %r738;
	min.s32 	%r755, %r741, %r738;
	max.s32 	%r756, %r743, %r740;
	min.s32 	%r757, %r743, %r740;
	max.s32 	%r758, %r745, %r742;
	min.s32 	%r759, %r745, %r742;
	max.s32 	%r760, %r747, %r744;
	min.s32 	%r761, %r747, %r744;
	max.s32 	%r762, %r749, %r746;
	min.s32 	%r763, %r749, %r746;
	max.s32 	%r764, %r751, %r748;
	min.s32 	%r765, %r751, %r748;
	max.s32 	%r766, %r734, %r750;
	min.s32 	%r767, %r734, %r750;
	setp.lt.s32 	%p106, %r739, %r737;
	selp.b32 	%r768, %r737, %r753, %p106;
	selp.b32 	%r769, %r753, %r737, %p106;
	max.s32 	%r770, %r755, %r752;
	min.s32 	%r771, %r755, %r752;
	max.s32 	%r772, %r757, %r754;
	min.s32 	%r773, %r757, %r754;
	max.s32 	%r774, %r759, %r756;
	min.s32 	%r775, %r759, %r756;
	max.s32 	%r776, %r761, %r758;
	min.s32 	%r777, %r761, %r758;
	max.s32 	%r778, %r763, %r760;
	min.s32 	%r779, %r763, %r760;
	max.s32 	%r780, %r765, %r762;
	min.s32 	%r781, %r765, %r762;
	max.s32 	%r782, %r767, %r764;
	min.s32 	%r783, %r767, %r764;
	max.s32 	%r784, %r771, %r768;
	min.s32 	%r785, %r771, %r768;
	max.s32 	%r786, %r773, %r770;
	min.s32 	%r787, %r773, %r770;
	max.s32 	%r788, %r775, %r772;
	min.s32 	%r789, %r775, %r772;
	max.s32 	%r790, %r777, %r774;
	min.s32 	%r791, %r777, %r774;
	max.s32 	%r792, %r779, %r776;
	min.s32 	%r793, %r779, %r776;
	max.s32 	%r794, %r781, %r778;
	min.s32 	%r795, %r781, %r778;
	max.s32 	%r796, %r783, %r780;
	min.s32 	%r797, %r783, %r780;
	setp.gt.s32 	%p107, %r764, %r766;
	selp.b32 	%r1537, %r782, %r766, %p107;
	selp.b32 	%r798, %r766, %r782, %p107;
	max.s32 	%r1552, %r785, %r769;
	min.s32 	%r1553, %r785, %r769;
	max.s32 	%r1550, %r787, %r784;
	min.s32 	%r1551, %r787, %r784;
	max.s32 	%r1548, %r789, %r786;
	min.s32 	%r1549, %r789, %r786;
	max.s32 	%r1546, %r791, %r788;
	min.s32 	%r1547, %r791, %r788;
	max.s32 	%r1544, %r793, %r790;
	min.s32 	%r1545, %r793, %r790;
	max.s32 	%r1542, %r795, %r792;
	min.s32 	%r1543, %r795, %r792;
	max.s32 	%r1540, %r797, %r794;
	min.s32 	%r1541, %r797, %r794;
	max.s32 	%r1538, %r798, %r796;
	min.s32 	%r1539, %r798, %r796;
$L__BB4_125:
	mov.b32 	%r1554, 2;
$L__BB4_126:
	bar.sync 	0;
	add.s32 	%r800, %r1554, -1;
	shr.u32 	%r801, %r1554, 1;
	mov.u32 	%r802, _ZZN3cub18CUB_300001_SM_10006detail10merge_sort30DeviceMergeSortBlockSortKernelINS2_10policy_hubIPiE9Policy600ES5_PNS0_8NullTypeES5_S9_j8CustomOpiS8_EEvbT0_T1_T2_T3_T4_PT6_PT7_T5_NS1_7vsmem_tEE19static_temp_storage;
	mad.lo.s32 	%r803, %r174, 68, %r802;
	st.shared.u32 	[%r803], %r1553;
	st.shared.u32 	[%r803+4], %r1552;
	st.shared.u32 	[%r803+8], %r1551;
	st.shared.u32 	[%r803+12], %r1550;
	st.shared.u32 	[%r803+16], %r1549;
	st.shared.u32 	[%r803+20], %r1548;
	st.shared.u32 	[%r803+24], %r1547;
	st.shared.u32 	[%r803+28], %r1546;
	st.shared.u32 	[%r803+32], %r1545;
	st.shared.u32 	[%r803+36], %r1544;
	st.shared.u32 	[%r803+40], %r1543;
	st.shared.u32 	[%r803+44], %r1542;
	st.shared.u32 	[%r803+48], %r1541;
	st.shared.u32 	[%r803+52], %r1540;
	st.shared.u32 	[%r803+56], %r1539;
	st.shared.u32 	[%r803+60], %r1538;
	st.shared.u32 	[%r803+64], %r1537;
	bar.sync 	0;
	neg.s32 	%r804, %r1554;
	and.b32  	%r805, %r174, %r804;
	mul.lo.s32 	%r806, %r805, 17;
	mul.lo.s32 	%r807, %r801, 17;
	and.b32  	%r808, %r800, %r174;
	mul.lo.s32 	%r809, %r808, 17;
	min.s32 	%r298, %r809, %r173;
	min.s32 	%r299, %r806, %r173;
	add.s32 	%r810, %r299, %r807;
	min.s32 	%r300, %r810, %r173;
	add.s32 	%r811, %r300, %r807;
	min.s32 	%r301, %r811, %r173;
	sub.s32 	%r812, %r300, %r299;
	sub.s32 	%r813, %r301, %r300;
	setp.lt.s32 	%p108, %r298, %r813;
	sub.s32 	%r814, %r298, %r813;
	selp.b32 	%r1557, 0, %r814, %p108;
	min.s32 	%r1555, %r812, %r298;
	setp.ge.s32 	%p109, %r1557, %r1555;
	@%p109 bra 	$L__BB4_129;
	add.s32 	%r304, %r300, %r298;
$L__BB4_128:
	sub.s32 	%r815, %r1555, %r1557;
	shr.u32 	%r816, %r815, 31;
	add.s32 	%r817, %r815, %r816;
	shr.s32 	%r818, %r817, 1;
	add.s32 	%r819, %r818, %r1557;
	add.s32 	%r820, %r819, %r299;
	shl.b32 	%r821, %r820, 2;
	add.s32 	%r823, %r802, %r821;
	ld.shared.u32 	%r824, [%r823];
	not.b32 	%r825, %r819;
	add.s32 	%r826, %r304, %r825;
	shl.b32 	%r827, %r826, 2;
	add.s32 	%r828, %r802, %r827;
	ld.shared.u32 	%r829, [%r828];
	setp.lt.s32 	%p110, %r829, %r824;
	add.s32 	%r830, %r819, 1;
	selp.b32 	%r1557, %r1557, %r830, %p110;
	selp.b32 	%r1555, %r819, %r1555, %p110;
	setp.lt.s32 	%p111, %r1557, %r1555;
	@%p111 bra 	$L__BB4_128;
$L__BB4_129:
	add.s32 	%r310, %r1557, %r299;
	add.s32 	%r831, %r300, %r298;
	sub.s32 	%r311, %r831, %r1557;
	shl.b32 	%r832, %r310, 2;
	add.s32 	%r312, %r802, %r832;
	ld.shared.u32 	%r1561, [%r312];
	shl.b32 	%r834, %r311, 2;
	add.s32 	%r314, %r802, %r834;
	ld.shared.u32 	%r1558, [%r314];
	setp.ge.s32 	%p113, %r311, %r301;
	mov.pred 	%p344, 0;
	@%p113 bra 	$L__BB4_131;
	setp.ge.s32 	%p114, %r310, %r300;
	setp.lt.s32 	%p115, %r1558, %r1561;
	or.pred  	%p344, %p114, %p115;
$L__BB4_131:
	selp.b32 	%r1553, %r1558, %r1561, %p344;
	selp.u32 	%r835, 1, 0, %p344;
	add.s32 	%r317, %r311, %r835;
	not.pred 	%p116, %p344;
	selp.u32 	%r836, 1, 0, %p116;
	add.s32 	%r318, %r310, %r836;
	@%p116 bra 	$L__BB4_133;
	ld.shared.u32 	%r1558, [%r314+4];
	bra.uni 	$L__BB4_134;
$L__BB4_133:
	ld.shared.u32 	%r1561, [%r312+4];
$L__BB4_134:
	setp.ge.s32 	%p118, %r317, %r301;
	mov.pred 	%p345, 0;
	@%p118 bra 	$L__BB4_136;
	setp.ge.s32 	%p119, %r318, %r300;
	setp.lt.s32 	%p120, %r1558, %r1561;
	or.pred  	%p345, %p119, %p120;
$L__BB4_136:
	selp.b32 	%r1552, %r1558, %r1561, %p345;
	selp.u32 	%r837, 1, 0, %p345;
	add.s32 	%r324, %r317, %r837;
	not.pred 	%p121, %p345;
	selp.u32 	%r838, 1, 0, %p121;
	add.s32 	%r325, %r318, %r838;
	@%p345 bra 	$L__BB4_138;
	shl.b32 	%r839, %r325, 2;
	add.s32 	%r841, %r802, %r839;
	ld.shared.u32 	%r1561, [%r841];
	bra.uni 	$L__BB4_139;
$L__BB4_138:
	shl.b32 	%r842, %r324, 2;
	add.s32 	%r844, %r802, %r842;
	ld.shared.u32 	%r1558, [%r844];
$L__BB4_139:
	setp.ge.s32 	%p123, %r324, %r301;
	mov.pred 	%p346, 0;
	@%p123 bra 	$L__BB4_141;
	setp.ge.s32 	%p124, %r325, %r300;
	setp.lt.s32 	%p125, %r1558, %r1561;
	or.pred  	%p346, %p124, %p125;
$L__BB4_141:
	selp.b32 	%r1551, %r1558, %r1561, %p346;
	selp.u32 	%r845, 1, 0, %p346;
	add.s32 	%r331, %r324, %r845;
	not.pred 	%p126, %p346;
	selp.u32 	%r846, 1, 0, %p126;
	add.s32 	%r332, %r325, %r846;
	@%p346 bra 	$L__BB4_143;
	shl.b32 	%r847, %r332, 2;
	add.s32 	%r849, %r802, %r847;
	ld.shared.u32 	%r1561, [%r849];
	bra.uni 	$L__BB4_144;
$L__BB4_143:
	shl.b32 	%r850, %r331, 2;
	add.s32 	%r852, %r802, %r850;
	ld.shared.u32 	%r1558, [%r852];
$L__BB4_144:
	setp.ge.s32 	%p128, %r331, %r301;
	mov.pred 	%p347, 0;
	@%p128 bra 	$L__BB4_146;
	setp.ge.s32 	%p129, %r332, %r300;
	setp.lt.s32 	%p130, %r1558, %r1561;
	or.pred  	%p347, %p129, %p130;
$L__BB4_146:
	selp.b32 	%r1550, %r1558, %r1561, %p347;
	selp.u32 	%r853, 1, 0, %p347;
	add.s32 	%r338, %r331, %r853;
	not.pred 	%p131, %p347;
	selp.u32 	%r854, 1, 0, %p131;
	add.s32 	%r339, %r332, %r854;
	@%p347 bra 	$L__BB4_148;
	shl.b32 	%r855, %r339, 2;
	add.s32 	%r857, %r802, %r855;
	ld.shared.u32 	%r1561, [%r857];
	bra.uni 	$L__BB4_149;
$L__BB4_148:
	shl.b32 	%r858, %r338, 2;
	add.s32 	%r860, %r802, %r858;
	ld.shared.u32 	%r1558, [%r860];
$L__BB4_149:
	setp.ge.s32 	%p133, %r338, %r301;
	mov.pred 	%p348, 0;
	@%p133 bra 	$L__BB4_151;
	setp.ge.s32 	%p134, %r339, %r300;
	setp.lt.s32 	%p135, %r1558, %r1561;
	or.pred  	%p348, %p134, %p135;
$L__BB4_151:
	selp.b32 	%r1549, %r1558, %r1561, %p348;
	selp.u32 	%r861, 1, 0, %p348;
	add.s32 	%r345, %r338, %r861;
	not.pred 	%p136, %p348;
	selp.u32 	%r862, 1, 0, %p136;
	add.s32 	%r346, %r339, %r862;
	@%p348 bra 	$L__BB4_153;
	shl.b32 	%r863, %r346, 2;
	add.s32 	%r865, %r802, %r863;
	ld.shared.u32 	%r1561, [%r865];
	bra.uni 	$L__BB4_154;
$L__BB4_153:
	shl.b32 	%r866, %r345, 2;
	add.s32 	%r868, %r802, %r866;
	ld.shared.u32 	%r1558, [%r868];
$L__BB4_154:
	setp.ge.s32 	%p138, %r345, %r301;
	mov.pred 	%p349, 0;
	@%p138 bra 	$L__BB4_156;
	setp.ge.s32 	%p139, %r346, %r300;
	setp.lt.s32 	%p140, %r1558, %r1561;
	or.pred  	%p349, %p139, %p140;
$L__BB4_156:
	selp.b32 	%r1548, %r1558, %r1561, %p349;
	selp.u32 	%r869, 1, 0, %p349;
	add.s32 	%r352, %r345, %r869;
	not.pred 	%p141, %p349;
	selp.u32 	%r870, 1, 0, %p141;
	add.s32 	%r353, %r346, %r870;
	@%p349 bra 	$L__BB4_158;
	shl.b32 	%r871, %r353, 2;
	add.s32 	%r873, %r802, %r871;
	ld.shared.u32 	%r1561, [%r873];
	bra.uni 	$L__BB4_159;
$L__BB4_158:
	shl.b32 	%r874, %r352, 2;
	add.s32 	%r876, %r802, %r874;
	ld.shared.u32 	%r1558, [%r876];
$L__BB4_159:
	setp.ge.s32 	%p143, %r352, %r301;
	mov.pred 	%p350, 0;
	@%p143 bra 	$L__BB4_161;
	setp.ge.s32 	%p144, %r353, %r300;
	setp.lt.s32 	%p145, %r1558, %r1561;
	or.pred  	%p350, %p144, %p145;
$L__BB4_161:
	selp.b32 	%r1547, %r1558, %r1561, %p350;
	selp.u32 	%r877, 1, 0, %p350;
	add.s32 	%r359, %r352, %r877;
	not.pred 	%p146, %p350;
	selp.u32 	%r878, 1, 0, %p146;
	add.s32 	%r360, %r353, %r878;
	@%p350 bra 	$L__BB4_163;
	shl.b32 	%r879, %r360, 2;
	add.s32 	%r881, %r802, %r879;
	ld.shared.u32 	%r1561, [%r881];
	bra.uni 	$L__BB4_164;
$L__BB4_163:
	shl.b32 	%r882, %r359, 2;
	add.s32 	%r884, %r802, %r882;
	ld.shared.u32 	%r1558, [%r884];
$L__BB4_164:
	setp.ge.s32 	%p148, %r359, %r301;
	mov.pred 	%p351, 0;
	@%p148 bra 	$L__BB4_166;
	setp.ge.s32 	%p149, %r360, %r300;
	setp.lt.s32 	%p150, %r1558, %r1561;
	or.pred  	%p351, %p149, %p150;
$L__BB4_166:
	selp.b32 	%r1546, %r1558, %r1561, %p351;
	selp.u32 	%r885, 1, 0, %p351;
	add.s32 	%r366, %r359, %r885;
	not.pred 	%p151, %p351;
	selp.u32 	%r886, 1, 0, %p151;
	add.s32 	%r367, %r360, %r886;
	@%p351 bra 	$L__BB4_168;
	shl.b32 	%r887, %r367, 2;
	mov.u32 	%r888, _ZZN3cub18CUB_300001_SM_10006detail10merge_sort30DeviceMergeSortBlockSortKernelINS2_10policy_hubIPiE9Policy600ES5_PNS0_8NullTypeES5_S9_j8CustomOpiS8_EEvbT0_T1_T2_T3_T4_PT6_PT7_T5_NS1_7vsmem_tEE19static_temp_storage;
	add.s32 	%r889, %r888, %r887;
	ld.shared.u32 	%r1561, [%r889];
	bra.uni 	$L__BB4_169;
$L__BB4_168:
	shl.b32 	%r890, %r366, 2;
	mov.u32 	%r891, _ZZN3cub18CUB_300001_SM_10006detail10merge_sort30DeviceMergeSortBlockSortKernelINS2_10policy_hubIPiE9Policy600ES5_PNS0_8NullTypeES5_S9_j8CustomOpiS8_EEvbT0_T1_T2_T3_T4_PT6_PT7_T5_NS1_7vsmem_tEE19static_temp_storage;
	add.s32 	%r892, %r891, %r890;
	ld.shared.u32 	%r1558, [%r892];
$L__BB4_169:
	setp.ge.s32 	%p153, %r366, %r301;
	mov.pred 	%p352, 0;
	@%p153 bra 	$L__BB4_171;
	setp.ge.s32 	%p154, %r367, %r300;
	setp.lt.s32 	%p155, %r1558, %r1561;
	or.pred  	%p352, %p154, %p155;
$L__BB4_171:
	selp.b32 	%r1545, %r1558, %r1561, %p352;
	selp.u32 	%r893, 1, 0, %p352;
	add.s32 	%r373, %r366, %r893;
	not.pred 	%p156, %p352;
	selp.u32 	%r894, 1, 0, %p156;
	add.s32 	%r374, %r367, %r894;
	@%p352 bra 	$L__BB4_173;
	shl.b32 	%r895, %r374, 2;
	mov.u32 	%r896, _ZZN3cub18CUB_300001_SM_10006detail10merge_sort30DeviceMergeSortBlockSortKernelINS2_10policy_hubIPiE9Policy600ES5_PNS0_8NullTypeES5_S9_j8CustomOpiS8_EEvbT0_T1_T2_T3_T4_PT6_PT7_T5_NS1_7vsmem_tEE19static_temp_storage;
	add.s32 	%r897, %r896, %r895;
	ld.shared.u32 	%r1561, [%r897];
	bra.uni 	$L__BB4_174;
$L__BB4_173:
	shl.b32 	%r898, %r373, 2;
	mov.u32 	%r899, _ZZN3cub18CUB_300001_SM_10006detail10merge_sort30DeviceMergeSortBlockSortKernelINS2_10policy_hubIPiE9Policy600ES5_PNS0_8NullTypeES5_S9_j8CustomOpiS8_EEvbT0_T1_T2_T3_T4_PT6_PT7_T5_NS1_7vsmem_tEE19static_temp_storage;
	add.s32 	%r900, %r899, %r898;
	ld.shared.u32 	%r1558, [%r900];
$L__BB4_174:
	setp.ge.s32 	%p158, %r373, %r301;
	mov.pred 	%p353, 0;
	@%p158 bra 	$L__BB4_176;
	setp.ge.s32 	%p159, %r374, %r300;
	setp.lt.s32 	%p160, %r1558, %r1561;
	or.pred  	%p353, %p159, %p160;
$L__BB4_176:
	selp.b32 	%r1544, %r1558, %r1561, %p353;
	selp.u32 	%r901, 1, 0, %p353;
	add.s32 	%r380, %r373, %r901;
	not.pred 	%p161, %p353;
	selp.u32 	%r902, 1, 0, %p161;
	add.s32 	%r381, %r374, %r902;
	@%p353 bra 	$L__BB4_178;
	shl.b32 	%r903, %r381, 2;
	mov.u32 	%r904, _ZZN3cub18CUB_300001_SM_10006detail10merge_sort30DeviceMergeSortBlockSortKernelINS2_10policy_hubIPiE9Policy600ES5_PNS0_8NullTypeES5_S9_j8CustomOpiS8_EEvbT0_T1_T2_T3_T4_PT6_PT7_T5_NS1_7vsmem_tEE19static_temp_storage;
	add.s32 	%r905, %r904, %r903;
	ld.shared.u32 	%r1561, [%r905];
	bra.uni 	$L__BB4_179;
$L__BB4_178:
	shl.b32 	%r906, %r380, 2;
	mov.u32 	%r907, _ZZN3cub18CUB_300001_SM_10006detail10merge_sort30DeviceMergeSortBlockSortKernelINS2_10policy_hubIPiE9Policy600ES5_PNS0_8NullTypeES5_S9_j8CustomOpiS8_EEvbT0_T1_T2_T3_T4_PT6_PT7_T5_NS1_7vsmem_tEE19static_temp_storage;
	add.s32 	%r908, %r907, %r906;
	ld.shared.u32 	%r1558, [%r908];
$L__BB4_179:
	setp.ge.s32 	%p163, %r380, %r301;
	mov.pred 	%p354, 0;
	@%p163 bra 	$L__BB4_181;
	setp.ge.s32 	%p164, %r381, %r300;
	setp.lt.s32 	%p165, %r1558, %r1561;
	or.pred  	%p354, %p164, %p165;
$L__BB4_181:
	selp.b32 	%r1543, %r1558, %r1561, %p354;
	selp.u32 	%r909, 1, 0, %p354;
	add.s32 	%r387, %r380, %r909;
	not.pred 	%p166, %p354;
	selp.u32 	%r910, 1, 0, %p166;
	add.s32 	%r388, %r381, %r910;
	@%p354 bra 	$L__BB4_183;
	shl.b32 	%r911, %r388, 2;
	mov.u32 	%r912, _ZZN3cub18CUB_300001_SM_10006detail10merge_sort30DeviceMergeSortBlockSortKernelINS2_10policy_hubIPiE9Policy600ES5_PNS0_8NullTypeES5_S9_j8CustomOpiS8_EEvbT0_T1_T2_T3_T4_PT6_PT7_T5_NS1_7vsmem_tEE19static_temp_storage;
	add.s32 	%r913, %r912, %r911;
	ld.shared.u32 	%r1561, [%r913];
	bra.uni 	$L__BB4_184;
$L__BB4_183:
	shl.b32 	%r914, %r387, 2;
	mov.u32 	%r915, _ZZN3cub18CUB_300001_SM_10006detail10merge_sort30DeviceMergeSortBlockSortKernelINS2_10policy_hubIPiE9Policy600ES5_PNS0_8NullTypeES5_S9_j8CustomOpiS8_EEvbT0_T1_T2_T3_T4_PT6_PT7_T5_NS1_7vsmem_tEE19static_temp_storage;
	add.s32 	%r916, %r915, %r914;
	ld.shared.u32 	%r1558, [%r916];
$L__BB4_184:
	setp.ge.s32 	%p168, %r387, %r301;
	mov.pred 	%p355, 0;
	@%p168 bra 	$L__BB4_186;
	setp.ge.s32 	%p169, %r388, %r300;
	setp.lt.s32 	%p170, %r1558, %r1561;
	or.pred  	%p355, %p169, %p170;
$L__BB4_186:
	selp.b32 	%r1542, %r1558, %r1561, %p355;
	selp.u32 	%r917, 1, 0, %p355;
	add.s32 	%r394, %r387, %r917;
	not.pred 	%p171, %p355;
	selp.u32 	%r918, 1, 0, %p171;
	add.s32 	%r395, %r388, %r918;
	@%p355 bra 	$L__BB4_188;
	shl.b32 	%r919, %r395, 2;
	mov.u32 	%r920, _ZZN3cub18CUB_300001_SM_10006detail10merge_sort30DeviceMergeSortBlockSortKernelINS2_10policy_hubIPiE9Policy600ES5_PNS0_8NullTypeES5_S9_j8CustomOpiS8_EEvbT0_T1_T2_T3_T4_PT6_PT7_T5_NS1_7vsmem_tEE19static_temp_storage;
	add.s32 	%r921, %r920, %r919;
	ld.shared.u32 	%r1561, [%r921];
	bra.uni 	$L__BB4_189;
$L__BB4_188:
	shl.b32 	%r922, %r394, 2;
	mov.u32 	%r923, _ZZN3cub18CUB_300001_SM_10006detail10merge_sort30DeviceMergeSortBlockSortKernelINS2_10policy_hubIPiE9Policy600ES5_PNS0_8NullTypeES5_S9_j8CustomOpiS8_EEvbT0_T1_T2_T3_T4_PT6_PT7_T5_NS1_7vsmem_tEE19static_temp_storage;
	add.s32 	%r924, %r923, %r922;
	ld.shared.u32 	%r1558, [%r924];
$L__BB4_189:
	setp.ge.s32 	%p173, %r394, %r301;
	mov.pred 	%p356, 0;
	@%p173 bra 	$L__BB4_191;
	setp.ge.s32 	%p174, %r395, %r300;
	setp.lt.s32 	%p175, %r1558, %r1561;
	or.pred  	%p356, %p174, %p175;
$L__BB4_191:
	selp.b32 	%r1541, %r1558, %r1561, %p356;
	selp.u32 	%r925, 1, 0, %p356;
	add.s32 	%r401, %r394, %r925;
	not.pred 	%p176, %p356;
	selp.u32 	%r926, 1, 0, %p176;
	add.s32 	%r402, %r395, %r926;
	@%p356 bra 	$L__BB4_193;
	shl.b32 	%r927, %r402, 2;
	mov.u32 	%r928, _ZZN3cub18CUB_300001_SM_10006detail10merge_sort30DeviceMergeSortBlockSortKernelINS2_10policy_hubIPiE9Policy600ES5_PNS0_8NullTypeES5_S9_j8CustomOpiS8_EEvbT0_T1_T2_T3_T4_PT6_PT7_T5_NS1_7vsmem_tEE19static_temp_storage;
	add.s32 	%r929, %r928, %r927;
	ld.shared.u32 	%r1561, [%r929];
	bra.uni 	$L__BB4_194;
$L__BB4_193:
	shl.b32 	%r930, %r401, 2;
	mov.u32 	%r931, _ZZN3cub18CUB_300001_SM_10006detail10merge_sort30DeviceMergeSortBlockSortKernelINS2_10policy_hubIPiE9Policy600ES5_PNS0_8NullTypeES5_S9_j8CustomOpiS8_EEvbT0_T1_T2_T3_T4_PT6_PT7_T5_NS1_7vsmem_tEE19static_temp_storage;
	add.s32 	%r932, %r931, %r930;
	ld.shared.u32 	%r1558, [%r932];
$L__BB4_194:
	setp.ge.s32 	%p178, %r401, %r301;
	mov.pred 	%p357, 0;
	@%p178 bra 	$L__BB4_196;
	setp.ge.s32 	%p179, %r402, %r300;
	setp.lt.s32 	%p180, %r1558, %r1561;
	or.pred  	%p357, %p179, %p180;
$L__BB4_196:
	selp.b32 	%r1540, %r1558, %r1561, %p357;
	selp.u32 	%r933, 1, 0, %p357;
	add.s32 	%r408, %r401, %r933;
	not.pred 	%p181, %p357;
	selp.u32 	%r934, 1, 0, %p181;
	add.s32 	%r409, %r402, %r934;
	@%p357 bra 	$L__BB4_198;
	shl.b32 	%r935, %r409, 2;
	mov.u32 	%r936, _ZZN3cub18CUB_300001_SM_10006detail10merge_sort30DeviceMergeSortBlockSortKernelINS2_10policy_hubIPiE9Policy600ES5_PNS0_8NullTypeES5_S9_j8CustomOpiS8_EEvbT0_T1_T2_T3_T4_PT6_PT7_T5_NS1_7vsmem_tEE19static_temp_storage;
	add.s32 	%r937, %r936, %r935;
	ld.shared.u32 	%r1561, [%r937];
	bra.uni 	$L__BB4_199;
$L__BB4_198:
	shl.b32 	%r938, %r408, 2;
	mov.u32 	%r939, _ZZN3cub18CUB_300001_SM_10006detail10merge_sort30DeviceMergeSortBlockSortKernelINS2_10policy_hubIPiE9Policy600ES5_PNS0_8NullTypeES5_S9_j8CustomOpiS8_EEvbT0_T1_T2_T3_T4_PT6_PT7_T5_NS1_7vsmem_tEE19static_temp_storage;
	add.s32 	%r940, %r939, %r938;
	ld.shared.u32 	%r1558, [%r940];
$L__BB4_199:
	setp.ge.s32 	%p183, %r408, %r301;
	mov.pred 	%p358, 0;
	@%p183 bra 	$L__BB4_201;
	setp.ge.s32 	%p184, %r409, %r300;
	setp.lt.s32 	%p185, %r1558, %r1561;
	or.pred  	%p358, %p184, %p185;
$L__BB4_201:
	selp.b32 	%r1539, %r1558, %r1561, %p358;
	selp.u32 	%r941, 1, 0, %p358;
	add.s32 	%r415, %r408, %r941;
	not.pred 	%p186, %p358;
	selp.u32 	%r942, 1, 0, %p186;
	add.s32 	%r416, %r409, %r942;
	@%p358 bra 	$L__BB4_203;
	shl.b32 	%r943, %r416, 2;
	mov.u32 	%r944, _ZZN3cub18CUB_300001_SM_10006detail10merge_sort30DeviceMergeSortBlockSortKernelINS2_10policy_hubIPiE9Policy600ES5_PNS0_8NullTypeES5_S9_j8CustomOpiS8_EEvbT0_T1_T2_T3_T4_PT6_PT7_T5_NS1_7vsmem_tEE19static_temp_storage;
	add.s32 	%r945, %r944, %r943;
	ld.shared.u32 	%r1561, [%r945];
	bra.uni 	$L__BB4_204;
$L__BB4_203:
	shl.b32 	%r946, %r415, 2;
	mov.u32 	%r947, _ZZN3cub18CUB_300001_SM_10006detail10merge_sort30DeviceMergeSortBlockSortKernelINS2_10policy_hubIPiE9Policy600ES5_PNS0_8NullTypeES5_S9_j8CustomOpiS8_EEvbT0_T1_T2_T3_T4_PT6_PT7_T5_NS1_7vsmem_tEE19static_temp_storage;
	add.s32 	%r948, %r947, %r946;
	ld.shared.u32 	%r1558, [%r948];
$L__BB4_204:
	setp.ge.s32 	%p188, %r415, %r301;
	mov.pred 	%p359, 0;
	@%p188 bra 	$L__BB4_206;
	setp.ge.s32 	%p189, %r416, %r300;
	setp.lt.s32 	%p190, %r1558, %r1561;
	or.pred  	%p359, %p189, %p190;
$L__BB4_206:
	selp.b32 	%r1538, %r1558, %r1561, %p359;
	selp.u32 	%r949, 1, 0, %p359;
	add.s32 	%r422, %r415, %r949;
	not.pred 	%p191, %p359;
	selp.u32 	%r950, 1, 0, %p191;
	add.s32 	%r423, %r416, %r950;
	@%p359 bra 	$L__BB4_208;
	shl.b32 	%r951, %r423, 2;
	mov.u32 	%r952, _ZZN3cub18CUB_300001_SM_10006detail10merge_sort30DeviceMergeSortBlockSortKernelINS2_10policy_hubIPiE9Policy600ES5_PNS0_8NullTypeES5_S9_j8CustomOpiS8_EEvbT0_T1_T2_T3_T4_PT6_PT7_T5_NS1_7vsmem_tEE19static_temp_storage;
	add.s32 	%r953, %r952, %r951;
	ld.shared.u32 	%r1561, [%r953];
	bra.uni 	$L__BB4_209;
$L__BB4_208:
	shl.b32 	%r954, %r422, 2;
	mov.u32 	%r955, _ZZN3cub18CUB_300001_SM_10006detail10merge_sort30DeviceMergeSortBlockSortKernelINS2_10policy_hubIPiE9Policy600ES5_PNS0_8NullTypeES5_S9_j8CustomOpiS8_EEvbT0_T1_T2_T3_T4_PT6_PT7_T5_NS1_7vsmem_tEE19static_temp_storage;
	add.s32 	%r956, %r955, %r954;
	ld.shared.u32 	%r1558, [%r956];
$L__BB4_209:
	setp.lt.s32 	%p192, %r422, %r301;
	setp.lt.s32 	%p193, %r423, %r300;
	min.s32 	%r957, %r1558, %r1561;
	selp.b32 	%r958, %r957, %r1558, %p193;
	selp.b32 	%r1537, %r958, %r1561, %p192;
	shl.b32 	%r429, %r1554, 1;
	setp.lt.u32 	%p194, %r1554, 129;
	mov.u32 	%r1554, %r429;
	@%p194 bra 	$L__BB4_126;
	ld.param.s8 	%rs2, [_ZN3cub18CUB_300001_SM_10006detail10merge_sort30DeviceMergeSortBlockSortKernelINS2_10policy_hubIPiE9Policy600ES5_PNS0_8NullTypeES5_S9_j8CustomOpiS8_EEvbT0_T1_T2_T3_T4_PT6_PT7_T5_NS1_7vsmem_tE_param_0];
	bar.sync 	0;
	setp.eq.s16 	%p195, %rs2, 0;
	@%p195 bra 	$L__BB4_247;
	st.shared.u32 	[%r228], %r1553;
	st.shared.u32 	[%r228+4], %r1552;
	st.shared.u32 	[%r228+8], %r1551;
	st.shared.u32 	[%r228+12], %r1550;
	st.shared.u32 	[%r228+16], %r1549;
	st.shared.u32 	[%r228+20], %r1548;
	st.shared.u32 	[%r228+24], %r1547;
	st.shared.u32 	[%r228+28], %r1546;
	st.shared.u32 	[%r228+32], %r1545;
	st.shared.u32 	[%r228+36], %r1544;
	st.shared.u32 	[%r228+40], %r1543;
	st.shared.u32 	[%r228+44], %r1542;
	st.shared.u32 	[%r228+48], %r1541;
	st.shared.u32 	[%r228+52], %r1540;
	st.shared.u32 	[%r228+56], %r1539;
	st.shared.u32 	[%r228+60], %r1538;
	st.shared.u32 	[%r228+64], %r1537;
	bar.warp.sync 	-1;
	ld.shared.u32 	%r430, [%r227];
	ld.shared.u32 	%r431, [%r227+128];
	ld.shared.u32 	%r432, [%r227+256];
	ld.shared.u32 	%r433, [%r227+384];
	ld.shared.u32 	%r434, [%r227+512];
	ld.shared.u32 	%r435, [%r227+640];
	ld.shared.u32 	%r436, [%r227+768];
	ld.shared.u32 	%r437, [%r227+896];
	ld.shared.u32 	%r438, [%r227+1024];
	ld.shared.u32 	%r439, [%r227+1152];
	ld.shared.u32 	%r440, [%r227+1280];
	ld.shared.u32 	%r441, [%r227+1408];
	ld.shared.u32 	%r442, [%r227+1536];
	ld.shared.u32 	%r443, [%r227+1664];
	ld.shared.u32 	%r444, [%r227+1792];
	ld.shared.u32 	%r445, [%r227+1920];
	ld.shared.u32 	%r446, [%r227+2048];
	setp.eq.s32 	%p196, %r174, 0;
	@%p196 bra 	$L__BB4_212;
	bra.uni 	$L__BB4_213;
$L__BB4_212:
	st.volatile.shared.u32 	[_ZZN3cub18CUB_300001_SM_10006detail10merge_sort30DeviceMergeSortBlockSortKernelINS2_10policy_hubIPiE9Policy600ES5_PNS0_8NullTypeES5_S9_j8CustomOpiS8_EEvbT0_T1_T2_T3_T4_PT6_PT7_T5_NS1_7vsmem_tEE19static_temp_storage+17408], %r173;
$L__BB4_213:
	ld.param.u64 	%rd31, [_ZN3cub18CUB_300001_SM_10006detail10merge_sort30DeviceMergeSortBlockSortKernelINS2_10policy_hubIPiE9Policy600ES5_PNS0_8NullTypeES5_S9_j8CustomOpiS8_EEvbT0_T1_T2_T3_T4_PT6_PT7_T5_NS1_7vsmem_tE_param_3];
	bar.sync 	0;
	ld.volatile.shared.u32 	%r464, [_ZZN3cub18CUB_300001_SM_10006detail10merge_sort30DeviceMergeSortBlockSortKernelINS2_10policy_hubIPiE9Policy600ES5_PNS0_8NullTypeES5_S9_j8CustomOpiS8_EEvbT0_T1_T2_T3_T4_PT6_PT7_T5_NS1_7vsmem_tEE19static_temp_storage+17408];
	setp.ge.s32 	%p197, %r176, %r464;
	cvt.u64.u32 	%rd15, %r176;
	add.s64 	%rd16, %rd15, %rd5;
	cvta.to.global.u64 	%rd17, %rd31;
	shl.b64 	%rd18, %rd16, 2;
	add.s64 	%rd7, %rd17, %rd18;
	@%p197 bra 	$L__BB4_215;
	st.global.u32 	[%rd7], %r430;
$L__BB4_215:
	setp.ge.s32 	%p198, %r179, %r464;
	@%p198 bra 	$L__BB4_217;
	st.global.u32 	[%rd7+128], %r431;
$L__BB4_217:
	setp.ge.s32 	%p199, %r182, %r464;
	@%p199 bra 	$L__BB4_219;
	st.global.u32 	[%rd7+256], %r432;
$L__BB4_219:
	setp.ge.s32 	%p200, %r185, %r464;
	@%p200 bra 	$L__BB4_221;
	st.global.u32 	[%rd7+384], %r433;
$L__BB4_221:
	setp.ge.s32 	%p201, %r188, %r464;
	@%p201 bra 	$L__BB4_223;
	st.global.u32 	[%rd7+512], %r434;
$L__BB4_223:
	setp.ge.s32 	%p202, %r191, %r464;
	@%p202 bra 	$L__BB4_225;
	st.global.u32 	[%rd7+640], %r435;
$L__BB4_225:
	setp.ge.s32 	%p203, %r194, %r464;
	@%p203 bra 	$L__BB4_227;
	st.global.u32 	[%rd7+768], %r436;
$L__BB4_227:
	setp.ge.s32 	%p204, %r197, %r464;
	@%p204 bra 	$L__BB4_229;
	st.global.u32 	[%rd7+896], %r437;
$L__BB4_229:
	setp.ge.s32 	%p205, %r200, %r464;
	@%p205 bra 	$L__BB4_231;
	st.global.u32 	[%rd7+1024], %r438;
$L__BB4_231:
	setp.ge.s32 	%p206, %r203, %r464;
	@%p206 bra 	$L__BB4_233;
	st.global.u32 	[%rd7+1152], %r439;
$L__BB4_233:
	setp.ge.s32 	%p207, %r206, %r464;
	@%p207 bra 	$L__BB4_235;
	st.global.u32 	[%rd7+1280], %r440;
$L__BB4_235:
	setp.ge.s32 	%p208, %r209, %r464;
	@%p208 bra 	$L__BB4_237;
	st.global.u32 	[%rd7+1408], %r441;
$L__BB4_237:
	setp.ge.s32 	%p209, %r212, %r464;
	@%p209 bra 	$L__BB4_239;
	st.global.u32 	[%rd7+1536], %r442;
$L__BB4_239:
	setp.ge.s32 	%p210, %r215, %r464;
	@%p210 bra 	$L__BB4_241;
	st.global.u32 	[%rd7+1664], %r443;
$L__BB4_241:
	setp.ge.s32 	%p211, %r218, %r464;
	@%p211 bra 	$L__BB4_243;
	st.global.u32 	[%rd7+1792], %r444;
$L__BB4_243:
	setp.ge.s32 	%p212, %r221, %r464;
	@%p212 bra 	$L__BB4_245;
	st.global.u32 	[%rd7+1920], %r445;
$L__BB4_245:
	setp.ge.s32 	%p213, %r224, %r464;
	@%p213 bra 	$L__BB4_283;
	st.global.u32 	[%rd7+2048], %r446;
	bra.uni 	$L__BB4_283;
$L__BB4_247:
	st.shared.u32 	[%r228], %r1553;
	st.shared.u32 	[%r228+4], %r1552;
	st.shared.u32 	[%r228+8], %r1551;
	st.shared.u32 	[%r228+12], %r1550;
	st.shared.u32 	[%r228+16], %r1549;
	st.shared.u32 	[%r228+20], %r1548;
	st.shared.u32 	[%r228+24], %r1547;
	st.shared.u32 	[%r228+28], %r1546;
	st.shared.u32 	[%r228+32], %r1545;
	st.shared.u32 	[%r228+36], %r1544;
	st.shared.u32 	[%r228+40], %r1543;
	st.shared.u32 	[%r228+44], %r1542;
	st.shared.u32 	[%r228+48], %r1541;
	st.shared.u32 	[%r228+52], %r1540;
	st.shared.u32 	[%r228+56], %r1539;
	st.shared.u32 	[%r228+60], %r1538;
	st.shared.u32 	[%r228+64], %r1537;
	bar.warp.sync 	-1;
	ld.shared.u32 	%r447, [%r227];
	ld.shared.u32 	%r448, [%r227+128];
	ld.shared.u32 	%r449, [%r227+256];
	ld.shared.u32 	%r450, [%r227+384];
	ld.shared.u32 	%r451, [%r227+512];
	ld.shared.u32 	%r452, [%r227+640];
	ld.shared.u32 	%r453, [%r227+768];
	ld.shared.u32 	%r454, [%r227+896];
	ld.shared.u32 	%r455, [%r227+1024];
	ld.shared.u32 	%r456, [%r227+1152];
	ld.shared.u32 	%r457, [%r227+1280];
	ld.shared.u32 	%r458, [%r227+1408];
	ld.shared.u32 	%r459, [%r227+1536];
	ld.shared.u32 	%r460, [%r227+1664];
	ld.shared.u32 	%r461, [%r227+1792];
	ld.shared.u32 	%r462, [%r227+1920];
	ld.shared.u32 	%r463, [%r227+2048];
	setp.eq.s32 	%p214, %r174, 0;
	@%p214 bra 	$L__BB4_248;
	bra.uni 	$L__BB4_249;
$L__BB4_248:
	st.volatile.shared.u32 	[_ZZN3cub18CUB_300001_SM_10006detail10merge_sort30DeviceMergeSortBlockSortKernelINS2_10policy_hubIPiE9Policy600ES5_PNS0_8NullTypeES5_S9_j8CustomOpiS8_EEvbT0_T1_T2_T3_T4_PT6_PT7_T5_NS1_7vsmem_tEE19static_temp_storage+17408], %r173;
$L__BB4_249:
	ld.param.u64 	%rd32, [_ZN3cub18CUB_300001_SM_10006detail10merge_sort30DeviceMergeSortBlockSortKernelINS2_10policy_hubIPiE9Policy600ES5_PNS0_8NullTypeES5_S9_j8CustomOpiS8_EEvbT0_T1_T2_T3_T4_PT6_PT7_T5_NS1_7vsmem_tE_param_6];
	bar.sync 	0;
	ld.volatile.shared.u32 	%r465, [_ZZN3cub18CUB_300001_SM_10006detail10merge_sort30DeviceMergeSortBlockSortKernelINS2_10policy_hubIPiE9Policy600ES5_PNS0_8NullTypeES5_S9_j8CustomOpiS8_EEvbT0_T1_T2_T3_T4_PT6_PT7_T5_NS1_7vsmem_tEE19static_temp_storage+17408];
	setp.ge.s32 	%p215, %r176, %r465;
	cvt.u64.u32 	%rd19, %r176;
	add.s64 	%rd20, %rd19, %rd5;
	cvta.to.global.u64 	%rd21, %rd32;
	shl.b64 	%rd22, %rd20, 2;
	add.s64 	%rd8, %rd21, %rd22;
	@%p215 bra 	$L__BB4_251;
	st.global.u32 	[%rd8], %r447;
$L__BB4_251:
	setp.ge.s32 	%p216, %r179, %r465;
	@%p216 bra 	$L__BB4_253;
	st.global.u32 	[%rd8+128], %r448;
$L__BB4_253:
	setp.ge.s32 	%p217, %r182, %r465;
	@%p217 bra 	$L__BB4_255;
	st.global.u32 	[%rd8+256], %r449;
$L__BB4_255:
	setp.ge.s32 	%p218, %r185, %r465;
	@%p218 bra 	$L__BB4_257;
	st.global.u32 	[%rd8+384], %r450;
$L__BB4_257:
	setp.ge.s32 	%p219, %r188, %r465;
	@%p219 bra 	$L__BB4_259;
	st.global.u32 	[%rd8+512], %r451;
$L__BB4_259:
	setp.ge.s32 	%p220, %r191, %r465;
	@%p220 bra 	$L__BB4_261;
	st.global.u32 	[%rd8+640], %r452;
$L__BB4_261:
	setp.ge.s32 	%p221, %r194, %r465;
	@%p221 bra 	$L__BB4_263;
	st.global.u32 	[%rd8+768], %r453;
$L__BB4_263:
	setp.ge.s32 	%p222, %r197, %r465;
	@%p222 bra 	$L__BB4_265;
	st.global.u32 	[%rd8+896], %r454;
$L__BB4_265:
	setp.ge.s32 	%p223, %r200, %r465;
	@%p223 bra 	$L__BB4_267;
	st.global.u32 	[%rd8+1024], %r455;
$L__BB4_267:
	setp.ge.s32 	%p224, %r203, %r465;
	@%p224 bra 	$L__BB4_269;
	st.global.u32 	[%rd8+1152], %r456;
$L__BB4_269:
	setp.ge.s32 	%p225, %r206, %r465;
	@%p225 bra 	$L__BB4_271;
	st.global.u32 	[%rd8+1280], %r457;
$L__BB4_271:
	setp.ge.s32 	%p226, %r209, %r465;
	@%p226 bra 	$L__BB4_273;
	st.global.u32 	[%rd8+1408], %r458;
$L__BB4_273:
	setp.ge.s32 	%p227, %r212, %r465;
	@%p227 bra 	$L__BB4_275;
	st.global.u32 	[%rd8+1536], %r459;
$L__BB4_275:
	setp.ge.s32 	%p228, %r215, %r465;
	@%p228 bra 	$L__BB4_277;
	st.global.u32 	[%rd8+1664], %r460;
$L__BB4_277:
	setp.ge.s32 	%p229, %r218, %r465;
	@%p229 bra 	$L__BB4_279;
	st.global.u32 	[%rd8+1792], %r461;
$L__BB4_279:
	setp.ge.s32 	%p230, %r221, %r465;
	@%p230 bra 	$L__BB4_281;
	st.global.u32 	[%rd8+1920], %r462;
$L__BB4_281:
	setp.ge.s32 	%p231, %r224, %r465;
	@%p231 bra 	$L__BB4_283;
	st.global.u32 	[%rd8+2048], %r463;
$L__BB4_283:
	ret;

}
	// .globl	_ZN3cub18CUB_300001_SM_10006detail10merge_sort26DeviceMergeSortMergeKernelINS2_10policy_hubIPiE9Policy600ES5_PNS0_8NullTypeES5_S9_j8CustomOpiS8_EEvbT2_T3_T4_PT6_PT7_T5_PSD_SD_NS1_7vsmem_tE
.visible .entry _ZN3cub18CUB_300001_SM_10006detail10merge_sort26DeviceMergeSortMergeKernelINS2_10policy_hubIPiE9Policy600ES5_PNS0_8NullTypeES5_S9_j8CustomOpiS8_EEvbT2_T3_T4_PT6_PT7_T5_PSD_SD_NS1_7vsmem_tE(
	.param .u8 _ZN3cub18CUB_300001_SM_10006detail10merge_sort26DeviceMergeSortMergeKernelINS2_10policy_hubIPiE9Policy600ES5_PNS0_8NullTypeES5_S9_j8CustomOpiS8_EEvbT2_T3_T4_PT6_PT7_T5_PSD_SD_NS1_7vsmem_tE_param_0,
	.param .u64 .ptr .align 1 _ZN3cub18CUB_300001_SM_10006detail10merge_sort26DeviceMergeSortMergeKernelINS2_10policy_hubIPiE9Policy600ES5_PNS0_8NullTypeES5_S9_j8CustomOpiS8_EEvbT2_T3_T4_PT6_PT7_T5_PSD_SD_NS1_7vsmem_tE_param_1,
	.param .u64 .ptr .align 1 _ZN3cub18CUB_300001_SM_10006detail10merge_sort26DeviceMergeSortMergeKernelINS2_10policy_hubIPiE9Policy600ES5_PNS0_8NullTypeES5_S9_j8CustomOpiS8_EEvbT2_T3_T4_PT6_PT7_T5_PSD_SD_NS1_7vsmem_tE_param_2,
	.param .u32 _ZN3cub18CUB_300001_SM_10006detail10merge_sort26DeviceMergeSortMergeKernelINS2_10policy_hubIPiE9Policy600ES5_PNS0_8NullTypeES5_S9_j8CustomOpiS8_EEvbT2_T3_T4_PT6_PT7_T5_PSD_SD_NS1_7vsmem_tE_param_3,
	.param .u64 .ptr .align 1 _ZN3cub18CUB_300001_SM_10006detail10merge_sort26DeviceMergeSortMergeKernelINS2_10policy_hubIPiE9Policy600ES5_PNS0_8NullTypeES5_S9_j8CustomOpiS8_EEvbT2_T3_T4_PT6_PT7_T5_PSD_SD_NS1_7vsmem_tE_param_4,
	.param .u64 .ptr .align 1 _ZN3cub18CUB_300001_SM_10006detail10merge_sort26DeviceMergeSortMergeKernelINS2_10policy_hubIPiE9Policy600ES5_PNS0_8NullTypeES5_S9_j8CustomOpiS8_EEvbT2_T3_T4_PT6_PT7_T5_PSD_SD_NS1_7vsmem_tE_param_5,
	.param .align 1 .b8 _ZN3cub18CUB_300001_SM_10006detail10merge_sort26DeviceMergeSortMergeKernelINS2_10policy_hubIPiE9Policy600ES5_PNS0_8NullTypeES5_S9_j8CustomOpiS8_EEvbT2_T3_T4_PT6_PT7_T5_PSD_SD_NS1_7vsmem_tE_param_6[1],
	.param .u64 .ptr .align 1 _ZN3cub18CUB_300001_SM_10006detail10merge_sort26DeviceMergeSortMergeKernelINS2_10policy_hubIPiE9Policy600ES5_PNS0_8NullTypeES5_S9_j8CustomOpiS8_EEvbT2_T3_T4_PT6_PT7_T5_PSD_SD_NS1_7vsmem_tE_param_7,
	.param .u32 _ZN3cub18CUB_300001_SM_10006detail10merge_sort26DeviceMergeSortMergeKernelINS2_10policy_hubIPiE9Policy600ES5_PNS0_8NullTypeES5_S9_j8CustomOpiS8_EEvbT2_T3_T4_PT6_PT7_T5_PSD_SD_NS1_7vsmem_tE_param_8,
	.param .align 8 .b8 _ZN3cub18CUB_300001_SM_10006detail10merge_sort26DeviceMergeSortMergeKernelINS2_10policy_hubIPiE9Policy600ES5_PNS0_8NullTypeES5_S9_j8CustomOpiS8_EEvbT2_T3_T4_PT6_PT7_T5_PSD_SD_NS1_7vsmem_tE_param_9[8]
)
.maxntid 256
{
	.reg .pred 	%p<414>;
	.reg .b16 	%rs<6>;
	.reg .b32 	%r<1229>;
	.reg .b64 	%rd<573>;
	// demoted variable
	.shared .align 16 .b8 _ZZN3cub18CUB_300001_SM_10006detail10merge_sort26DeviceMergeSortMergeKernelINS2_10policy_hubIPiE9Policy600ES5_PNS0_8NullTypeES5_S9_j8CustomOpiS8_EEvbT2_T3_T4_PT6_PT7_T5_PSD_SD_NS1_7vsmem_tEE19static_temp_storage[17424];
	ld.param.u64 	%rd10, [_ZN3cub18CUB_300001_SM_10006detail10merge_sort26DeviceMergeSortMergeKernelINS2_10policy_hubIPiE9Policy600ES5_PNS0_8NullTypeES5_S9_j8CustomOpiS8_EEvbT2_T3_T4_PT6_PT7_T5_PSD_SD_NS1_7vsmem_tE_param_1];
	ld.param.u32 	%r467, [_ZN3cub18CUB_300001_SM_10006detail10merge_sort26DeviceMergeSortMergeKernelINS2_10policy_hubIPiE9Policy600ES5_PNS0_8NullTypeES5_S9_j8CustomOpiS8_EEvbT2_T3_T4_PT6_PT7_T5_PSD_SD_NS1_7vsmem_tE_param_3];
	ld.param.u64 	%rd11, [_ZN3cub18CUB_300001_SM_10006detail10merge_sort26DeviceMergeSortMergeKernelINS2_10policy_hubIPiE9Policy600ES5_PNS0_8NullTypeES5_S9_j8CustomOpiS8_EEvbT2_T3_T4_PT6_PT7_T5_PSD_SD_NS1_7vsmem_tE_param_4];
	ld.param.u64 	%rd12, [_ZN3cub18CUB_300001_SM_10006detail10merge_sort26DeviceMergeSortMergeKernelINS2_10policy_hubIPiE9Policy600ES5_PNS0_8NullTypeES5_S9_j8CustomOpiS8_EEvbT2_T3_T4_PT6_PT7_T5_PSD_SD_NS1_7vsmem_tE_param_7];
	ld.param.u32 	%r468, [_ZN3cub18CUB_300001_SM_10006detail10merge_sort26DeviceMergeSortMergeKernelINS2_10policy_hubIPiE9Policy600ES5_PNS0_8NullTypeES5_S9_j8CustomOpiS8_EEvbT2_T3_T4_PT6_PT7_T5_PSD_SD_NS1_7vsmem_tE_param_8];
	cvta.to.global.u64 	%rd1, %rd11;
	cvta.to.global.u64 	%rd2, %rd10;
	cvta.to.global.u64 	%rd3, %rd12;
	mov.u32 	%r1, %ctaid.x;
	mov.u32 	%r469, %nctaid.x;
	mov.u32 	%r2, %tid.x;
	add.s32 	%r470, %r469, -1;
	setp.ge.u32 	%p65, %r1, %r470;
	@%p65 bra 	$L__BB5_90;
	ld.param.s8 	%rs4, [_ZN3cub18CUB_300001_SM_10006detail10merge_sort26DeviceMergeSortMergeKernelINS2_10policy_hubIPiE9Policy600ES5_PNS0_8NullTypeES5_S9_j8CustomOpiS8_EEvbT2_T3_T4_PT6_PT7_T5_PSD_SD_NS1_7vsmem_tE_param_0];
	mul.wide.u32 	%rd286, %r1, 4;
	add.s64 	%rd287, %rd3, %rd286;
	ld.global.u32 	%r793, [%rd287];
	ld.global.u32 	%r794, [%rd287+4];
	shr.u32 	%r795, %r468, 1;
	neg.s32 	%r796, %r468;
	and.b32  	%r797, %r1, %r796;
	mul.lo.s32 	%r3, %r797, 4352;
	mul.lo.s32 	%r4, %r795, 4352;
	sub.s32 	%r798, %r1, %r797;
	mul.lo.s32 	%r799, %r798, 4352;
	sub.s32 	%r5, %r793, %r3;
	sub.s32 	%r800, %r794, %r3;
	sub.s32 	%r801, %r467, %r3;
	max.u32 	%r802, %r801, %r4;
	sub.s32 	%r803, %r802, %r4;
	sub.s32 	%r804, %r799, %r5;
	min.u32 	%r6, %r804, %r803;
	max.u32 	%r805, %r799, -4353;
	not.b32 	%r806, %r805;
	add.s32 	%r807, %r799, %r806;
	sub.s32 	%r808, %r807, %r800;
	or.b32  	%r809, %r1, %r796;
	setp.eq.s32 	%p259, %r809, -1;
	min.u32 	%r810, %r4, %r801;
	selp.b32 	%r811, %r810, %r800, %p259;
	selp.b32 	%r812, %r4, %r808, %p259;
	min.u32 	%r7, %r812, %r803;
	sub.s32 	%r8, %r811, %r5;
	// begin inline asm
	griddepcontrol.wait;
	// end inline asm
	setp.eq.s16 	%p260, %rs4, 0;
	@%p260 bra 	$L__BB5_3;
	ld.param.u64 	%rd563, [_ZN3cub18CUB_300001_SM_10006detail10merge_sort26DeviceMergeSortMergeKernelINS2_10policy_hubIPiE9Policy600ES5_PNS0_8NullTypeES5_S9_j8CustomOpiS8_EEvbT2_T3_T4_PT6_PT7_T5_PSD_SD_NS1_7vsmem_tE_param_1];
	cvt.u64.u32 	%rd288, %r3;
	cvt.u64.u32 	%rd289, %r5;
	add.s64 	%rd290, %rd289, %rd288;
	cvt.u64.u32 	%rd291, %r4;
	add.s64 	%rd292, %rd288, %rd291;
	cvt.u64.u32 	%rd293, %r6;
	add.s64 	%rd294, %rd292, %rd293;
	setp.lt.s32 	%p261, %r2, %r8;
	sub.s32 	%r813, %r2, %r8;
	cvt.s64.s32 	%rd295, %r813;
	cvt.u64.u32 	%rd296, %r2;
	selp.b64 	%rd297, %rd290, %rd294, %p261;
	selp.b64 	%rd298, %rd296, %rd295, %p261;
	add.s64 	%rd299, %rd298, %rd297;
	cvta.to.global.u64 	%rd300, %rd563;
	shl.b64 	%rd301, %rd299, 2;
	add.s64 	%rd302, %rd300, %rd301;
	ld.global.u32 	%r1109, [%rd302];
	add.s32 	%r814, %r2, 256;
	setp.lt.s32 	%p262, %r814, %r8;
	sub.s32 	%r815, %r814, %r8;
	cvt.s64.s32 	%rd303, %r815;
	cvt.u64.u32 	%rd304, %r814;
	selp.b64 	%rd305, %rd290, %rd294, %p262;
	selp.b64 	%rd306, %rd304, %rd303, %p262;
	add.s64 	%rd307, %rd306, %rd305;
	shl.b64 	%rd308, %rd307, 2;
	add.s64 	%rd309, %rd300, %rd308;
	ld.global.u32 	%r1108, [%rd309];
	add.s32 	%r816, %r2, 512;
	setp.lt.s32 	%p263, %r816, %r8;
	sub.s32 	%r817, %r816, %r8;
	cvt.s64.s32 	%rd310, %r817;
	cvt.u64.u32 	%rd311, %r816;
	selp.b64 	%rd312, %rd290, %rd294, %p263;
	selp.b64 	%rd313, %rd311, %rd310, %p263;
	add.s64 	%rd314, %rd313, %rd312;
	shl.b64 	%rd315, %rd314, 2;
	add.s64 	%rd316, %rd300, %rd315;
	ld.global.u32 	%r1107, [%rd316];
	add.s32 	%r818, %r2, 768;
	setp.lt.s32 	%p264, %r818, %r8;
	sub.s32 	%r819, %r818, %r8;
	cvt.s64.s32 	%rd317, %r819;
	cvt.u64.u32 	%rd318, %r818;
	selp.b64 	%rd319, %rd290, %rd294, %p264;
	selp.b64 	%rd320, %rd318, %rd317, %p264;
	add.s64 	%rd321, %rd320, %rd319;
	shl.b64 	%rd322, %rd321, 2;
	add.s64 	%rd323, %rd300, %rd322;
	ld.global.u32 	%r1106, [%rd323];
	or.b32  	%r820, %r2, 1024;
	setp.lt.s32 	%p265, %r820, %r8;
	sub.s32 	%r821, %r820, %r8;
	cvt.s64.s32 	%rd324, %r821;
	cvt.u64.u32 	%rd325, %r820;
	selp.b64 	%rd326, %rd290, %rd294, %p265;
	selp.b64 	%rd327, %rd325, %rd324, %p265;
	add.s64 	%rd328, %rd327, %rd326;
	shl.b64 	%rd329, %rd328, 2;
	add.s64 	%rd330, %rd300, %rd329;
	ld.global.u32 	%r1105, [%rd330];
	add.s32 	%r822, %r2, 1280;
	setp.lt.s32 	%p266, %r822, %r8;
	sub.s32 	%r823, %r822, %r8;
	cvt.s64.s32 	%rd331, %r823;
	cvt.u64.u32 	%rd332, %r822;
	selp.b64 	%rd333, %rd290, %rd294, %p266;
	selp.b64 	%rd334, %rd332, %rd331, %p266;
	add.s64 	%rd335, %rd334, %rd333;
	shl.b64 	%rd336, %rd335, 2;
	add.s64 	%rd337, %rd300, %rd336;
	ld.global.u32 	%r1104, [%rd337];
	add.s32 	%r824, %r2, 1536;
	setp.lt.s32 	%p267, %r824, %r8;
	sub.s32 	%r825, %r824, %r8;
	cvt.s64.s32 	%rd338, %r825;
	cvt.u64.u32 	%rd339, %r824;
	selp.b64 	%rd340, %rd290, %rd294, %p267;
	selp.b64 	%rd341, %rd339, %rd338, %p267;
	add.s64 	%rd342, %rd341, %rd340;
	shl.b64 	%rd343, %rd342, 2;
	add.s64 	%rd344, %rd300, %rd343;
	ld.global.u32 	%r1103, [%rd344];
	add.s32 	%r826, %r2, 1792;
	setp.lt.s32 	%p268, %r826, %r8;
	sub.s32 	%r827, %r826, %r8;
	cvt.s64.s32 	%rd345, %r827;
	cvt.u64.u32 	%rd346, %r826;
	selp.b64 	%rd347, %rd290, %rd294, %p268;
	selp.b64 	%rd348, %rd346, %rd345, %p268;
	add.s64 	%rd349, %rd348, %rd347;
	shl.b64 	%rd350, %rd349, 2;
	add.s64 	%rd351, %rd300, %rd350;
	ld.global.u32 	%r1102, [%rd351];
	or.b32  	%r828, %r2, 2048;
	setp.lt.s32 	%p269, %r828, %r8;
	sub.s32 	%r829, %r828, %r8;
	cvt.s64.s32 	%rd352, %r829;
	cvt.u64.u32 	%rd353, %r828;
	selp.b64 	%rd354, %rd290, %rd294, %p269;
	selp.b64 	%rd355, %rd353, %rd352, %p269;
	add.s64 	%rd356, %rd355, %rd354;
	shl.b64 	%rd357, %rd356, 2;
	add.s64 	%rd358, %rd300, %rd357;
	ld.global.u32 	%r1101, [%rd358];
	add.s32 	%r830, %r2, 2304;
	setp.lt.s32 	%p270, %r830, %r8;
	sub.s32 	%r831, %r830, %r8;
	cvt.s64.s32 	%rd359, %r831;
	cvt.u64.u32 	%rd360, %r830;
	selp.b64 	%rd361, %rd290, %rd294, %p270;
	selp.b64 	%rd362, %rd360, %rd359, %p270;
	add.s64 	%rd363, %rd362, %rd361;
	shl.b64 	%rd364, %rd363, 2;
	add.s64 	%rd365, %rd300, %rd364;
	ld.global.u32 	%r1100, [%rd365];
	add.s32 	%r832, %r2, 2560;
	setp.lt.s32 	%p271, %r832, %r8;
	sub.s32 	%r833, %r832, %r8;
	cvt.s64.s32 	%rd366, %r833;
	cvt.u64.u32 	%rd367, %r832;
	selp.b64 	%rd368, %rd290, %rd294, %p271;
	selp.b64 	%rd369, %rd367, %rd366, %p271;
	add.s64 	%rd370, %rd369, %rd368;
	shl.b64 	%rd371, %rd370, 2;
	add.s64 	%rd372, %rd300, %rd371;
	ld.global.u32 	%r1099, [%rd372];
	add.s32 	%r834, %r2, 2816;
	setp.lt.s32 	%p272, %r834, %r8;
	sub.s32 	%r835, %r834, %r8;
	cvt.s64.s32 	%rd373, %r835;
	cvt.u64.u32 	%rd374, %r834;
	selp.b64 	%rd375, %rd290, %rd294, %p272;
	selp.b64 	%rd376, %rd374, %rd373, %p272;
	add.s64 	%rd377, %rd376, %rd375;
	shl.b64 	%rd378, %rd377, 2;
	add.s64 	%rd379, %rd300, %rd378;
	ld.global.u32 	%r1098, [%rd379];
	or.b32  	%r836, %r2, 3072;
	setp.lt.s32 	%p273, %r836, %r8;
	sub.s32 	%r837, %r836, %r8;
	cvt.s64.s32 	%rd380, %r837;
	cvt.u64.u32 	%rd381, %r836;
	selp.b64 	%rd382, %rd290, %rd294, %p273;
	selp.b64 	%rd383, %rd381, %rd380, %p273;
	add.s64 	%rd384, %rd383, %rd382;
	shl.b64 	%rd385, %rd384, 2;
	add.s64 	%rd386, %rd300, %rd385;
	ld.global.u32 	%r1097, [%rd386];
	add.s32 	%r838, %r2, 3328;
	setp.lt.s32 	%p274, %r838, %r8;
	sub.s32 	%r839, %r838, %r8;
	cvt.s64.s32 	%rd387, %r839;
	cvt.u64.u32 	%rd388, %r838;
	selp.b64 	%rd389, %rd290, %rd294, %p274;
	selp.b64 	%rd390, %rd388, %rd387, %p274;
	add.s64 	%rd391, %rd390, %rd389;
	shl.b64 	%rd392, %rd391, 2;
	add.s64 	%rd393, %rd300, %rd392;
	ld.global.u32 	%r1096, [%rd393];
	add.s32 	%r840, %r2, 3584;
	setp.lt.s32 	%p275, %r840, %r8;
	sub.s32 	%r841, %r840, %r8;
	cvt.s64.s32 	%rd394, %r841;
	cvt.u64.u32 	%rd395, %r840;
	selp.b64 	%rd396, %rd290, %rd294, %p275;
	selp.b64 	%rd397, %rd395, %rd394, %p275;
	add.s64 	%rd398, %rd397, %rd396;
	shl.b64 	%rd399, %rd398, 2;
	add.s64 	%rd400, %rd300, %rd399;
	ld.global.u32 	%r1095, [%rd400];
	add.s32 	%r842, %r2, 3840;
	setp.lt.s32 	%p276, %r842, %r8;
	sub.s32 	%r843, %r842, %r8;
	cvt.s64.s32 	%rd401, %r843;
	cvt.u64.u32 	%rd402, %r842;
	selp.b64 	%rd403, %rd290, %rd294, %p276;
	selp.b64 	%rd404, %rd402, %rd401, %p276;
	add.s64 	%rd405, %rd404, %rd403;
	shl.b64 	%rd406, %rd405, 2;
	add.s64 	%rd407, %rd300, %rd406;
	ld.global.u32 	%r1094, [%rd407];
	or.b32  	%r844, %r2, 4096;
	setp.lt.s32 	%p277, %r844, %r8;
	sub.s32 	%r845, %r844, %r8;
	cvt.s64.s32 	%rd408, %r845;
	cvt.u64.u32 	%rd409, %r844;
	selp.b64 	%rd410, %rd290, %rd294, %p277;
	selp.b64 	%rd411, %rd409, %rd408, %p277;
	add.s64 	%rd412, %rd411, %rd410;
	shl.b64 	%rd413, %rd412, 2;
	add.s64 	%rd414, %rd300, %rd413;
	ld.global.u32 	%r1093, [%rd414];
	bra.uni 	$L__BB5_4;
$L__BB5_3:
	ld.param.u64 	%rd571, [_ZN3cub18CUB_300001_SM_10006detail10merge_sort26DeviceMergeSortMergeKernelINS2_10policy_hubIPiE9Policy600ES5_PNS0_8NullTypeES5_S9_j8CustomOpiS8_EEvbT2_T3_T4_PT6_PT7_T5_PSD_SD_NS1_7vsmem_tE_param_4];
	cvt.u64.u32 	%rd415, %r3;
	cvt.u64.u32 	%rd416, %r5;
	add.s64 	%rd417, %rd416, %rd415;
	cvt.u64.u32 	%rd418, %r4;
	add.s64 	%rd419, %rd415, %rd418;
	cvt.u64.u32 	%rd420, %r6;
	add.s64 	%rd421, %rd419, %rd420;
	setp.lt.s32 	%p278, %r2, %r8;
	sub.s32 	%r846, %r2, %r8;
	cvt.s64.s32 	%rd422, %r846;
	cvt.u64.u32 	%rd423, %r2;
	selp.b64 	%rd424, %rd417, %rd421, %p278;
	selp.b64 	%rd425, %rd423, %rd422, %p278;
	add.s64 	%rd426, %rd425, %rd424;
	cvta.to.global.u64 	%rd427, %rd571;
	shl.b64 	%rd428, %rd426, 2;
	add.s64 	%rd429, %rd427, %rd428;
	ld.global.u32 	%r1109, [%rd429];
	add.s32 	%r847, %r2, 256;
	setp.lt.s32 	%p279, %r847, %r8;
	sub.s32 	%r848, %r847, %r8;
	cvt.s64.s32 	%rd430, %r848;
	cvt.u64.u32 	%rd431, %r847;
	selp.b64 	%rd432, %rd417, %rd421, %p279;
	selp.b64 	%rd433, %rd431, %rd430, %p279;
	add.s64 	%rd434, %rd433, %rd432;
	shl.b64 	%rd435, %rd434, 2;
	add.s64 	%rd436, %rd427, %rd435;
	ld.global.u32 	%r1108, [%rd436];
	add.s32 	%r849, %r2, 512;
	setp.lt.s32 	%p280, %r849, %r8;
	sub.s32 	%r850, %r849, %r8;
	cvt.s64.s32 	%rd437, %r850;
	cvt.u64.u32 	%rd438, %r849;
	selp.b64 	%rd439, %rd417, %rd421, %p280;
	selp.b64 	%rd440, %rd438, %rd437, %p280;
	add.s64 	%rd441, %rd440, %rd439;
	shl.b64 	%rd442, %rd441, 2;
	add.s64 	%rd443, %rd427, %rd442;
	ld.global.u32 	%r1107, [%rd443];
	add.s32 	%r851, %r2, 768;
	setp.lt.s32 	%p281, %r851, %r8;
	sub.s32 	%r852, %r851, %r8;
	cvt.s64.s32 	%rd444, %r852;
	cvt.u64.u32 	%rd445, %r851;
	selp.b64 	%rd446, %rd417, %rd421, %p281;
	selp.b64 	%rd447, %rd445, %rd444, %p281;
	add.s64 	%rd448, %rd447, %rd446;
	shl.b64 	%rd449, %rd448, 2;
	add.s64 	%rd450, %rd427, %rd449;
	ld.global.u32 	%r1106, [%rd450];
	or.b32  	%r853, %r2, 1024;
	setp.lt.s32 	%p282, %r853, %r8;
	sub.s32 	%r854, %r853, %r8;
	cvt.s64.s32 	%rd451, %r854;
	cvt.u64.u32 	%rd452, %r853;
	selp.b64 	%rd453, %rd417, %rd421, %p282;
	selp.b64 	%rd454, %rd452, %rd451, %p282;
	add.s64 	%rd455, %rd454, %rd453;
	shl.b64 	%rd456, %rd455, 2;
	add.s64 	%rd457, %rd427, %rd456;
	ld.global.u32 	%r1105, [%rd457];
	add.s32 	%r855, %r2, 1280;
	setp.lt.s32 	%p283, %r855, %r8;
	sub.s32 	%r856, %r855, %r8;
	cvt.s64.s32 	%rd458, %r856;
	cvt.u64.u32 	%rd459, %r855;
	selp.b64 	%rd460, %rd417, %rd421, %p283;
	selp.b64 	%rd461, %rd459, %rd458, %p283;
	add.s64 	%rd462, %rd461, %rd460;
	shl.b64 	%rd463, %rd462, 2;
	add.s64 	%rd464, %rd427, %rd463;
	ld.global.u32 	%r1104, [%rd464];
	add.s32 	%r857, %r2, 1536;
	setp.lt.s32 	%p284, %r857, %r8;
	sub.s32 	%r858, %r857, %r8;
	cvt.s64.s32 	%rd465, %r858;
	cvt.u64.u32 	%rd466, %r857;
	selp.b64 	%rd467, %rd417, %rd421, %p284;
	selp.b64 	%rd468, %rd466, %rd465, %p284;
	add.s64 	%rd469, %rd468, %rd467;
	shl.b64 	%rd470, %rd469, 2;
	add.s64 	%rd471, %rd427, %rd470;
	ld.global.u32 	%r1103, [%rd471];
	add.s32 	%r859, %r2, 1792;
	setp.lt.s32 	%p285, %r859, %r8;
	sub.s32 	%r860, %r859, %r8;
	cvt.s64.s32 	%rd472, %r860;
	cvt.u64.u32 	%rd473, %r859;
	selp.b64 	%rd474, %rd417, %rd421, %p285;
	selp.b64 	%rd475, %rd473, %rd472, %p285;
	add.s64 	%rd476, %rd475, %rd474;
	shl.b64 	%rd477, %rd476, 2;
	add.s64 	%rd478, %rd427, %rd477;
	ld.global.u32 	%r1102, [%rd478];
	or.b32  	%r861, %r2, 2048;
	setp.lt.s32 	%p286, %r861, %r8;
	sub.s32 	%r862, %r861, %r8;
	cvt.s64.s32 	%rd479, %r862;
	cvt.u64.u32 	%rd480, %r861;
	selp.b64 	%rd481, %rd417, %rd421, %p286;
	selp.b64 	%rd482, %rd480, %rd479, %p286;
	add.s64 	%rd483, %rd482, %rd481;
	shl.b64 	%rd484, %rd483, 2;
	add.s64 	%rd485, %rd427, %rd484;
	ld.global.u32 	%r1101, [%rd485];
	add.s32 	%r863, %r2, 2304;
	setp.lt.s32 	%p287, %r863, %r8;
	sub.s32 	%r864, %r863, %r8;
	cvt.s64.s32 	%rd486, %r864;
	cvt.u64.u32 	%rd487, %r863;
	selp.b64 	%rd488, %rd417, %rd421, %p287;
	selp.b64 	%rd489, %rd487, %rd486, %p287;
	add.s64 	%rd490, %rd489, %rd488;
	shl.b64 	%rd491, %rd490, 2;
	add.s64 	%rd492, %rd427, %rd491;
	ld.global.u32 	%r1100, [%rd492];
	add.s32 	%r865, %r2, 2560;
	setp.lt.s32 	%p288, %r865, %r8;
	sub.s32 	%r866, %r865, %r8;
	cvt.s64.s32 	%rd493, %r866;
	cvt.u64.u32 	%rd494, %r865;
	selp.b64 	%rd495, %rd417, %rd421, %p288;
	selp.b64 	%rd496, %rd494, %rd493, %p288;
	add.s64 	%rd497, %rd496, %rd495;
	shl.b64 	%rd498, %rd497, 2;
	add.s64 	%rd499, %rd427, %rd498;
	ld.global.u32 	%r1099, [%rd499];
	add.s32 	%r867, %r2, 2816;
	setp.lt.s32 	%p289, %r867, %r8;
	sub.s32 	%r868, %r867, %r8;
	cvt.s64.s32 	%rd500, %r868;
	cvt.u64.u32 	%rd501, %r867;
	selp.b64 	%rd502, %rd417, %rd421, %p289;
	selp.b64 	%rd503, %rd501, %rd500, %p289;
	add.s64 	%rd504, %rd503, %rd502;
	shl.b64 	%rd505, %rd504, 2;
	add.s64 	%rd506, %rd427, %rd505;
	ld.global.u32 	%r1098, [%rd506];
	or.b32  	%r869, %r2, 3072;
	setp.lt.s32 	%p290, %r869, %r8;
	sub.s32 	%r870, %r869, %r8;
	cvt.s64.s32 	%rd507, %r870;
	cvt.u64.u32 	%rd508, %r869;
	selp.b64 	%rd509, %rd417, %rd421, %p290;
	selp.b64 	%rd510, %rd508, %rd507, %p290;
	add.s64 	%rd511, %rd510, %rd509;
	shl.b64 	%rd512, %rd511, 2;
	add.s64 	%rd513, %rd427, %rd512;
	ld.global.u32 	%r1097, [%rd513];
	add.s32 	%r871, %r2, 3328;
	setp.lt.s32 	%p291, %r871, %r8;
	sub.s32 	%r872, %r871, %r8;
	cvt.s64.s32 	%rd514, %r872;
	cvt.u64.u32 	%rd515, %r871;
	selp.b64 	%rd516, %rd417, %rd421, %p291;
	selp.b64 	%rd517, %rd515, %rd514, %p291;
	add.s64 	%rd518, %rd517, %rd516;
	shl.b64 	%rd519, %rd518, 2;
	add.s64 	%rd520, %rd427, %rd519;
	ld.global.u32 	%r1096, [%rd520];
	add.s32 	%r873, %r2, 3584;
	setp.lt.s32 	%p292, %r873, %r8;
	sub.s32 	%r874, %r873, %r8;
	cvt.s64.s32 	%rd521, %r874;
	cvt.u64.u32 	%rd522, %r873;
	selp.b64 	%rd523, %rd417, %rd421, %p292;
	selp.b64 	%rd524, %rd522, %rd521, %p292;
	add.s64 	%rd525, %rd524, %rd523;
	shl.b64 	%rd526, %rd525, 2;
	add.s64 	%rd527, %rd427, %rd526;
	ld.global.u32 	%r1095, [%rd527];
	add.s32 	%r875, %r2, 3840;
	setp.lt.s32 	%p293, %r875, %r8;
	sub.s32 	%r876, %r875, %r8;
	cvt.s64.s32 	%rd528, %r876;
	cvt.u64.u32 	%rd529, %r875;
	selp.b64 	%rd530, %rd417, %rd421, %p293;
	selp.b64 	%rd531, %rd529, %rd528, %p293;
	add.s64 	%rd532, %rd531, %rd530;
	shl.b64 	%rd533, %rd532, 2;
	add.s64 	%rd534, %rd427, %rd533;
	ld.global.u32 	%r1094, [%rd534];
	or.b32  	%r877, %r2, 4096;
	setp.lt.s32 	%p294, %r877, %r8;
	sub.s32 	%r878, %r877, %r8;
	cvt.s64.s32 	%rd535, %r878;
	cvt.u64.u32 	%rd536, %r877;
	selp.b64 	%rd537, %rd417, %rd421, %p294;
	selp.b64 	%rd538, %rd536, %rd535, %p294;
	add.s64 	%rd539, %rd538, %rd537;
	shl.b64 	%rd540, %rd539, 2;
	add.s64 	%rd541, %rd427, %rd540;
	ld.global.u32 	%r1093, [%rd541];
$L__BB5_4:
	sub.s32 	%r879, %r7, %r6;
	shl.b32 	%r880, %r2, 2;
	mov.u32 	%r881, _ZZN3cub18CUB_300001_SM_10006detail10merge_sort26DeviceMergeSortMergeKernelINS2_10policy_hubIPiE9Policy600ES5_PNS0_8NullTypeES5_S9_j8CustomOpiS8_EEvbT2_T3_T4_PT6_PT7_T5_PSD_SD_NS1_7vsmem_tEE19static_temp_storage;
	add.s32 	%r882, %r881, %r880;
	st.shared.u32 	[%r882], %r1109;
	st.shared.u32 	[%r882+1024], %r1108;
	st.shared.u32 	[%r882+2048], %r1107;
	st.shared.u32 	[%r882+3072], %r1106;
	st.shared.u32 	[%r882+4096], %r1105;
	st.shared.u32 	[%r882+5120], %r1104;
	st.shared.u32 	[%r882+6144], %r1103;
	st.shared.u32 	[%r882+7168], %r1102;
	st.shared.u32 	[%r882+8192], %r1101;
	st.shared.u32 	[%r882+9216], %r1100;
	st.shared.u32 	[%r882+10240], %r1099;
	st.shared.u32 	[%r882+11264], %r1098;
	st.shared.u32 	[%r882+12288], %r1097;
	st.shared.u32 	[%r882+13312], %r1096;
	st.shared.u32 	[%r882+14336], %r1095;
	st.shared.u32 	[%r882+15360], %r1094;
	st.shared.u32 	[%r882+16384], %r1093;
	bar.sync 	0;
	// begin inline asm
	griddepcontrol.launch_dependents;
	// end inline asm
	add.s32 	%r60, %r879, %r8;
	mul.lo.s32 	%r883, %r2, 17;
	min.s32 	%r61, %r883, %r60;
	setp.lt.s32 	%p295, %r61, %r879;
	sub.s32 	%r884, %r61, %r879;
	selp.b32 	%r1112, 0, %r884, %p295;
	min.s32 	%r1110, %r8, %r61;
	setp.ge.s32 	%p296, %r1112, %r1110;
	@%p296 bra 	$L__BB5_7;
	add.s32 	%r64, %r61, %r8;
$L__BB5_6:
	sub.s32 	%r885, %r1110, %r1112;
	shr.u32 	%r886, %r885, 31;
	add.s32 	%r887, %r885, %r886;
	shr.s32 	%r888, %r887, 1;
	add.s32 	%r889, %r888, %r1112;
	shl.b32 	%r890, %r889, 2;
	add.s32 	%r892, %r881, %r890;
	ld.shared.u32 	%r893, [%r892];
	not.b32 	%r894, %r889;
	add.s32 	%r895, %r64, %r894;
	shl.b32 	%r896, %r895, 2;
	add.s32 	%r897, %r881, %r896;
	ld.shared.u32 	%r898, [%r897];
	setp.lt.s32 	%p297, %r898, %r893;
	add.s32 	%r899, %r889, 1;
	selp.b32 	%r1112, %r1112, %r899, %p297;
	selp.b32 	%r1110, %r889, %r1110, %p297;
	setp.lt.s32 	%p298, %r1112, %r1110;
	@%p298 bra 	$L__BB5_6;
$L__BB5_7:
	sub.s32 	%r900, %r61, %r1112;
	add.s32 	%r70, %r900, %r8;
	shl.b32 	%r901, %r70, 2;
	add.s32 	%r71, %r881, %r901;
	ld.shared.u32 	%r1113, [%r71];
	shl.b32 	%r903, %r1112, 2;
	add.s32 	%r73, %r881, %r903;
	ld.shared.u32 	%r1116, [%r73];
	setp.ge.s32 	%p300, %r70, %r60;
	mov.pred 	%p382, 0;
	@%p300 bra 	$L__BB5_9;
	setp.ge.s32 	%p301, %r1112, %r8;
	setp.lt.s32 	%p302, %r1113, %r1116;
	or.pred  	%p382, %p301, %p302;
$L__BB5_9:
	selp.b32 	%r75, %r1113, %r1116, %p382;
	selp.u32 	%r904, 1, 0, %p382;
	add.s32 	%r76, %r70, %r904;
	not.pred 	%p303, %p382;
	selp.u32 	%r905, 1, 0, %p303;
	add.s32 	%r77, %r1112, %r905;
	@%p303 bra 	$L__BB5_11;
	ld.shared.u32 	%r1113, [%r71+4];
	bra.uni 	$L__BB5_12;
$L__BB5_11:
	ld.shared.u32 	%r1116, [%r73+4];
$L__BB5_12:
	setp.ge.s32 	%p305, %r76, %r60;
	mov.pred 	%p383, 0;
	@%p305 bra 	$L__BB5_14;
	setp.ge.s32 	%p306, %r77, %r8;
	setp.lt.s32 	%p307, %r1113, %r1116;
	or.pred  	%p383, %p306, %p307;
$L__BB5_14:
	selp.b32 	%r82, %r1113, %r1116, %p383;
	selp.u32 	%r906, 1, 0, %p383;
	add.s32 	%r83, %r76, %r906;
	not.pred 	%p308, %p383;
	selp.u32 	%r907, 1, 0, %p308;
	add.s32 	%r84, %r77, %r907;
	@%p383 bra 	$L__BB5_16;
	shl.b32 	%r908, %r84, 2;
	add.s32 	%r910, %r881, %r908;
	ld.shared.u32 	%r1116, [%r910];
	bra.uni 	$L__BB5_17;
$L__BB5_16:
	shl.b32 	%r911, %r83, 2;
	add.s32 	%r913, %r881, %r911;
	ld.shared.u32 	%r1113, [%r913];
$L__BB5_17:
	setp.ge.s32 	%p310, %r83, %r60;
	mov.pred 	%p384, 0;
	@%p310 bra 	$L__BB5_19;
	setp.ge.s32 	%p311, %r84, %r8;
	setp.lt.s32 	%p312, %r1113, %r1116;
	or.pred  	%p384, %p311, %p312;
$L__BB5_19:
	selp.b32 	%r89, %r1113, %r1116, %p384;
	selp.u32 	%r914, 1, 0, %p384;
	add.s32 	%r90, %r83, %r914;
	not.pred 	%p313, %p384;
	selp.u32 	%r915, 1, 0, %p313;
	add.s32 	%r91, %r84, %r915;
	@%p384 bra 	$L__BB5_21;
	shl.b32 	%r916, %r91, 2;
	add.s32 	%r918, %r881, %r916;
	ld.shared.u32 	%r1116, [%r918];
	bra.uni 	$L__BB5_22;
$L__BB5_21:
	shl.b32 	%r919, %r90, 2;
	add.s32 	%r921, %r881, %r919;
	ld.shared.u32 	%r1113, [%r921];
$L__BB5_22:
	setp.ge.s32 	%p315, %r90, %r60;
	mov.pred 	%p385, 0;
	@%p315 bra 	$L__BB5_24;
	setp.ge.s32 	%p316, %r91, %r8;
	setp.lt.s32 	%p317, %r1113, %r1116;
	or.pred  	%p385, %p316, %p317;
$L__BB5_24:
	selp.b32 	%r96, %r1113, %r1116, %p385;
	selp.u32 	%r922, 1, 0, %p385;
	add.s32 	%r97, %r90, %r922;
	not.pred 	%p318, %p385;
	selp.u32 	%r923, 1, 0, %p318;
	add.s32 	%r98, %r91, %r923;
	@%p385 bra 	$L__BB5_26;
	shl.b32 	%r924, %r98, 2;
	add.s32 	%r926, %r881, %r924;
	ld.shared.u32 	%r1116, [%r926];
	bra.uni 	$L__BB5_27;
$L__BB5_26:
	shl.b32 	%r927, %r97, 2;
	add.s32 	%r929, %r881, %r927;
	ld.shared.u32 	%r1113, [%r929];
$L__BB5_27:
	setp.ge.s32 	%p320, %r97, %r60;
	mov.pred 	%p386, 0;
	@%p320 bra 	$L__BB5_29;
	setp.ge.s32 	%p321, %r98, %r8;
	setp.lt.s32 	%p322, %r1113, %r1116;
	or.pred  	%p386, %p321, %p322;
$L__BB5_29:
	selp.b32 	%r103, %r1113, %r1116, %p386;
	selp.u32 	%r930, 1, 0, %p386;
	add.s32 	%r104, %r97, %r930;
	not.pred 	%p323, %p386;
	selp.u32 	%r931, 1, 0, %p323;
	add.s32 	%r105, %r98, %r931;
	@%p386 bra 	$L__BB5_31;
	shl.b32 	%r932, %r105, 2;
	add.s32 	%r934, %r881, %r932;
	ld.shared.u32 	%r1116, [%r934];
	bra.uni 	$L__BB5_32;
$L__BB5_31:
	shl.b32 	%r935, %r104, 2;
	add.s32 	%r937, %r881, %r935;
	ld.shared.u32 	%r1113, [%r937];
$L__BB5_32:
	setp.ge.s32 	%p325, %r104, %r60;
	mov.pred 	%p387, 0;
	@%p325 bra 	$L__BB5_34;
	setp.ge.s32 	%p326, %r105, %r8;
	setp.lt.s32 	%p327, %r1113, %r1116;
	or.pred  	%p387, %p326, %p327;
$L__BB5_34:
	selp.b32 	%r110, %r1113, %r1116, %p387;
	selp.u32 	%r938, 1, 0, %p387;
	add.s32 	%r111, %r104, %r938;
	not.pred 	%p328, %p387;
	selp.u32 	%r939, 1, 0, %p328;
	add.s32 	%r112, %r105, %r939;
	@%p387 bra 	$L__BB5_36;
	shl.b32 	%r940, %r112, 2;
	add.s32 	%r942, %r881, %r940;
	ld.shared.u32 	%r1116, [%r942];
	bra.uni 	$L__BB5_37;
$L__BB5_36:
	shl.b32 	%r943, %r111, 2;
	add.s32 	%r945, %r881, %r943;
	ld.shared.u32 	%r1113, [%r945];
$L__BB5_37:
	setp.ge.s32 	%p330, %r111, %r60;
	mov.pred 	%p388, 0;
	@%p330 bra 	$L__BB5_39;
	setp.ge.s32 	%p331, %r112, %r8;
	setp.lt.s32 	%p332, %r1113, %r1116;
	or.pred  	%p388, %p331, %p332;
$L__BB5_39:
	selp.b32 	%r117, %r1113, %r1116, %p388;
	selp.u32 	%r946, 1, 0, %p388;
	add.s32 	%r118, %r111, %r946;
	not.pred 	%p333, %p388;
	selp.u32 	%r947, 1, 0, %p333;
	add.s32 	%r119, %r112, %r947;
	@%p388 bra 	$L__BB5_41;
	shl.b32 	%r948, %r119, 2;
	add.s32 	%r950, %r881, %r948;
	ld.shared.u32 	%r1116, [%r950];
	bra.uni 	$L__BB5_42;
$L__BB5_41:
	shl.b32 	%r951, %r118, 2;
	add.s32 	%r953, %r881, %r951;
	ld.shared.u32 	%r1113, [%r953];
$L__BB5_42:
	setp.ge.s32 	%p335, %r118, %r60;
	mov.pred 	%p389, 0;
	@%p335 bra 	$L__BB5_44;
	setp.ge.s32 	%p336, %r119, %r8;
	setp.lt.s32 	%p337, %r1113, %r1116;
	or.pred  	%p389, %p336, %p337;
$L__BB5_44:
	selp.b32 	%r124, %r1113, %r1116, %p389;
	selp.u32 	%r954, 1, 0, %p389;
	add.s32 	%r125, %r118, %r954;
	not.pred 	%p338, %p389;
	selp.u32 	%r955, 1, 0, %p338;
	add.s32 	%r126, %r119, %r955;
	@%p389 bra 	$L__BB5_46;
	shl.b32 	%r956, %r126, 2;
	add.s32 	%r958, %r881, %r956;
	ld.shared.u32 	%r1116, [%r958];
	bra.uni 	$L__BB5_47;
$L__BB5_46:
	shl.b32 	%r959, %r125, 2;
	add.s32 	%r961, %r881, %r959;
	ld.shared.u32 	%r1113, [%r961];
$L__BB5_47:
	setp.ge.s32 	%p340, %r125, %r60;
	mov.pred 	%p390, 0;
	@%p340 bra 	$L__BB5_49;
	setp.ge.s32 	%p341, %r126, %r8;
	setp.lt.s32 	%p342, %r1113, %r1116;
	or.pred  	%p390, %p341, %p342;
$L__BB5_49:
	selp.b32 	%r131, %r1113, %r1116, %p390;
	selp.u32 	%r962, 1, 0, %p390;
	add.s32 	%r132, %r125, %r962;
	not.pred 	%p343, %p390;
	selp.u32 	%r963, 1, 0, %p343;
	add.s32 	%r133, %r126, %r963;
	@%p390 bra 	$L__BB5_51;
	shl.b32 	%r964, %r133, 2;
	add.s32 	%r966, %r881, %r964;
	ld.shared.u32 	%r1116, [%r966];
	bra.uni 	$L__BB5_52;
$L__BB5_51:
	shl.b32 	%r967, %r132, 2;
	add.s32 	%r969, %r881, %r967;
	ld.shared.u32 	%r1113, [%r969];
$L__BB5_52:
	setp.ge.s32 	%p345, %r132, %r60;
	mov.pred 	%p391, 0;
	@%p345 bra 	$L__BB5_54;
	setp.ge.s32 	%p346, %r133, %r8;
	setp.lt.s32 	%p347, %r1113, %r1116;
	or.pred  	%p391, %p346, %p347;
$L__BB5_54:
	selp.b32 	%r138, %r1113, %r1116, %p391;
	selp.u32 	%r970, 1, 0, %p391;
	add.s32 	%r139, %r132, %r970;
	not.pred 	%p348, %p391;
	selp.u32 	%r971, 1, 0, %p348;
	add.s32 	%r140, %r133, %r971;
	@%p391 bra 	$L__BB5_56;
	shl.b32 	%r972, %r140, 2;
	add.s32 	%r974, %r881, %r972;
	ld.shared.u32 	%r1116, [%r974];
	bra.uni 	$L__BB5_57;
$L__BB5_56:
	shl.b32 	%r975, %r139, 2;
	add.s32 	%r977, %r881, %r975;
	ld.shared.u32 	%r1113, [%r977];
$L__BB5_57:
	setp.ge.s32 	%p350, %r139, %r60;
	mov.pred 	%p392, 0;
	@%p350 bra 	$L__BB5_59;
	setp.ge.s32 	%p351, %r140, %r8;
	setp.lt.s32 	%p352, %r1113, %r1116;
	or.pred  	%p392, %p351, %p352;
$L__BB5_59:
	selp.b32 	%r145, %r1113, %r1116, %p392;
	selp.u32 	%r978, 1, 0, %p392;
	add.s32 	%r146, %r139, %r978;
	not.pred 	%p353, %p392;
	selp.u32 	%r979, 1, 0, %p353;
	add.s32 	%r147, %r140, %r979;
	@%p392 bra 	$L__BB5_61;
	shl.b32 	%r980, %r147, 2;
	add.s32 	%r982, %r881, %r980;
	ld.shared.u32 	%r1116, [%r982];
	bra.uni 	$L__BB5_62;
$L__BB5_61:
	shl.b32 	%r983, %r146, 2;
	add.s32 	%r985, %r881, %r983;
	ld.shared.u32 	%r1113, [%r985];
$L__BB5_62:
	setp.ge.s32 	%p355, %r146, %r60;
	mov.pred 	%p393, 0;
	@%p355 bra 	$L__BB5_64;
	setp.ge.s32 	%p356, %r147, %r8;
	setp.lt.s32 	%p357, %r1113, %r1116;
	or.pred  	%p393, %p356, %p357;
$L__BB5_64:
	selp.b32 	%r152, %r1113, %r1116, %p393;
	selp.u32 	%r986, 1, 0, %p393;
	add.s32 	%r153, %r146, %r986;
	not.pred 	%p358, %p393;
	selp.u32 	%r987, 1, 0, %p358;
	add.s32 	%r154, %r147, %r987;
	@%p393 bra 	$L__BB5_66;
	shl.b32 	%r988, %r154, 2;
	add.s32 	%r990, %r881, %r988;
	ld.shared.u32 	%r1116, [%r990];
	bra.uni 	$L__BB5_67;
$L__BB5_66:
	shl.b32 	%r991, %r153, 2;
	add.s32 	%r993, %r881, %r991;
	ld.shared.u32 	%r1113, [%r993];
$L__BB5_67:
	setp.ge.s32 	%p360, %r153, %r60;
	mov.pred 	%p394, 0;
	@%p360 bra 	$L__BB5_69;
	setp.ge.s32 	%p361, %r154, %r8;
	setp.lt.s32 	%p362, %r1113, %r1116;
	or.pred  	%p394, %p361, %p362;
$L__BB5_69:
	selp.b32 	%r159, %r1113, %r1116, %p394;
	selp.u32 	%r994, 1, 0, %p394;
	add.s32 	%r160, %r153, %r994;
	not.pred 	%p363, %p394;
	selp.u32 	%r995, 1, 0, %p363;
	add.s32 	%r161, %r154, %r995;
	@%p394 bra 	$L__BB5_71;
	shl.b32 	%r996, %r161, 2;
	add.s32 	%r998, %r881, %r996;
	ld.shared.u32 	%r1116, [%r998];
	bra.uni 	$L__BB5_72;
$L__BB5_71:
	shl.b32 	%r999, %r160, 2;
	add.s32 	%r1001, %r881, %r999;
	ld.shared.u32 	%r1113, [%r1001];
$L__BB5_72:
	setp.ge.s32 	%p365, %r160, %r60;
	mov.pred 	%p395, 0;
	@%p365 bra 	$L__BB5_74;
	setp.ge.s32 	%p366, %r161, %r8;
	setp.lt.s32 	%p367, %r1113, %r1116;
	or.pred  	%p395, %p366, %p367;
$L__BB5_74:
	selp.b32 	%r166, %r1113, %r1116, %p395;
	selp.u32 	%r1002, 1, 0, %p395;
	add.s32 	%r167, %r160, %r1002;
	not.pred 	%p368, %p395;
	selp.u32 	%r1003, 1, 0, %p368;
	add.s32 	%r168, %r161, %r1003;
	@%p395 bra 	$L__BB5_76;
	shl.b32 	%r1004, %r168, 2;
	add.s32 	%r1006, %r881, %r1004;
	ld.shared.u32 	%r1116, [%r1006];
	bra.uni 	$L__BB5_77;
$L__BB5_76:
	shl.b32 	%r1007, %r167, 2;
	add.s32 	%r1009, %r881, %r1007;
	ld.shared.u32 	%r1113, [%r1009];
$L__BB5_77:
	setp.ge.s32 	%p370, %r167, %r60;
	mov.pred 	%p396, 0;
	@%p370 bra 	$L__BB5_79;
	setp.ge.s32 	%p371, %r168, %r8;
	setp.lt.s32 	%p372, %r1113, %r1116;
	or.pred  	%p396, %p371, %p372;
$L__BB5_79:
	selp.b32 	%r173, %r1113, %r1116, %p396;
	selp.u32 	%r1010, 1, 0, %p396;
	add.s32 	%r174, %r167, %r1010;
	not.pred 	%p373, %p396;
	selp.u32 	%r1011, 1, 0, %p373;
	add.s32 	%r175, %r168, %r1011;
	@%p396 bra 	$L__BB5_81;
	shl.b32 	%r1012, %r175, 2;
	add.s32 	%r1014, %r881, %r1012;
	ld.shared.u32 	%r1116, [%r1014];
	bra.uni 	$L__BB5_82;
$L__BB5_81:
	shl.b32 	%r1015, %r174, 2;
	add.s32 	%r1017, %r881, %r1015;
	ld.shared.u32 	%r1113, [%r1017];
$L__BB5_82:
	setp.ge.s32 	%p375, %r174, %r60;
	mov.pred 	%p397, 0;
	@%p375 bra 	$L__BB5_84;
	setp.ge.s32 	%p376, %r175, %r8;
	setp.lt.s32 	%p377, %r1113, %r1116;
	or.pred  	%p397, %p376, %p377;
$L__BB5_84:
	selp.b32 	%r180, %r1113, %r1116, %p397;
	selp.u32 	%r1018, 1, 0, %p397;
	add.s32 	%r181, %r174, %r1018;
	not.pred 	%p378, %p397;
	selp.u32 	%r1019, 1, 0, %p378;
	add.s32 	%r182, %r175, %r1019;
	@%p397 bra 	$L__BB5_86;
	shl.b32 	%r1020, %r182, 2;
	add.s32 	%r1022, %r881, %r1020;
	ld.shared.u32 	%r1116, [%r1022];
	bra.uni 	$L__BB5_87;
$L__BB5_86:
	shl.b32 	%r1023, %r181, 2;
	add.s32 	%r1025, %r881, %r1023;
	ld.shared.u32 	%r1113, [%r1025];
$L__BB5_87:
	ld.param.s8 	%rs5, [_ZN3cub18CUB_300001_SM_10006detail10merge_sort26DeviceMergeSortMergeKernelINS2_10policy_hubIPiE9Policy600ES5_PNS0_8NullTypeES5_S9_j8CustomOpiS8_EEvbT2_T3_T4_PT6_PT7_T5_PSD_SD_NS1_7vsmem_tE_param_0];
	mov.u32 	%r1026, %ctaid.x;
	mul.lo.s32 	%r187, %r1026, 4352;
	setp.eq.s16 	%p379, %rs5, 0;
	setp.lt.s32 	%p380, %r181, %r60;
	setp.lt.s32 	%p381, %r182, %r8;
	min.s32 	%r1027, %r1113, %r1116;
	selp.b32 	%r1028, %r1027, %r1113, %p381;
	selp.b32 	%r188, %r1028, %r1116, %p380;
	bar.sync 	0;
	@%p379 bra 	$L__BB5_89;
	ld.param.u64 	%rd572, [_ZN3cub18CUB_300001_SM_10006detail10merge_sort26DeviceMergeSortMergeKernelINS2_10policy_hubIPiE9Policy600ES5_PNS0_8NullTypeES5_S9_j8CustomOpiS8_EEvbT2_T3_T4_PT6_PT7_T5_PSD_SD_NS1_7vsmem_tE_param_4];
	cvt.u64.u32 	%rd542, %r187;
	// begin inline asm
	mov.u32 %r1029, %laneid;
	// end inline asm
	shr.u32 	%r1030, %r2, 5;
	mul.lo.s32 	%r1031, %r1030, 544;
	mad.lo.s32 	%r1032, %r1029, 17, %r1031;
	shl.b32 	%r1033, %r1032, 2;
	add.s32 	%r1035, %r881, %r1033;
	st.shared.u32 	[%r1035], %r75;
	st.shared.u32 	[%r1035+4], %r82;
	st.shared.u32 	[%r1035+8], %r89;
	st.shared.u32 	[%r1035+12], %r96;
	st.shared.u32 	[%r1035+16], %r103;
	st.shared.u32 	[%r1035+20], %r110;
	st.shared.u32 	[%r1035+24], %r117;
	st.shared.u32 	[%r1035+28], %r124;
	st.shared.u32 	[%r1035+32], %r131;
	st.shared.u32 	[%r1035+36], %r138;
	st.shared.u32 	[%r1035+40], %r145;
	st.shared.u32 	[%r1035+44], %r152;
	st.shared.u32 	[%r1035+48], %r159;
	st.shared.u32 	[%r1035+52], %r166;
	st.shared.u32 	[%r1035+56], %r173;
	st.shared.u32 	[%r1035+60], %r180;
	st.shared.u32 	[%r1035+64], %r188;
	bar.warp.sync 	-1;
	shl.b32 	%r1036, %r1029, 4;
	sub.s32 	%r1037, %r1032, %r1036;
	shl.b32 	%r1038, %r1037, 2;
	add.s32 	%r1039, %r881, %r1038;
	ld.shared.u32 	%r1040, [%r1039];
	ld.shared.u32 	%r1041, [%r1039+128];
	ld.shared.u32 	%r1042, [%r1039+256];
	ld.shared.u32 	%r1043, [%r1039+384];
	ld.shared.u32 	%r1044, [%r1039+512];
	ld.shared.u32 	%r1045, [%r1039+640];
	ld.shared.u32 	%r1046, [%r1039+768];
	ld.shared.u32 	%r1047, [%r1039+896];
	ld.shared.u32 	%r1048, [%r1039+1024];
	ld.shared.u32 	%r1049, [%r1039+1152];
	ld.shared.u32 	%r1050, [%r1039+1280];
	ld.shared.u32 	%r1051, [%r1039+1408];
	ld.shared.u32 	%r1052, [%r1039+1536];
	ld.shared.u32 	%r1053, [%r1039+1664];
	ld.shared.u32 	%r1054, [%r1039+1792];
	ld.shared.u32 	%r1055, [%r1039+1920];
	ld.shared.u32 	%r1056, [%r1039+2048];
	and.b32  	%r1057, %r2, 31;
	and.b32  	%r1058, %r2, 992;
	mul.lo.s32 	%r1059, %r1058, 17;
	or.b32  	%r1060, %r1059, %r1057;
	cvt.u64.u32 	%rd543, %r1060;
	add.s64 	%rd544, %rd543, %rd542;
	cvta.to.global.u64 	%rd545, %rd572;
	shl.b64 	%rd546, %rd544, 2;
	add.s64 	%rd547, %rd545, %rd546;
	st.global.u32 	[%rd547], %r1040;
	st.global.u32 	[%rd547+128], %r1041;
	st.global.u32 	[%rd547+256], %r1042;
	st.global.u32 	[%rd547+384], %r1043;
	st.global.u32 	[%rd547+512], %r1044;
	st.global.u32 	[%rd547+640], %r1045;
	st.global.u32 	[%rd547+768], %r1046;
	st.global.u32 	[%rd547+896], %r1047;
	st.global.u32 	[%rd547+1024], %r1048;
	st.global.u32 	[%rd547+1152], %r1049;
	st.global.u32 	[%rd547+1280], %r1050;
	st.global.u32 	[%rd547+1408], %r1051;
	st.global.u32 	[%rd547+1536], %r1052;
	st.global.u32 	[%rd547+1664], %r1053;
	st.global.u32 	[%rd547+1792], %r1054;
	st.global.u32 	[%rd547+1920], %r1055;
	st.global.u32 	[%rd547+2048], %r1056;
	bra.uni 	$L__BB5_315;
$L__BB5_89:
	ld.param.u64 	%rd564, [_ZN3cub18CUB_300001_SM_10006detail10merge_sort26DeviceMergeSortMergeKernelINS2_10policy_hubIPiE9Policy600ES5_PNS0_8NullTypeES5_S9_j8CustomOpiS8_EEvbT2_T3_T4_PT6_PT7_T5_PSD_SD_NS1_7vsmem_tE_param_1];
	cvt.u64.u32 	%rd548, %r187;
	// begin inline asm
	mov.u32 %r1061, %laneid;
	// end inline asm
	shr.u32 	%r1062, %r2, 5;
	mul.lo.s32 	%r1063, %r1062, 544;
	mad.lo.s32 	%r1064, %r1061, 17, %r1063;
	shl.b32 	%r1065, %r1064, 2;
	add.s32 	%r1067, %r881, %r1065;
	st.shared.u32 	[%r1067], %r75;
	st.shared.u32 	[%r1067+4], %r82;
	st.shared.u32 	[%r1067+8], %r89;
	st.shared.u32 	[%r1067+12], %r96;
	st.shared.u32 	[%r1067+16], %r103;
	st.shared.u32 	[%r1067+20], %r110;
	st.shared.u32 	[%r1067+24], %r117;
	st.shared.u32 	[%r1067+28], %r124;
	st.shared.u32 	[%r1067+32], %r131;
	st.shared.u32 	[%r1067+36], %r138;
	st.shared.u32 	[%r1067+40], %r145;
	st.shared.u32 	[%r1067+44], %r152;
	st.shared.u32 	[%r1067+48], %r159;
	st.shared.u32 	[%r1067+52], %r166;
	st.shared.u32 	[%r1067+56], %r173;
	st.shared.u32 	[%r1067+60], %r180;
	st.shared.u32 	[%r1067+64], %r188;
	bar.warp.sync 	-1;
	shl.b32 	%r1068, %r1061, 4;
	sub.s32 	%r1069, %r1064, %r1068;
	shl.b32 	%r1070, %r1069, 2;
	add.s32 	%r1071, %r881, %r1070;
	ld.shared.u32 	%r1072, [%r1071];
	ld.shared.u32 	%r1073, [%r1071+128];
	ld.shared.u32 	%r1074, [%r1071+256];
	ld.shared.u32 	%r1075, [%r1071+384];
	ld.shared.u32 	%r1076, [%r1071+512];
	ld.shared.u32 	%r1077, [%r1071+640];
	ld.shared.u32 	%r1078, [%r1071+768];
	ld.shared.u32 	%r1079, [%r1071+896];
	ld.shared.u32 	%r1080, [%r1071+1024];
	ld.shared.u32 	%r1081, [%r1071+1152];
	ld.shared.u32 	%r1082, [%r1071+1280];
	ld.shared.u32 	%r1083, [%r1071+1408];
	ld.shared.u32 	%r1084, [%r1071+1536];
	ld.shared.u32 	%r1085, [%r1071+1664];
	ld.shared.u32 	%r1086, [%r1071+1792];
	ld.shared.u32 	%r1087, [%r1071+1920];
	ld.shared.u32 	%r1088, [%r1071+2048];
	and.b32  	%r1089, %r2, 31;
	and.b32  	%r1090, %r2, 992;
	mul.lo.s32 	%r1091, %r1090, 17;
	or.b32  	%r1092, %r1091, %r1089;
	cvt.u64.u32 	%rd549, %r1092;
	add.s64 	%rd550, %rd549, %rd548;
	cvta.to.global.u64 	%rd551, %rd564;
	shl.b64 	%rd552, %rd550, 2;
	add.s64 	%rd553, %rd551, %rd552;
	st.global.u32 	[%rd553], %r1072;
	st.global.u32 	[%rd553+128], %r1073;
	st.global.u32 	[%rd553+256], %r1074;
	st.global.u32 	[%rd553+384], %r1075;
	st.global.u32 	[%rd553+512], %r1076;
	st.global.u32 	[%rd553+640], %r1077;
	st.global.u32 	[%rd553+768], %r1078;
	st.global.u32 	[%rd553+896], %r1079;
	st.global.u32 	[%rd553+1024], %r1080;
	st.global.u32 	[%rd553+1152], %r1081;
	st.global.u32 	[%rd553+1280], %r1082;
	st.global.u32 	[%rd553+1408], %r1083;
	st.global.u32 	[%rd553+1536], %r1084;
	st.global.u32 	[%rd553+1664], %r1085;
	st.global.u32 	[%rd553+1792], %r1086;
	st.global.u32 	[%rd553+1920], %r1087;
	st.global.u32 	[%rd553+2048], %r1088;
	bra.uni 	$L__BB5_315;
$L__BB5_90:
	ld.param.s8 	%rs2, [_ZN3cub18CUB_300001_SM_10006detail10merge_sort26DeviceMergeSortMergeKernelINS2_10policy_hubIPiE9Policy600ES5_PNS0_8NullTypeES5_S9_j8CustomOpiS8_EEvbT2_T3_T4_PT6_PT7_T5_PSD_SD_NS1_7vsmem_tE_param_0];
	mul.wide.u32 	%rd13, %r1, 4;
	add.s64 	%rd14, %rd3, %rd13;
	ld.global.u32 	%r471, [%rd14];
	ld.global.u32 	%r472, [%rd14+4];
	shr.u32 	%r473, %r468, 1;
	neg.s32 	%r474, %r468;
	and.b32  	%r475, %r1, %r474;
	mul.lo.s32 	%r189, %r475, 4352;
	mul.lo.s32 	%r190, %r473, 4352;
	sub.s32 	%r476, %r1, %r475;
	mul.lo.s32 	%r477, %r476, 4352;
	sub.s32 	%r191, %r471, %r189;
	sub.s32 	%r478, %r472, %r189;
	sub.s32 	%r479, %r467, %r189;
	max.u32 	%r480, %r479, %r190;
	sub.s32 	%r481, %r480, %r190;
	sub.s32 	%r482, %r477, %r191;
	min.u32 	%r192, %r482, %r481;
	max.u32 	%r483, %r477, -4353;
	not.b32 	%r484, %r483;
	add.s32 	%r485, %r477, %r484;
	sub.s32 	%r486, %r485, %r478;
	or.b32  	%r487, %r1, %r474;
	setp.eq.s32 	%p66, %r487, -1;
	min.u32 	%r488, %r190, %r479;
	selp.b32 	%r489, %r488, %r478, %p66;
	selp.b32 	%r490, %r190, %r486, %p66;
	min.u32 	%r491, %r490, %r481;
	sub.s32 	%r193, %r489, %r191;
	sub.s32 	%r194, %r491, %r192;
	// begin inline asm
	griddepcontrol.wait;
	// end inline asm
	setp.eq.s16 	%p67, %rs2, 0;
	@%p67 bra 	$L__BB5_125;
	cvt.u64.u32 	%rd15, %r189;
	cvt.u64.u32 	%rd16, %r191;
	add.s64 	%rd4, %rd16, %rd15;
	cvt.u64.u32 	%rd17, %r190;
	add.s64 	%rd18, %rd15, %rd17;
	cvt.u64.u32 	%rd19, %r192;
	add.s64 	%rd5, %rd18, %rd19;
	add.s32 	%r195, %r194, %r193;
	setp.ge.s32 	%p68, %r2, %r195;
	@%p68 bra 	$L__BB5_93;
	setp.lt.s32 	%p69, %r2, %r193;
	sub.s32 	%r493, %r2, %r193;
	cvt.s64.s32 	%rd20, %r493;
	cvt.u64.u32 	%rd21, %r2;
	selp.b64 	%rd22, %rd4, %rd5, %p69;
	selp.b64 	%rd23, %rd21, %rd20, %p69;
	add.s64 	%rd24, %rd23, %rd22;
	shl.b64 	%rd25, %rd24, 2;
	add.s64 	%rd26, %rd2, %rd25;
	ld.global.u32 	%r1193, [%rd26];
$L__BB5_93:
	add.s32 	%r198, %r2, 256;
	setp.ge.s32 	%p70, %r198, %r195;
	@%p70 bra 	$L__BB5_95;
	setp.lt.s32 	%p71, %r198, %r193;
	sub.s32 	%r495, %r198, %r193;
	cvt.s64.s32 	%rd27, %r495;
	cvt.u64.u32 	%rd28, %r198;
	selp.b64 	%rd29, %rd4, %rd5, %p71;
	selp.b64 	%rd30, %rd28, %rd27, %p71;
	add.s64 	%rd31, %rd30, %rd29;
	shl.b64 	%rd32, %rd31, 2;
	add.s64 	%rd33, %rd2, %rd32;
	ld.global.u32 	%r1192, [%rd33];
$L__BB5_95:
	add.s32 	%r201, %r2, 512;
	setp.ge.s32 	%p72, %r201, %r195;
	@%p72 bra 	$L__BB5_97;
	setp.lt.s32 	%p73, %r201, %r193;
	sub.s32 	%r497, %r201, %r193;
	cvt.s64.s32 	%rd34, %r497;
	cvt.u64.u32 	%rd35, %r201;
	selp.b64 	%rd36, %rd4, %rd5, %p73;
	selp.b64 	%rd37, %rd35, %rd34, %p73;
	add.s64 	%rd38, %rd37, %rd36;
	shl.b64 	%rd39, %rd38, 2;
	add.s64 	%rd40, %rd2, %rd39;
	ld.global.u32 	%r1191, [%rd40];
$L__BB5_97:
	add.s32 	%r204, %r2, 768;
	setp.ge.s32 	%p74, %r204, %r195;
	@%p74 bra 	$L__BB5_99;
	setp.lt.s32 	%p75, %r204, %r193;
	sub.s32 	%r499, %r204, %r193;
	cvt.s64.s32 	%rd41, %r499;
	cvt.u64.u32 	%rd42, %r204;
	selp.b64 	%rd43, %rd4, %rd5, %p75;
	selp.b64 	%rd44, %rd42, %rd41, %p75;
	add.s64 	%rd45, %rd44, %rd43;
	shl.b64 	%rd46, %rd45, 2;
	add.s64 	%rd47, %rd2, %rd46;
	ld.global.u32 	%r1190, [%rd47];
$L__BB5_99:
	or.b32  	%r207, %r2, 1024;
	setp.ge.s32 	%p76, %r207, %r195;
	@%p76 bra 	$L__BB5_101;
	setp.lt.s32 	%p77, %r207, %r193;
	sub.s32 	%r501, %r207, %r193;
	cvt.s64.s32 	%rd48, %r501;
	cvt.u64.u32 	%rd49, %r207;
	selp.b64 	%rd50, %rd4, %rd5, %p77;
	selp.b64 	%rd51, %rd49, %rd48, %p77;
	add.s64 	%rd52, %rd51, %rd50;
	shl.b64 	%rd53, %rd52, 2;
	add.s64 	%rd54, %rd2, %rd53;
	ld.global.u32 	%r1189, [%rd54];
$L__BB5_101:
	add.s32 	%r210, %r2, 1280;
	setp.ge.s32 	%p78, %r210, %r195;
	@%p78 bra 	$L__BB5_103;
	setp.lt.s32 	%p79, %r210, %r193;
	sub.s32 	%r503, %r210, %r193;
	cvt.s64.s32 	%rd55, %r503;
	cvt.u64.u32 	%rd56, %r210;
	selp.b64 	%rd57, %rd4, %rd5, %p79;
	selp.b64 	%rd58, %rd56, %rd55, %p79;
	add.s64 	%rd59, %rd58, %rd57;
	shl.b64 	%rd60, %rd59, 2;
	add.s64 	%rd61, %rd2, %rd60;
	ld.global.u32 	%r1188, [%rd61];
$L__BB5_103:
	add.s32 	%r213, %r2, 1536;
	setp.ge.s32 	%p80, %r213, %r195;
	@%p80 bra 	$L__BB5_105;
	setp.lt.s32 	%p81, %r213, %r193;
	sub.s32 	%r505, %r213, %r193;
	cvt.s64.s32 	%rd62, %r505;
	cvt.u64.u32 	%rd63, %r213;
	selp.b64 	%rd64, %rd4, %rd5, %p81;
	selp.b64 	%rd65, %rd63, %rd62, %p81;
	add.s64 	%rd66, %rd65, %rd64;
	shl.b64 	%rd67, %rd66, 2;
	add.s64 	%rd68, %rd2, %rd67;
	ld.global.u32 	%r1187, [%rd68];
$L__BB5_105:
	add.s32 	%r216, %r2, 1792;
	setp.ge.s32 	%p82, %r216, %r195;
	@%p82 bra 	$L__BB5_107;
	setp.lt.s32 	%p83, %r216, %r193;
	sub.s32 	%r507, %r216, %r193;
	cvt.s64.s32 	%rd69, %r507;
	cvt.u64.u32 	%rd70, %r216;
	selp.b64 	%rd71, %rd4, %rd5, %p83;
	selp.b64 	%rd72, %rd70, %rd69, %p83;
	add.s64 	%rd73, %rd72, %rd71;
	shl.b64 	%rd74, %rd73, 2;
	add.s64 	%rd75, %rd2, %rd74;
	ld.global.u32 	%r1186, [%rd75];
$L__BB5_107:
	or.b32  	%r219, %r2, 2048;
	setp.ge.s32 	%p84, %r219, %r195;
	@%p84 bra 	$L__BB5_109;
	setp.lt.s32 	%p85, %r219, %r193;
	sub.s32 	%r509, %r219, %r193;
	cvt.s64.s32 	%rd76, %r509;
	cvt.u64.u32 	%rd77, %r219;
	selp.b64 	%rd78, %rd4, %rd5, %p85;
	selp.b64 	%rd79, %rd77, %rd76, %p85;
	add.s64 	%rd80, %rd79, %rd78;
	shl.b64 	%rd81, %rd80, 2;
	add.s64 	%rd82, %rd2, %rd81;
	ld.global.u32 	%r1185, [%rd82];
$L__BB5_109:
	add.s32 	%r222, %r2, 2304;
	setp.ge.s32 	%p86, %r222, %r195;
	@%p86 bra 	$L__BB5_111;
	ld.param.u64 	%rd554, [_ZN3cub18CUB_300001_SM_10006detail10merge_sort26DeviceMergeSortMergeKernelINS2_10policy_hubIPiE9Policy600ES5_PNS0_8NullTypeES5_S9_j8CustomOpiS8_EEvbT2_T3_T4_PT6_PT7_T5_PSD_SD_NS1_7vsmem_tE_param_1];
	setp.lt.s32 	%p87, %r222, %r193;
	sub.s32 	%r511, %r222, %r193;
	cvt.s64.s32 	%rd83, %r511;
	cvt.u64.u32 	%rd84, %r222;
	selp.b64 	%rd85, %rd4, %rd5, %p87;
	selp.b64 	%rd86, %rd84, %rd83, %p87;
	add.s64 	%rd87, %rd86, %rd85;
	cvta.to.global.u64 	%rd88, %rd554;
	shl.b64 	%rd89, %rd87, 2;
	add.s64 	%rd90, %rd88, %rd89;
	ld.global.u32 	%r1184, [%rd90];
$L__BB5_111:
	add.s32 	%r225, %r2, 2560;
	setp.ge.s32 	%p88, %r225, %r195;
	@%p88 bra 	$L__BB5_113;
	ld.param.u64 	%rd555, [_ZN3cub18CUB_300001_SM_10006detail10merge_sort26DeviceMergeSortMergeKernelINS2_10policy_hubIPiE9Policy600ES5_PNS0_8NullTypeES5_S9_j8CustomOpiS8_EEvbT2_T3_T4_PT6_PT7_T5_PSD_SD_NS1_7vsmem_tE_param_1];
	setp.lt.s32 	%p89, %r225, %r193;
	sub.s32 	%r513, %r225, %r193;
	cvt.s64.s32 	%rd91, %r513;
	cvt.u64.u32 	%rd92, %r225;
	selp.b64 	%rd93, %rd4, %rd5, %p89;
	selp.b64 	%rd94, %rd92, %rd91, %p89;
	add.s64 	%rd95, %rd94, %rd93;
	cvta.to.global.u64 	%rd96, %rd555;
	shl.b64 	%rd97, %rd95, 2;
	add.s64 	%rd98, %rd96, %rd97;
	ld.global.u32 	%r1183, [%rd98];
$L__BB5_113:
	add.s32 	%r515, %r2, 2816;
	setp.ge.s32 	%p90, %r515, %r195;
	@%p90 bra 	$L__BB5_115;
	ld.param.u64 	%rd556, [_ZN3cub18CUB_300001_SM_10006detail10merge_sort26DeviceMergeSortMergeKernelINS2_10policy_hubIPiE9Policy600ES5_PNS0_8NullTypeES5_S9_j8CustomOpiS8_EEvbT2_T3_T4_PT6_PT7_T5_PSD_SD_NS1_7vsmem_tE_param_1];
	setp.lt.s32 	%p91, %r515, %r193;
	sub.s32 	%r517, %r515, %r193;
	cvt.s64.s32 	%rd99, %r517;
	cvt.u64.u32 	%rd100, %r515;
	selp.b64 	%rd101, %rd4, %rd5, %p91;
	selp.b64 	%rd102, %rd100, %rd99, %p91;
	add.s64 	%rd103, %rd102, %rd101;
	cvta.to.global.u64 	%rd104, %rd556;
	shl.b64 	%rd105, %rd103, 2;
	add.s64 	%rd106, %rd104, %rd105;
	ld.global.u32 	%r1182, [%rd106];
$L__BB5_115:
	or.b32  	%r519, %r2, 3072;
	setp.ge.s32 	%p92, %r519, %r195;
	@%p92 bra 	$L__BB5_117;
	ld.param.u64 	%rd557, [_ZN3cub18CUB_300001_SM_10006detail10merge_sort26DeviceMergeSortMergeKernelINS2_10policy_hubIPiE9Policy600ES5_PNS0_8NullTypeES5_S9_j8CustomOpiS8_EEvbT2_T3_T4_PT6_PT7_T5_PSD_SD_NS1_7vsmem_tE_param_1];
	setp.lt.s32 	%p93, %r519, %r193;
	sub.s32 	%r521, %r519, %r193;
	cvt.s64.s32 	%rd107, %r521;
	cvt.u64.u32 	%rd108, %r519;
	selp.b64 	%rd109, %rd4, %rd5, %p93;
	selp.b64 	%rd110, %rd108, %rd107, %p93;
	add.s64 	%rd111, %rd110, %rd109;
	cvta.to.global.u64 	%rd112, %rd557;
	shl.b64 	%rd113, %rd111, 2;
	add.s64 	%rd114, %rd112, %rd113;
	ld.global.u32 	%r1181, [%rd114];
$L__BB5_117:
	add.s32 	%r523, %r2, 3328;
	setp.ge.s32 	%p94, %r523, %r195;
	@%p94 bra 	$L__BB5_119;
	ld.param.u64 	%rd558, [_ZN3cub18CUB_300001_SM_10006detail10merge_sort26DeviceMergeSortMergeKernelINS2_10policy_hubIPiE9Policy600ES5_PNS0_8NullTypeES5_S9_j8CustomOpiS8_EEvbT2_T3_T4_PT6_PT7_T5_PSD_SD_NS1_7vsmem_tE_param_1];
	setp.lt.s32 	%p95, %r523, %r193;
	sub.s32 	%r525, %r523, %r193;
	cvt.s64.s32 	%rd115, %r525;
	cvt.u64.u32 	%rd116, %r523;
	selp.b64 	%rd117, %rd4, %rd5, %p95;
	selp.b64 	%rd118, %rd116, %rd115, %p95;
	add.s64 	%rd119, %rd118, %rd117;
	cvta.to.global.u64 	%rd120, %rd558;
	shl.b64 	%rd121, %rd119, 2;
	add.s64 	%rd122, %rd120, %rd121;
	ld.global.u32 	%r1180, [%rd122];
$L__BB5_119:
	add.s32 	%r527, %r2, 3584;
	setp.ge.s32 	%p96, %r527, %r195;
	@%p96 bra 	$L__BB5_121;
	ld.param.u64 	%rd559, [_ZN3cub18CUB_300001_SM_10006detail10merge_sort26DeviceMergeSortMergeKernelINS2_10policy_hubIPiE9Policy600ES5_PNS0_8NullTypeES5_S9_j8CustomOpiS8_EEvbT2_T3_T4_PT6_PT7_T5_PSD_SD_NS1_7vsmem_tE_param_1];
	add.s32 	%r528, %r2, 3584;
	setp.lt.s32 	%p97, %r528, %r193;
	sub.s32 	%r529, %r528, %r193;
	cvt.s64.s32 	%rd123, %r529;
	cvt.u64.u32 	%rd124, %r528;
	selp.b64 	%rd125, %rd4, %rd5, %p97;
	selp.b64 	%rd126, %rd124, %rd123, %p97;
	add.s64 	%rd127, %rd126, %rd125;
	cvta.to.global.u64 	%rd128, %rd559;
	shl.b64 	%rd129, %rd127, 2;
	add.s64 	%rd130, %rd128, %rd129;
	ld.global.u32 	%r1179, [%rd130];
$L__BB5_121:
	add.s32 	%r531, %r2, 3840;
	setp.ge.s32 	%p98, %r531, %r195;
	@%p98 bra 	$L__BB5_123;
	ld.param.u64 	%rd560, [_ZN3cub18CUB_300001_SM_10006detail10merge_sort26DeviceMergeSortMergeKernelINS2_10policy_hubIPiE9Policy600ES5_PNS0_8NullTypeES5_S9_j8CustomOpiS8_EEvbT2_T3_T4_PT6_PT7_T5_PSD_SD_NS1_7vsmem_tE_param_1];
	add.s32 	%r532, %r2, 3840;
	setp.lt.s32 	%p99, %r532, %r193;
	sub.s32 	%r533, %r532, %r193;
	cvt.s64.s32 	%rd131, %r533;
	cvt.u64.u32 	%rd132, %r532;
	selp.b64 	%rd133, %rd4, %rd5, %p99;
	selp.b64 	%rd134, %rd132, %rd131, %p99;
	add.s64 	%rd135, %rd134, %rd133;
	cvta.to.global.u64 	%rd136, %rd560;
	shl.b64 	%rd137, %rd135, 2;
	add.s64 	%rd138, %rd136, %rd137;
	ld.global.u32 	%r1178, [%rd138];
$L__BB5_123:
	or.b32  	%r535, %r2, 4096;
	setp.ge.s32 	%p100, %r535, %r195;
	@%p100 bra 	$L__BB5_159;
	ld.param.u64 	%rd561, [_ZN3cub18CUB_300001_SM_10006detail10merge_sort26DeviceMergeSortMergeKernelINS2_10policy_hubIPiE9Policy600ES5_PNS0_8NullTypeES5_S9_j8CustomOpiS8_EEvbT2_T3_T4_PT6_PT7_T5_PSD_SD_NS1_7vsmem_tE_param_1];
	setp.lt.s32 	%p101, %r535, %r193;
	sub.s32 	%r537, %r535, %r193;
	cvt.s64.s32 	%rd139, %r537;
	cvt.u64.u32 	%rd140, %r535;
	selp.b64 	%rd141, %rd4, %rd5, %p101;
	selp.b64 	%rd142, %rd140, %rd139, %p101;
	add.s64 	%rd143, %rd142, %rd141;
	cvta.to.global.u64 	%rd144, %rd561;
	shl.b64 	%rd145, %rd143, 2;
	add.s64 	%rd146, %rd144, %rd145;
	ld.global.u32 	%r1177, [%rd146];
	bra.uni 	$L__BB5_159;
$L__BB5_125:
	cvt.u64.u32 	%rd147, %r189;
	cvt.u64.u32 	%rd148, %r191;
	add.s64 	%rd6, %rd148, %rd147;
	cvt.u64.u32 	%rd149, %r190;
	add.s64 	%rd150, %rd147, %rd149;
	cvt.u64.u32 	%rd151, %r192;
	add.s64 	%rd7, %rd150, %rd151;
	add.s32 	%r239, %r194, %r193;
	setp.ge.s32 	%p102, %r2, %r239;
	@%p102 bra 	$L__BB5_127;
	setp.lt.s32 	%p103, %r2, %r193;
	sub.s32 	%r539, %r2, %r193;
	cvt.s64.s32 	%rd152, %r539;
	cvt.u64.u32 	%rd153, %r2;
	selp.b64 	%rd154, %rd6, %rd7, %p103;
	selp.b64 	%rd155, %rd153, %rd152, %p103;
	add.s64 	%rd156, %rd155, %rd154;
	shl.b64 	%rd157, %rd156, 2;
	add.s64 	%rd158, %rd1, %rd157;
	ld.global.u32 	%r1193, [%rd158];
$L__BB5_127:
	add.s32 	%r242, %r2, 256;
	setp.ge.s32 	%p104, %r242, %r239;
	@%p104 bra 	$L__BB5_129;
	setp.lt.s32 	%p105, %r242, %r193;
	sub.s32 	%r541, %r242, %r193;
	cvt.s64.s32 	%rd159, %r541;
	cvt.u64.u32 	%rd160, %r242;
	selp.b64 	%rd161, %rd6, %rd7, %p105;
	selp.b64 	%rd162, %rd160, %rd159, %p105;
	add.s64 	%rd163, %rd162, %rd161;
	shl.b64 	%rd164, %rd163, 2;
	add.s64 	%rd165, %rd1, %rd164;
	ld.global.u32 	%r1192, [%rd165];
$L__BB5_129:
	add.s32 	%r245, %r2, 512;
	setp.ge.s32 	%p106, %r245, %r239;
	@%p106 bra 	$L__BB5_131;
	setp.lt.s32 	%p107, %r245, %r193;
	sub.s32 	%r543, %r245, %r193;
	cvt.s64.s32 	%rd166, %r543;
	cvt.u64.u32 	%rd167, %r245;
	selp.b64 	%rd168, %rd6, %rd7, %p107;
	selp.b64 	%rd169, %rd167, %rd166, %p107;
	add.s64 	%rd170, %rd169, %rd168;
	shl.b64 	%rd171, %rd170, 2;
	add.s64 	%rd172, %rd1, %rd171;
	ld.global.u32 	%r1191, [%rd172];
$L__BB5_131:
	add.s32 	%r248, %r2, 768;
	setp.ge.s32 	%p108, %r248, %r239;
	@%p108 bra 	$L__BB5_133;
	setp.lt.s32 	%p109, %r248, %r193;
	sub.s32 	%r545, %r248, %r193;
	cvt.s64.s32 	%rd173, %r545;
	cvt.u64.u32 	%rd174, %r248;
	selp.b64 	%rd175, %rd6, %rd7, %p109;
	selp.b64 	%rd176, %rd174, %rd173, %p109;
	add.s64 	%rd177, %rd176, %rd175;
	shl.b64 	%rd178, %rd177, 2;
	add.s64 	%rd179, %rd1, %rd178;
	ld.global.u32 	%r1190, [%rd179];
$L__BB5_133:
	or.b32  	%r251, %r2, 1024;
	setp.ge.s32 	%p110, %r251, %r239;
	@%p110 bra 	$L__BB5_135;
	setp.lt.s32 	%p111, %r251, %r193;
	sub.s32 	%r547, %r251, %r193;
	cvt.s64.s32 	%rd180, %r547;
	cvt.u64.u32 	%rd181, %r251;
	selp.b64 	%rd182, %rd6, %rd7, %p111;
	selp.b64 	%rd183, %rd181, %rd180, %p111;
	add.s64 	%rd184, %rd183, %rd182;
	shl.b64 	%rd185, %rd184, 2;
	add.s64 	%rd186, %rd1, %rd185;
	ld.global.u32 	%r1189, [%rd186];
$L__BB5_135:
	add.s32 	%r254, %r2, 1280;
	setp.ge.s32 	%p112, %r254, %r239;
	@%p112 bra 	$L__BB5_137;
	setp.lt.s32 	%p113, %r254, %r193;
	sub.s32 	%r549, %r254, %r193;
	cvt.s64.s32 	%rd187, %r549;
	cvt.u64.u32 	%rd188, %r254;
	selp.b64 	%rd189, %rd6, %rd7, %p113;
	selp.b64 	%rd190, %rd188, %rd187, %p113;
	add.s64 	%rd191, %rd190, %rd189;
	shl.b64 	%rd192, %rd191, 2;
	add.s64 	%rd193, %rd1, %rd192;
	ld.global.u32 	%r1188, [%rd193];
$L__BB5_137:
	add.s32 	%r257, %r2, 1536;
	setp.ge.s32 	%p114, %r257, %r239;
	@%p114 bra 	$L__BB5_139;
	setp.lt.s32 	%p115, %r257, %r193;
	sub.s32 	%r551, %r257, %r193;
	cvt.s64.s32 	%rd194, %r551;
	cvt.u64.u32 	%rd195, %r257;
	selp.b64 	%rd196, %rd6, %rd7, %p115;
	selp.b64 	%rd197, %rd195, %rd194, %p115;
	add.s64 	%rd198, %rd197, %rd196;
	shl.b64 	%rd199, %rd198, 2;
	add.s64 	%rd200, %rd1, %rd199;
	ld.global.u32 	%r1187, [%rd200];
$L__BB5_139:
	add.s32 	%r260, %r2, 1792;
	setp.ge.s32 	%p116, %r260, %r239;
	@%p116 bra 	$L__BB5_141;
	setp.lt.s32 	%p117, %r260, %r193;
	sub.s32 	%r553, %r260, %r193;
	cvt.s64.s32 	%rd201, %r553;
	cvt.u64.u32 	%rd202, %r260;
	selp.b64 	%rd203, %rd6, %rd7, %p117;
	selp.b64 	%rd204, %rd202, %rd201, %p117;
	add.s64 	%rd205, %rd204, %rd203;
	shl.b64 	%rd206, %rd205, 2;
	add.s64 	%rd207, %rd1, %rd206;
	ld.global.u32 	%r1186, [%rd207];
$L__BB5_141:
	or.b32  	%r263, %r2, 2048;
	setp.ge.s32 	%p118, %r263, %r239;
	@%p118 bra 	$L__BB5_143;
	setp.lt.s32 	%p119, %r263, %r193;
	sub.s32 	%r555, %r263, %r193;
	cvt.s64.s32 	%rd208, %r555;
	cvt.u64.u32 	%rd209, %r263;
	selp.b64 	%rd210, %rd6, %rd7, %p119;
	selp.b64 	%rd211, %rd209, %rd208, %p119;
	add.s64 	%rd212, %rd211, %rd210;
	shl.b64 	%rd213, %rd212, 2;
	add.s64 	%rd214, %rd1, %rd213;
	ld.global.u32 	%r1185, [%rd214];
$L__BB5_143:
	add.s32 	%r266, %r2, 2304;
	setp.ge.s32 	%p120, %r266, %r239;
	@%p120 bra 	$L__BB5_145;
	setp.lt.s32 	%p121, %r266, %r193;
	sub.s32 	%r557, %r266, %r193;
	cvt.s64.s32 	%rd215, %r557;
	cvt.u64.u32 	%rd216, %r266;
	selp.b64 	%rd217, %rd6, %rd7, %p121;
	selp.b64 	%rd218, %rd216, %rd215, %p121;
	add.s64 	%rd219, %rd218, %rd217;
	shl.b64 	%rd220, %rd219, 2;
	add.s64 	%rd221, %rd1, %rd220;
	ld.global.u32 	%r1184, [%rd221];
$L__BB5_145:
	add.s32 	%r269, %r2, 2560;
	setp.ge.s32 	%p122, %r269, %r239;
	@%p122 bra 	$L__BB5_147;
	setp.lt.s32 	%p123, %r269, %r193;
	sub.s32 	%r559, %r269, %r193;
	cvt.s64.s32 	%rd222, %r559;
	cvt.u64.u32 	%rd223, %r269;
	selp.b64 	%rd224, %rd6, %rd7, %p123;
	selp.b64 	%rd225, %rd223, %rd222, %p123;
	add.s64 	%rd226, %rd225, %rd224;
	shl.b64 	%rd227, %rd226, 2;
	add.s64 	%rd228, %rd1, %rd227;
	ld.global.u32 	%r1183, [%rd228];
$L__BB5_147:
	add.s32 	%r561, %r2, 2816;
	setp.ge.s32 	%p124, %r561, %r239;
	@%p124 bra 	$L__BB5_149;
	setp.lt.s32 	%p125, %r561, %r193;
	sub.s32 	%r563, %r561, %r193;
	cvt.s64.s32 	%rd229, %r563;
	cvt.u64.u32 	%rd230, %r561;
	selp.b64 	%rd231, %rd6, %rd7, %p125;
	selp.b64 	%rd232, %rd230, %rd229, %p125;
	add.s64 	%rd233, %rd232, %rd231;
	shl.b64 	%rd234, %rd233, 2;
	add.s64 	%rd235, %rd1, %rd234;
	ld.global.u32 	%r1182, [%rd235];
$L__BB5_149:
	or.b32  	%r565, %r2, 3072;
	setp.ge.s32 	%p126, %r565, %r239;
	@%p126 bra 	$L__BB5_151;
	ld.param.u64 	%rd565, [_ZN3cub18CUB_300001_SM_10006detail10merge_sort26DeviceMergeSortMergeKernelINS2_10policy_hubIPiE9Policy600ES5_PNS0_8NullTypeES5_S9_j8CustomOpiS8_EEvbT2_T3_T4_PT6_PT7_T5_PSD_SD_NS1_7vsmem_tE_param_4];
	setp.lt.s32 	%p127, %r565, %r193;
	sub.s32 	%r567, %r565, %r193;
	cvt.s64.s32 	%rd236, %r567;
	cvt.u64.u32 	%rd237, %r565;
	selp.b64 	%rd238, %rd6, %rd7, %p127;
	selp.b64 	%rd239, %rd237, %rd236, %p127;
	add.s64 	%rd240, %rd239, %rd238;
	cvta.to.global.u64 	%rd241, %rd565;
	shl.b64 	%rd242, %rd240, 2;
	add.s64 	%rd243, %rd241, %rd242;
	ld.global.u32 	%r1181, [%rd243];
$L__BB5_151:
	add.s32 	%r569, %r2, 3328;
	setp.ge.s32 	%p128, %r569, %r239;
	@%p128 bra 	$L__BB5_153;
	ld.param.u64 	%rd566, [_ZN3cub18CUB_300001_SM_10006detail10merge_sort26DeviceMergeSortMergeKernelINS2_10policy_hubIPiE9Policy600ES5_PNS0_8NullTypeES5_S9_j8CustomOpiS8_EEvbT2_T3_T4_PT6_PT7_T5_PSD_SD_NS1_7vsmem_tE_param_4];
	setp.lt.s32 	%p129, %r569, %r193;
	sub.s32 	%r571, %r569, %r193;
	cvt.s64.s32 	%rd244, %r571;
	cvt.u64.u32 	%rd245, %r569;
	selp.b64 	%rd246, %rd6, %rd7, %p129;
	selp.b64 	%rd247, %rd245, %rd244, %p129;
	add.s64 	%rd248, %rd247, %rd246;
	cvta.to.global.u64 	%rd249, %rd566;
	shl.b64 	%rd250, %rd248, 2;
	add.s64 	%rd251, %rd249, %rd250;
	ld.global.u32 	%r1180, [%rd251];
$L__BB5_153:
	add.s32 	%r573, %r2, 3584;
	setp.ge.s32 	%p130, %r573, %r239;
	@%p130 bra 	$L__BB5_155;
	ld.param.u64 	%rd567, [_ZN3cub18CUB_300001_SM_10006detail10merge_sort26DeviceMergeSortMergeKernelINS2_10policy_hubIPiE9Policy600ES5_PNS0_8NullTypeES5_S9_j8CustomOpiS8_EEvbT2_T3_T4_PT6_PT7_T5_PSD_SD_NS1_7vsmem_tE_param_4];
	add.s32 	%r574, %r2, 3584;
	setp.lt.s32 	%p131, %r574, %r193;
	sub.s32 	%r575, %r574, %r193;
	cvt.s64.s32 	%rd252, %r575;
	cvt.u64.u32 	%rd253, %r574;
	selp.b64 	%rd254, %rd6, %rd7, %p131;
	selp.b64 	%rd255, %rd253, %rd252, %p131;
	add.s64 	%rd256, %rd255, %rd254;
	cvta.to.global.u64 	%rd257, %rd567;
	shl.b64 	%rd258, %rd256, 2;
	add.s64 	%rd259, %rd257, %rd258;
	ld.global.u32 	%r1179, [%rd259];
$L__BB5_155:
	add.s32 	%r577, %r2, 3840;
	setp.ge.s32 	%p132, %r577, %r239;
	@%p132 bra 	$L__BB5_157;
	ld.param.u64 	%rd568, [_ZN3cub18CUB_300001_SM_10006detail10merge_sort26DeviceMergeSortMergeKernelINS2_10policy_hubIPiE9Policy600ES5_PNS0_8NullTypeES5_S9_j8CustomOpiS8_EEvbT2_T3_T4_PT6_PT7_T5_PSD_SD_NS1_7vsmem_tE_param_4];
	add.s32 	%r578, %r2, 3840;
	setp.lt.s32 	%p133, %r578, %r193;
	sub.s32 	%r579, %r578, %r193;
	cvt.s64.s32 	%rd260, %r579;
	cvt.u64.u32 	%rd261, %r578;
	selp.b64 	%rd262, %rd6, %rd7, %p133;
	selp.b64 	%rd263, %rd261, %rd260, %p133;
	add.s64 	%rd264, %rd263, %rd262;
	cvta.to.global.u64 	%rd265, %rd568;
	shl.b64 	%rd266, %rd264, 2;
	add.s64 	%rd267, %rd265, %rd266;
	ld.global.u32 	%r1178, [%rd267];
$L__BB5_157:
	or.b32  	%r581, %r2, 4096;
	setp.ge.s32 	%p134, %r581, %r239;
	@%p134 bra 	$L__BB5_159;
	ld.param.u64 	%rd569, [_ZN3cub18CUB_300001_SM_10006detail10merge_sort26DeviceMergeSortMergeKernelINS2_10policy_hubIPiE9Policy600ES5_PNS0_8NullTypeES5_S9_j8CustomOpiS8_EEvbT2_T3_T4_PT6_PT7_T5_PSD_SD_NS1_7vsmem_tE_param_4];
	setp.lt.s32 	%p135, %r581, %r193;
	sub.s32 	%r583, %r581, %r193;
	cvt.s64.s32 	%rd268, %r583;
	cvt.u64.u32 	%rd269, %r581;
	selp.b64 	%rd270, %rd6, %rd7, %p135;
	selp.b64 	%rd271, %rd269, %rd268, %p135;
	add.s64 	%rd272, %rd271, %rd270;
	cvta.to.global.u64 	%rd273, %rd569;
	shl.b64 	%rd274, %rd272, 2;
	add.s64 	%rd275, %rd273, %rd274;
	ld.global.u32 	%r1177, [%rd275];
$L__BB5_159:
	shl.b32 	%r584, %r2, 2;
	mov.u32 	%r585, _ZZN3cub18CUB_300001_SM_10006detail10merge_sort26DeviceMergeSortMergeKernelINS2_10policy_hubIPiE9Policy600ES5_PNS0_8NullTypeES5_S9_j8CustomOpiS8_EEvbT2_T3_T4_PT6_PT7_T5_PSD_SD_NS1_7vsmem_tEE19static_temp_storage;
	add.s32 	%r586, %r585, %r584;
	st.shared.u32 	[%r586], %r1193;
	st.shared.u32 	[%r586+1024], %r1192;
	st.shared.u32 	[%r586+2048], %r1191;
	st.shared.u32 	[%r586+3072], %r1190;
	st.shared.u32 	[%r586+4096], %r1189;
	st.shared.u32 	[%r586+5120], %r1188;
	st.shared.u32 	[%r586+6144], %r1187;
	st.shared.u32 	[%r586+7168], %r1186;
	st.shared.u32 	[%r586+8192], %r1185;
	st.shared.u32 	[%r586+9216], %r1184;
	st.shared.u32 	[%r586+10240], %r1183;
	st.shared.u32 	[%r586+11264], %r1182;
	st.shared.u32 	[%r586+12288], %r1181;
	st.shared.u32 	[%r586+13312], %r1180;
	st.shared.u32 	[%r586+14336], %r1179;
	st.shared.u32 	[%r586+15360], %r1178;
	st.shared.u32 	[%r586+16384], %r1177;
	bar.sync 	0;
	// begin inline asm
	griddepcontrol.launch_dependents;
	// end inline asm
	add.s32 	%r300, %r194, %r193;
	mul.lo.s32 	%r587, %r2, 17;
	min.s32 	%r301, %r587, %r300;
	setp.lt.s32 	%p136, %r301, %r194;
	sub.s32 	%r588, %r301, %r194;
	selp.b32 	%r1196, 0, %r588, %p136;
	min.s32 	%r1194, %r193, %r301;
	setp.ge.s32 	%p137, %r1196, %r1194;
	@%p137 bra 	$L__BB5_162;
	add.s32 	%r304, %r301, %r193;
$L__BB5_161:
	sub.s32 	%r589, %r1194, %r1196;
	shr.u32 	%r590, %r589, 31;
	add.s32 	%r591, %r589, %r590;
	shr.s32 	%r592, %r591, 1;
	add.s32 	%r593, %r592, %r1196;
	shl.b32 	%r594, %r593, 2;
	add.s32 	%r596, %r585, %r594;
	ld.shared.u32 	%r597, [%r596];
	not.b32 	%r598, %r593;
	add.s32 	%r599, %r304, %r598;
	shl.b32 	%r600, %r599, 2;
	add.s32 	%r601, %r585, %r600;
	ld.shared.u32 	%r602, [%r601];
	setp.lt.s32 	%p138, %r602, %r597;
	add.s32 	%r603, %r593, 1;
	selp.b32 	%r1196, %r1196, %r603, %p138;
	selp.b32 	%r1194, %r593, %r1194, %p138;
	setp.lt.s32 	%p139, %r1196, %r1194;
	@%p139 bra 	$L__BB5_161;
$L__BB5_162:
	sub.s32 	%r604, %r301, %r1196;
	add.s32 	%r310, %r604, %r193;
	shl.b32 	%r605, %r310, 2;
	add.s32 	%r311, %r585, %r605;
	ld.shared.u32 	%r1197, [%r311];
	shl.b32 	%r607, %r1196, 2;
	add.s32 	%r313, %r585, %r607;
	ld.shared.u32 	%r1200, [%r313];
	setp.ge.s32 	%p141, %r310, %r300;
	mov.pred 	%p398, 0;
	@%p141 bra 	$L__BB5_164;
	setp.ge.s32 	%p142, %r1196, %r193;
	setp.lt.s32 	%p143, %r1197, %r1200;
	or.pred  	%p398, %p142, %p143;
$L__BB5_164:
	selp.b32 	%r315, %r1197, %r1200, %p398;
	selp.u32 	%r608, 1, 0, %p398;
	add.s32 	%r316, %r310, %r608;
	not.pred 	%p144, %p398;
	selp.u32 	%r609, 1, 0, %p144;
	add.s32 	%r317, %r1196, %r609;
	@%p144 bra 	$L__BB5_166;
	ld.shared.u32 	%r1197, [%r311+4];
	bra.uni 	$L__BB5_167;
$L__BB5_166:
	ld.shared.u32 	%r1200, [%r313+4];
$L__BB5_167:
	setp.ge.s32 	%p146, %r316, %r300;
	mov.pred 	%p399, 0;
	@%p146 bra 	$L__BB5_169;
	setp.ge.s32 	%p147, %r317, %r193;
	setp.lt.s32 	%p148, %r1197, %r1200;
	or.pred  	%p399, %p147, %p148;
$L__BB5_169:
	selp.b32 	%r322, %r1197, %r1200, %p399;
	selp.u32 	%r610, 1, 0, %p399;
	add.s32 	%r323, %r316, %r610;
	not.pred 	%p149, %p399;
	selp.u32 	%r611, 1, 0, %p149;
	add.s32 	%r324, %r317, %r611;
	@%p399 bra 	$L__BB5_171;
	shl.b32 	%r612, %r324, 2;
	add.s32 	%r614, %r585, %r612;
	ld.shared.u32 	%r1200, [%r614];
	bra.uni 	$L__BB5_172;
$L__BB5_171:
	shl.b32 	%r615, %r323, 2;
	add.s32 	%r617, %r585, %r615;
	ld.shared.u32 	%r1197, [%r617];
$L__BB5_172:
	setp.ge.s32 	%p151, %r323, %r300;
	mov.pred 	%p400, 0;
	@%p151 bra 	$L__BB5_174;
	setp.ge.s32 	%p152, %r324, %r193;
	setp.lt.s32 	%p153, %r1197, %r1200;
	or.pred  	%p400, %p152, %p153;
$L__BB5_174:
	selp.b32 	%r329, %r1197, %r1200, %p400;
	selp.u32 	%r618, 1, 0, %p400;
	add.s32 	%r330, %r323, %r618;
	not.pred 	%p154, %p400;
	selp.u32 	%r619, 1, 0, %p154;
	add.s32 	%r331, %r324, %r619;
	@%p400 bra 	$L__BB5_176;
	shl.b32 	%r620, %r331, 2;
	add.s32 	%r622, %r585, %r620;
	ld.shared.u32 	%r1200, [%r622];
	bra.uni 	$L__BB5_177;
$L__BB5_176:
	shl.b32 	%r623, %r330, 2;
	add.s32 	%r625, %r585, %r623;
	ld.shared.u32 	%r1197, [%r625];
$L__BB5_177:
	setp.ge.s32 	%p156, %r330, %r300;
	mov.pred 	%p401, 0;
	@%p156 bra 	$L__BB5_179;
	setp.ge.s32 	%p157, %r331, %r193;
	setp.lt.s32 	%p158, %r1197, %r1200;
	or.pred  	%p401, %p157, %p158;
$L__BB5_179:
	selp.b32 	%r336, %r1197, %r1200, %p401;
	selp.u32 	%r626, 1, 0, %p401;
	add.s32 	%r337, %r330, %r626;
	not.pred 	%p159, %p401;
	selp.u32 	%r627, 1, 0, %p159;
	add.s32 	%r338, %r331, %r627;
	@%p401 bra 	$L__BB5_181;
	shl.b32 	%r628, %r338, 2;
	add.s32 	%r630, %r585, %r628;
	ld.shared.u32 	%r1200, [%r630];
	bra.uni 	$L__BB5_182;
$L__BB5_181:
	shl.b32 	%r631, %r337, 2;
	add.s32 	%r633, %r585, %r631;
	ld.shared.u32 	%r1197, [%r633];
$L__BB5_182:
	setp.ge.s32 	%p161, %r337, %r300;
	mov.pred 	%p402, 0;
	@%p161 bra 	$L__BB5_184;
	setp.ge.s32 	%p162, %r338, %r193;
	setp.lt.s32 	%p163, %r1197, %r1200;
	or.pred  	%p402, %p162, %p163;
$L__BB5_184:
	selp.b32 	%r343, %r1197, %r1200, %p402;
	selp.u32 	%r634, 1, 0, %p402;
	add.s32 	%r344, %r337, %r634;
	not.pred 	%p164, %p402;
	selp.u32 	%r635, 1, 0, %p164;
	add.s32 	%r345, %r338, %r635;
	@%p402 bra 	$L__BB5_186;
	shl.b32 	%r636, %r345, 2;
	add.s32 	%r638, %r585, %r636;
	ld.shared.u32 	%r1200, [%r638];
	bra.uni 	$L__BB5_187;
$L__BB5_186:
	shl.b32 	%r639, %r344, 2;
	add.s32 	%r641, %r585, %r639;
	ld.shared.u32 	%r1197, [%r641];
$L__BB5_187:
	setp.ge.s32 	%p166, %r344, %r300;
	mov.pred 	%p403, 0;
	@%p166 bra 	$L__BB5_189;
	setp.ge.s32 	%p167, %r345, %r193;
	setp.lt.s32 	%p168, %r1197, %r1200;
	or.pred  	%p403, %p167, %p168;
$L__BB5_189:
	selp.b32 	%r350, %r1197, %r1200, %p403;
	selp.u32 	%r642, 1, 0, %p403;
	add.s32 	%r351, %r344, %r642;
	not.pred 	%p169, %p403;
	selp.u32 	%r643, 1, 0, %p169;
	add.s32 	%r352, %r345, %r643;
	@%p403 bra 	$L__BB5_191;
	shl.b32 	%r644, %r352, 2;
	add.s32 	%r646, %r585, %r644;
	ld.shared.u32 	%r1200, [%r646];
	bra.uni 	$L__BB5_192;
$L__BB5_191:
	shl.b32 	%r647, %r351, 2;
	add.s32 	%r649, %r585, %r647;
	ld.shared.u32 	%r1197, [%r649];
$L__BB5_192:
	setp.ge.s32 	%p171, %r351, %r300;
	mov.pred 	%p404, 0;
	@%p171 bra 	$L__BB5_194;
	setp.ge.s32 	%p172, %r352, %r193;
	setp.lt.s32 	%p173, %r1197, %r1200;
	or.pred  	%p404, %p172, %p173;
$L__BB5_194:
	selp.b32 	%r357, %r1197, %r1200, %p404;
	selp.u32 	%r650, 1, 0, %p404;
	add.s32 	%r358, %r351, %r650;
	not.pred 	%p174, %p404;
	selp.u32 	%r651, 1, 0, %p174;
	add.s32 	%r359, %r352, %r651;
	@%p404 bra 	$L__BB5_196;
	shl.b32 	%r652, %r359, 2;
	add.s32 	%r654, %r585, %r652;
	ld.shared.u32 	%r1200, [%r654];
	bra.uni 	$L__BB5_197;
$L__BB5_196:
	shl.b32 	%r655, %r358, 2;
	add.s32 	%r657, %r585, %r655;
	ld.shared.u32 	%r1197, [%r657];
$L__BB5_197:
	setp.ge.s32 	%p176, %r358, %r300;
	mov.pred 	%p405, 0;
	@%p176 bra 	$L__BB5_199;
	setp.ge.s32 	%p177, %r359, %r193;
	setp.lt.s32 	%p178, %r1197, %r1200;
	or.pred  	%p405, %p177, %p178;
$L__BB5_199:
	selp.b32 	%r364, %r1197, %r1200, %p405;
	selp.u32 	%r658, 1, 0, %p405;
	add.s32 	%r365, %r358, %r658;
	not.pred 	%p179, %p405;
	selp.u32 	%r659, 1, 0, %p179;
	add.s32 	%r366, %r359, %r659;
	@%p405 bra 	$L__BB5_201;
	shl.b32 	%r660, %r366, 2;
	add.s32 	%r662, %r585, %r660;
	ld.shared.u32 	%r1200, [%r662];
	bra.uni 	$L__BB5_202;
$L__BB5_201:
	shl.b32 	%r663, %r365, 2;
	add.s32 	%r665, %r585, %r663;
	ld.shared.u32 	%r1197, [%r665];
$L__BB5_202:
	setp.ge.s32 	%p181, %r365, %r300;
	mov.pred 	%p406, 0;
	@%p181 bra 	$L__BB5_204;
	setp.ge.s32 	%p182, %r366, %r193;
	setp.lt.s32 	%p183, %r1197, %r1200;
	or.pred  	%p406, %p182, %p183;
$L__BB5_204:
	selp.b32 	%r371, %r1197, %r1200, %p406;
	selp.u32 	%r666, 1, 0, %p406;
	add.s32 	%r372, %r365, %r666;
	not.pred 	%p184, %p406;
	selp.u32 	%r667, 1, 0, %p184;
	add.s32 	%r373, %r366, %r667;
	@%p406 bra 	$L__BB5_206;
	shl.b32 	%r668, %r373, 2;
	add.s32 	%r670, %r585, %r668;
	ld.shared.u32 	%r1200, [%r670];
	bra.uni 	$L__BB5_207;
$L__BB5_206:
	shl.b32 	%r671, %r372, 2;
	add.s32 	%r673, %r585, %r671;
	ld.shared.u32 	%r1197, [%r673];
$L__BB5_207:
	setp.ge.s32 	%p186, %r372, %r300;
	mov.pred 	%p407, 0;
	@%p186 bra 	$L__BB5_209;
	setp.ge.s32 	%p187, %r373, %r193;
	setp.lt.s32 	%p188, %r1197, %r1200;
	or.pred  	%p407, %p187, %p188;
$L__BB5_209:
	selp.b32 	%r378, %r1197, %r1200, %p407;
	selp.u32 	%r674, 1, 0, %p407;
	add.s32 	%r379, %r372, %r674;
	not.pred 	%p189, %p407;
	selp.u32 	%r675, 1, 0, %p189;
	add.s32 	%r380, %r373, %r675;
	@%p407 bra 	$L__BB5_211;
	shl.b32 	%r676, %r380, 2;
	add.s32 	%r678, %r585, %r676;
	ld.shared.u32 	%r1200, [%r678];
	bra.uni 	$L__BB5_212;
$L__BB5_211:
	shl.b32 	%r679, %r379, 2;
	add.s32 	%r681, %r585, %r679;
	ld.shared.u32 	%r1197, [%r681];
$L__BB5_212:
	setp.ge.s32 	%p191, %r379, %r300;
	mov.pred 	%p408, 0;
	@%p191 bra 	$L__BB5_214;
	setp.ge.s32 	%p192, %r380, %r193;
	setp.lt.s32 	%p193, %r1197, %r1200;
	or.pred  	%p408, %p192, %p193;
$L__BB5_214:
	selp.b32 	%r385, %r1197, %r1200, %p408;
	selp.u32 	%r682, 1, 0, %p408;
	add.s32 	%r386, %r379, %r682;
	not.pred 	%p194, %p408;
	selp.u32 	%r683, 1, 0, %p194;
	add.s32 	%r387, %r380, %r683;
	@%p408 bra 	$L__BB5_216;
	shl.b32 	%r684, %r387, 2;
	add.s32 	%r686, %r585, %r684;
	ld.shared.u32 	%r1200, [%r686];
	bra.uni 	$L__BB5_217;
$L__BB5_216:
	shl.b32 	%r687, %r386, 2;
	add.s32 	%r689, %r585, %r687;
	ld.shared.u32 	%r1197, [%r689];
$L__BB5_217:
	setp.ge.s32 	%p196, %r386, %r300;
	mov.pred 	%p409, 0;
	@%p196 bra 	$L__BB5_219;
	setp.ge.s32 	%p197, %r387, %r193;
	setp.lt.s32 	%p198, %r1197, %r1200;
	or.pred  	%p409, %p197, %p198;
$L__BB5_219:
	selp.b32 	%r392, %r1197, %r1200, %p409;
	selp.u32 	%r690, 1, 0, %p409;
	add.s32 	%r393, %r386, %r690;
	not.pred 	%p199, %p409;
	selp.u32 	%r691, 1, 0, %p199;
	add.s32 	%r394, %r387, %r691;
	@%p409 bra 	$L__BB5_221;
	shl.b32 	%r692, %r394, 2;
	add.s32 	%r694, %r585, %r692;
	ld.shared.u32 	%r1200, [%r694];
	bra.uni 	$L__BB5_222;
$L__BB5_221:
	shl.b32 	%r695, %r393, 2;
	add.s32 	%r697, %r585, %r695;
	ld.shared.u32 	%r1197, [%r697];
$L__BB5_222:
	setp.ge.s32 	%p201, %r393, %r300;
	mov.pred 	%p410, 0;
	@%p201 bra 	$L__BB5_224;
	setp.ge.s32 	%p202, %r394, %r193;
	setp.lt.s32 	%p203, %r1197, %r1200;
	or.pred  	%p410, %p202, %p203;
$L__BB5_224:
	selp.b32 	%r399, %r1197, %r1200, %p410;
	selp.u32 	%r698, 1, 0, %p410;
	add.s32 	%r400, %r393, %r698;
	not.pred 	%p204, %p410;
	selp.u32 	%r699, 1, 0, %p204;
	add.s32 	%r401, %r394, %r699;
	@%p410 bra 	$L__BB5_226;
	shl.b32 	%r700, %r401, 2;
	add.s32 	%r702, %r585, %r700;
	ld.shared.u32 	%r1200, [%r702];
	bra.uni 	$L__BB5_227;
$L__BB5_226:
	shl.b32 	%r703, %r400, 2;
	add.s32 	%r705, %r585, %r703;
	ld.shared.u32 	%r1197, [%r705];
$L__BB5_227:
	setp.ge.s32 	%p206, %r400, %r300;
	mov.pred 	%p411, 0;
	@%p206 bra 	$L__BB5_229;
	setp.ge.s32 	%p207, %r401, %r193;
	setp.lt.s32 	%p208, %r1197, %r1200;
	or.pred  	%p411, %p207, %p208;
$L__BB5_229:
	selp.b32 	%r406, %r1197, %r1200, %p411;
	selp.u32 	%r706, 1, 0, %p411;
	add.s32 	%r407, %r400, %r706;
	not.pred 	%p209, %p411;
	selp.u32 	%r707, 1, 0, %p209;
	add.s32 	%r408, %r401, %r707;
	@%p411 bra 	$L__BB5_231;
	shl.b32 	%r708, %r408, 2;
	add.s32 	%r710, %r585, %r708;
	ld.shared.u32 	%r1200, [%r710];
	bra.uni 	$L__BB5_232;
$L__BB5_231:
	shl.b32 	%r711, %r407, 2;
	add.s32 	%r713, %r585, %r711;
	ld.shared.u32 	%r1197, [%r713];
$L__BB5_232:
	setp.ge.s32 	%p211, %r407, %r300;
	mov.pred 	%p412, 0;
	@%p211 bra 	$L__BB5_234;
	setp.ge.s32 	%p212, %r408, %r193;
	setp.lt.s32 	%p213, %r1197, %r1200;
	or.pred  	%p412, %p212, %p213;
$L__BB5_234:
	selp.b32 	%r413, %r1197, %r1200, %p412;
	selp.u32 	%r714, 1, 0, %p412;
	add.s32 	%r414, %r407, %r714;
	not.pred 	%p214, %p412;
	selp.u32 	%r715, 1, 0, %p214;
	add.s32 	%r415, %r408, %r715;
	@%p412 bra 	$L__BB5_236;
	shl.b32 	%r716, %r415, 2;
	add.s32 	%r718, %r585, %r716;
	ld.shared.u32 	%r1200, [%r718];
	bra.uni 	$L__BB5_237;
$L__BB5_236:
	shl.b32 	%r719, %r414, 2;
	add.s32 	%r721, %r585, %r719;
	ld.shared.u32 	%r1197, [%r721];
$L__BB5_237:
	setp.ge.s32 	%p216, %r414, %r300;
	mov.pred 	%p413, 0;
	@%p216 bra 	$L__BB5_239;
	setp.ge.s32 	%p217, %r415, %r193;
	setp.lt.s32 	%p218, %r1197, %r1200;
	or.pred  	%p413, %p217, %p218;
$L__BB5_239:
	selp.b32 	%r420, %r1197, %r1200, %p413;
	selp.u32 	%r722, 1, 0, %p413;
	add.s32 	%r421, %r414, %r722;
	not.pred 	%p219, %p413;
	selp.u32 	%r723, 1, 0, %p219;
	add.s32 	%r422, %r415, %r723;
	@%p413 bra 	$L__BB5_241;
	shl.b32 	%r724, %r422, 2;
	add.s32 	%r726, %r585, %r724;
	ld.shared.u32 	%r1200, [%r726];
	bra.uni 	$L__BB5_242;
$L__BB5_241:
	shl.b32 	%r727, %r421, 2;
	add.s32 	%r729, %r585, %r727;
	ld.shared.u32 	%r1197, [%r729];
$L__BB5_242:
	ld.param.s8 	%rs3, [_ZN3cub18CUB_300001_SM_10006detail10merge_sort26DeviceMergeSortMergeKernelINS2_10policy_hubIPiE9Policy600ES5_PNS0_8NullTypeES5_S9_j8CustomOpiS8_EEvbT2_T3_T4_PT6_PT7_T5_PSD_SD_NS1_7vsmem_tE_param_0];
	mov.u32 	%r730, %ctaid.x;
	mul.lo.s32 	%r427, %r730, 4352;
	setp.eq.s16 	%p220, %rs3, 0;
	setp.lt.s32 	%p221, %r421, %r300;
	setp.lt.s32 	%p222, %r422, %r193;
	min.s32 	%r731, %r1197, %r1200;
	selp.b32 	%r732, %r731, %r1197, %p222;
	selp.b32 	%r428, %r732, %r1200, %p221;
	bar.sync 	0;
	@%p220 bra 	$L__BB5_279;
	// begin inline asm
	mov.u32 %r733, %laneid;
	// end inline asm
	shr.u32 	%r734, %r2, 5;
	mul.lo.s32 	%r735, %r734, 544;
	mad.lo.s32 	%r736, %r733, 17, %r735;
	shl.b32 	%r737, %r736, 2;
	add.s32 	%r739, %r585, %r737;
	st.shared.u32 	[%r739], %r315;
	st.shared.u32 	[%r739+4], %r322;
	st.shared.u32 	[%r739+8], %r329;
	st.shared.u32 	[%r739+12], %r336;
	st.shared.u32 	[%r739+16], %r343;
	st.shared.u32 	[%r739+20], %r350;
	st.shared.u32 	[%r739+24], %r357;
	st.shared.u32 	[%r739+28], %r364;
	st.shared.u32 	[%r739+32], %r371;
	st.shared.u32 	[%r739+36], %r378;
	st.shared.u32 	[%r739+40], %r385;
	st.shared.u32 	[%r739+44], %r392;
	st.shared.u32 	[%r739+48], %r399;
	st.shared.u32 	[%r739+52], %r406;
	st.shared.u32 	[%r739+56], %r413;
	st.shared.u32 	[%r739+60], %r420;
	st.shared.u32 	[%r739+64], %r428;
	bar.warp.sync 	-1;
	shl.b32 	%r740, %r733, 4;
	sub.s32 	%r741, %r736, %r740;
	shl.b32 	%r742, %r741, 2;
	add.s32 	%r743, %r585, %r742;
	ld.shared.u32 	%r429, [%r743];
	ld.shared.u32 	%r430, [%r743+128];
	ld.shared.u32 	%r431, [%r743+256];
	ld.shared.u32 	%r432, [%r743+384];
	ld.shared.u32 	%r433, [%r743+512];
	ld.shared.u32 	%r434, [%r743+640];
	ld.shared.u32 	%r435, [%r743+768];
	ld.shared.u32 	%r436, [%r743+896];
	ld.shared.u32 	%r437, [%r743+1024];
	ld.shared.u32 	%r438, [%r743+1152];
	ld.shared.u32 	%r439, [%r743+1280];
	ld.shared.u32 	%r440, [%r743+1408];
	ld.shared.u32 	%r441, [%r743+1536];
	ld.shared.u32 	%r442, [%r743+1664];
	ld.shared.u32 	%r443, [%r743+1792];
	ld.shared.u32 	%r444, [%r743+1920];
	ld.shared.u32 	%r445, [%r743+2048];
	setp.ne.s32 	%p223, %r2, 0;
	@%p223 bra 	$L__BB5_245;
	st.volatile.shared.u32 	[_ZZN3cub18CUB_300001_SM_10006detail10merge_sort26DeviceMergeSortMergeKernelINS2_10policy_hubIPiE9Policy600ES5_PNS0_8NullTypeES5_S9_j8CustomOpiS8_EEvbT2_T3_T4_PT6_PT7_T5_PSD_SD_NS1_7vsmem_tEE19static_temp_storage+17408], %r300;
$L__BB5_245:
	ld.param.u64 	%rd570, [_ZN3cub18CUB_300001_SM_10006detail10merge_sort26DeviceMergeSortMergeKernelINS2_10policy_hubIPiE9Policy600ES5_PNS0_8NullTypeES5_S9_j8CustomOpiS8_EEvbT2_T3_T4_PT6_PT7_T5_PSD_SD_NS1_7vsmem_tE_param_4];
	bar.sync 	0;
	ld.volatile.shared.u32 	%r446, [_ZZN3cub18CUB_300001_SM_10006detail10merge_sort26DeviceMergeSortMergeKernelINS2_10policy_hubIPiE9Policy600ES5_PNS0_8NullTypeES5_S9_j8CustomOpiS8_EEvbT2_T3_T4_PT6_PT7_T5_PSD_SD_NS1_7vsmem_tEE19static_temp_storage+17408];
	and.b32  	%r744, %r2, 31;
	and.b32  	%r745, %r2, 992;
	mul.lo.s32 	%r746, %r745, 17;
	or.b32  	%r447, %r746, %r744;
	setp.ge.s32 	%p224, %r447, %r446;
	cvt.u64.u32 	%rd276, %r447;
	cvt.u64.u32 	%rd277, %r427;
	add.s64 	%rd278, %rd276, %rd277;
	cvta.to.global.u64 	%rd279, %rd570;
	shl.b64 	%rd280, %rd278, 2;
	add.s64 	%rd8, %rd279, %rd280;
	@%p224 bra 	$L__BB5_247;
	st.global.u32 	[%rd8], %r429;
$L__BB5_247:
	add.s32 	%r747, %r447, 32;
	setp.ge.s32 	%p225, %r747, %r446;
	@%p225 bra 	$L__BB5_249;
	st.global.u32 	[%rd8+128], %r430;
$L__BB5_249:
	add.s32 	%r748, %r447, 64;
	setp.ge.s32 	%p226, %r748, %r446;
	@%p226 bra 	$L__BB5_251;
	st.global.u32 	[%rd8+256], %r431;
$L__BB5_251:
	add.s32 	%r749, %r447, 96;
	setp.ge.s32 	%p227, %r749, %r446;
	@%p227 bra 	$L__BB5_253;
	st.global.u32 	[%rd8+384], %r432;
$L__BB5_253:
	add.s32 	%r750, %r447, 128;
	setp.ge.s32 	%p228, %r750, %r446;
	@%p228 bra 	$L__BB5_255;
	st.global.u32 	[%rd8+512], %r433;
$L__BB5_255:
	add.s32 	%r751, %r447, 160;
	setp.ge.s32 	%p229, %r751, %r446;
	@%p229 bra 	$L__BB5_257;
	st.global.u32 	[%rd8+640], %r434;
$L__BB5_257:
	add.s32 	%r752, %r447, 192;
	setp.ge.s32 	%p230, %r752, %r446;
	@%p230 bra 	$L__BB5_259;
	st.global.u32 	[%rd8+768], %r435;
$L__BB5_259:
	add.s32 	%r753, %r447, 224;
	setp.ge.s32 	%p231, %r753, %r446;
	@%p231 bra 	$L__BB5_261;
	st.global.u32 	[%rd8+896], %r436;
$L__BB5_261:
	add.s32 	%r754, %r447, 256;
	setp.ge.s32 	%p232, %r754, %r446;
	@%p232 bra 	$L__BB5_263;
	st.global.u32 	[%rd8+1024], %r437;
$L__BB5_263:
	add.s32 	%r755, %r447, 288;
	setp.ge.s32 	%p233, %r755, %r446;
	@%p233 bra 	$L__BB5_265;
	st.global.u32 	[%rd8+1152], %r438;
$L__BB5_265:
	add.s32 	%r756, %r447, 320;
	setp.ge.s32 	%p234, %r756, %r446;
	@%p234 bra 	$L__BB5_267;
	st.global.u32 	[%rd8+1280], %r439;
$L__BB5_267:
	add.s32 	%r757, %r447, 352;
	setp.ge.s32 	%p235, %r757, %r446;
	@%p235 bra 	$L__BB5_269;
	st.global.u32 	[%rd8+1408], %r440;
$L__BB5_269:
	add.s32 	%r758, %r447, 384;
	setp.ge.s32 	%p236, %r758, %r446;
	@%p236 bra 	$L__BB5_271;
	st.global.u32 	[%rd8+1536], %r441;
$L__BB5_271:
	add.s32 	%r759, %r447, 416;
	setp.ge.s32 	%p237, %r759, %r446;
	@%p237 bra 	$L__BB5_273;
	st.global.u32 	[%rd8+1664], %r442;
$L__BB5_273:
	add.s32 	%r760, %r447, 448;
	setp.ge.s32 	%p238, %r760, %r446;
	@%p238 bra 	$L__BB5_275;
	st.global.u32 	[%rd8+1792], %r443;
$L__BB5_275:
	add.s32 	%r761, %r447, 480;
	setp.ge.s32 	%p239, %r761, %r446;
	@%p239 bra 	$L__BB5_277;
	st.global.u32 	[%rd8+1920], %r444;
$L__BB5_277:
	add.s32 	%r762, %r447, 512;
	setp.ge.s32 	%p240, %r762, %r446;
	@%p240 bra 	$L__BB5_315;
	st.global.u32 	[%rd8+2048], %r445;
	bra.uni 	$L__BB5_315;
$L__BB5_279:
	// begin inline asm
	mov.u32 %r763, %laneid;
	// end inline asm
	shr.u32 	%r764, %r2, 5;
	mul.lo.s32 	%r765, %r764, 544;
	mad.lo.s32 	%r766, %r763, 17, %r765;
	shl.b32 	%r767, %r766, 2;
	add.s32 	%r769, %r585, %r767;
	st.shared.u32 	[%r769], %r315;
	st.shared.u32 	[%r769+4], %r322;
	st.shared.u32 	[%r769+8], %r329;
	st.shared.u32 	[%r769+12], %r336;
	st.shared.u32 	[%r769+16], %r343;
	st.shared.u32 	[%r769+20], %r350;
	st.shared.u32 	[%r769+24], %r357;
	st.shared.u32 	[%r769+28], %r364;
	st.shared.u32 	[%r769+32], %r371;
	st.shared.u32 	[%r769+36], %r378;
	st.shared.u32 	[%r769+40], %r385;
	st.shared.u32 	[%r769+44], %r392;
	st.shared.u32 	[%r769+48], %r399;
	st.shared.u32 	[%r769+52], %r406;
	st.shared.u32 	[%r769+56], %r413;
	st.shared.u32 	[%r769+60], %r420;
	st.shared.u32 	[%r769+64], %r428;
	bar.warp.sync 	-1;
	shl.b32 	%r770, %r763, 4;
	sub.s32 	%r771, %r766, %r770;
	shl.b32 	%r772, %r771, 2;
	add.s32 	%r773, %r585, %r772;
	ld.shared.u32 	%r448, [%r773];
	ld.shared.u32 	%r449, [%r773+128];
	ld.shared.u32 	%r450, [%r773+256];
	ld.shared.u32 	%r451, [%r773+384];
	ld.shared.u32 	%r452, [%r773+512];
	ld.shared.u32 	%r453, [%r773+640];
	ld.shared.u32 	%r454, [%r773+768];
	ld.shared.u32 	%r455, [%r773+896];
	ld.shared.u32 	%r456, [%r773+1024];
	ld.shared.u32 	%r457, [%r773+1152];
	ld.shared.u32 	%r458, [%r773+1280];
	ld.shared.u32 	%r459, [%r773+1408];
	ld.shared.u32 	%r460, [%r773+1536];
	ld.shared.u32 	%r461, [%r773+1664];
	ld.shared.u32 	%r462, [%r773+1792];
	ld.shared.u32 	%r463, [%r773+1920];
	ld.shared.u32 	%r464, [%r773+2048];
	setp.ne.s32 	%p241, %r2, 0;
	@%p241 bra 	$L__BB5_281;
	st.volatile.shared.u32 	[_ZZN3cub18CUB_300001_SM_10006detail10merge_sort26DeviceMergeSortMergeKernelINS2_10policy_hubIPiE9Policy600ES5_PNS0_8NullTypeES5_S9_j8CustomOpiS8_EEvbT2_T3_T4_PT6_PT7_T5_PSD_SD_NS1_7vsmem_tEE19static_temp_storage+17408], %r300;
$L__BB5_281:
	ld.param.u64 	%rd562, [_ZN3cub18CUB_300001_SM_10006detail10merge_sort26DeviceMergeSortMergeKernelINS2_10policy_hubIPiE9Policy600ES5_PNS0_8NullTypeES5_S9_j8CustomOpiS8_EEvbT2_T3_T4_PT6_PT7_T5_PSD_SD_NS1_7vsmem_tE_param_1];
	bar.sync 	0;
	ld.volatile.shared.u32 	%r465, [_ZZN3cub18CUB_300001_SM_10006detail10merge_sort26DeviceMergeSortMergeKernelINS2_10policy_hubIPiE9Policy600ES5_PNS0_8NullTypeES5_S9_j8CustomOpiS8_EEvbT2_T3_T4_PT6_PT7_T5_PSD_SD_NS1_7vsmem_tEE19static_temp_storage+17408];
	and.b32  	%r774, %r2, 31;
	and.b32  	%r775, %r2, 992;
	mul.lo.s32 	%r776, %r775, 17;
	or.b32  	%r466, %r776, %r774;
	setp.ge.s32 	%p242, %r466, %r465;
	cvt.u64.u32 	%rd281, %r466;
	cvt.u64.u32 	%rd282, %r427;
	add.s64 	%rd283, %rd281, %rd282;
	cvta.to.global.u64 	%rd284, %rd562;
	shl.b64 	%rd285, %rd283, 2;
	add.s64 	%rd9, %rd284, %rd285;
	@%p242 bra 	$L__BB5_283;
	st.global.u32 	[%rd9], %r448;
$L__BB5_283:
	add.s32 	%r777, %r466, 32;
	setp.ge.s32 	%p243, %r777, %r465;
	@%p243 bra 	$L__BB5_285;
	st.global.u32 	[%rd9+128], %r449;
$L__BB5_285:
	add.s32 	%r778, %r466, 64;
	setp.ge.s32 	%p244, %r778, %r465;
	@%p244 bra 	$L__BB5_287;
	st.global.u32 	[%rd9+256], %r450;
$L__BB5_287:
	add.s32 	%r779, %r466, 96;
	setp.ge.s32 	%p245, %r779, %r465;
	@%p245 bra 	$L__BB5_289;
	st.global.u32 	[%rd9+384], %r451;
$L__BB5_289:
	add.s32 	%r780, %r466, 128;
	setp.ge.s32 	%p246, %r780, %r465;
	@%p246 bra 	$L__BB5_291;
	st.global.u32 	[%rd9+512], %r452;
$L__BB5_291:
	add.s32 	%r781, %r466, 160;
	setp.ge.s32 	%p247, %r781, %r465;
	@%p247 bra 	$L__BB5_293;
	st.global.u32 	[%rd9+640], %r453;
$L__BB5_293:
	add.s32 	%r782, %r466, 192;
	setp.ge.s32 	%p248, %r782, %r465;
	@%p248 bra 	$L__BB5_295;
	st.global.u32 	[%rd9+768], %r454;
$L__BB5_295:
	add.s32 	%r783, %r466, 224;
	setp.ge.s32 	%p249, %r783, %r465;
	@%p249 bra 	$L__BB5_297;
	st.global.u32 	[%rd9+896], %r455;
$L__BB5_297:
	add.s32 	%r784, %r466, 256;
	setp.ge.s32 	%p250, %r784, %r465;
	@%p250 bra 	$L__BB5_299;
	st.global.u32 	[%rd9+1024], %r456;
$L__BB5_299:
	add.s32 	%r785, %r466, 288;
	setp.ge.s32 	%p251, %r785, %r465;
	@%p251 bra 	$L__BB5_301;
	st.global.u32 	[%rd9+1152], %r457;
$L__BB5_301:
	add.s32 	%r786, %r466, 320;
	setp.ge.s32 	%p252, %r786, %r465;
	@%p252 bra 	$L__BB5_303;
	st.global.u32 	[%rd9+1280], %r458;
$L__BB5_303:
	add.s32 	%r787, %r466, 352;
	setp.ge.s32 	%p253, %r787, %r465;
	@%p253 bra 	$L__BB5_305;
	st.global.u32 	[%rd9+1408], %r459;
$L__BB5_305:
	add.s32 	%r788, %r466, 384;
	setp.ge.s32 	%p254, %r788, %r465;
	@%p254 bra 	$L__BB5_307;
	st.global.u32 	[%rd9+1536], %r460;
$L__BB5_307:
	add.s32 	%r789, %r466, 416;
	setp.ge.s32 	%p255, %r789, %r465;
	@%p255 bra 	$L__BB5_309;
	st.global.u32 	[%rd9+1664], %r461;
$L__BB5_309:
	add.s32 	%r790, %r466, 448;
	setp.ge.s32 	%p256, %r790, %r465;
	@%p256 bra 	$L__BB5_311;
	st.global.u32 	[%rd9+1792], %r462;
$L__BB5_311:
	add.s32 	%r791, %r466, 480;
	setp.ge.s32 	%p257, %r791, %r465;
	@%p257 bra 	$L__BB5_313;
	st.global.u32 	[%rd9+1920], %r463;
$L__BB5_313:
	add.s32 	%r792, %r466, 512;
	setp.ge.s32 	%p258, %r792, %r465;
	@%p258 bra 	$L__BB5_315;
	st.global.u32 	[%rd9+2048], %r464;
$L__BB5_315:
	ret;

}


// ===== COMPILED SASS (sm_100) =====

	.target	sm_100

	.elftype	@"ET_EXEC"


//--------------------- .note.nv.tkinfo           --------------------------
	.section	.note.nv.tkinfo,"",@"SHT_NOTE"
	.sectionflags	@"SHF_NOTE_NV_TKINFO"
	.tkinfo
        /*0018*/ 	.word	0x00000002
        /*0030*/ 	.string	""
        /*0030*/ 	.string	"ptxas"
        /*0030*/ 	.string	"Cuda compilation tools, release 13.0, V13.0.88"
        /*0030*/ 	.string	"Build cuda_13.0.r13.0/compiler.36424714_0"
        /*0030*/ 	.string	"-arch sm_100 -m 64 "



//--------------------- .note.nv.cuinfo           --------------------------
	.section	.note.nv.cuinfo,"",@"SHT_NOTE"
	.sectionflags	@"SHF_NOTE_NV_CUINFO"
        /*0018*/ 	.short	0x0002
        /*001a*/ 	.short	0x0064
        /*001c*/ 	.short	0x0082
	.zero		2


//--------------------- .nv.info                  --------------------------
	.section	.nv.info,"",@"SHT_CUDA_INFO"
	.align	4


	//----- nvinfo : EIATTR_REGCOUNT
	.align		4
        /*0000*/ 	.byte	0x04, 0x2f
        /*0002*/ 	.short	(.L_41 - .L_40)
	.align		4
.L_40:
        /*0004*/ 	.word	index@(_ZN3cub18CUB_300001_SM_10006detail11EmptyKernelIvEEvv)
        /*0008*/ 	.word	0x00000004


	//----- nvinfo : EIATTR_FRAME_SIZE
	.align		4
.L_41:
        /*000c*/ 	.byte	0x04, 0x11
        /*000e*/ 	.short	(.L_43 - .L_42)
	.align		4
.L_42:
        /*0010*/ 	.word	index@(_ZN3cub18CUB_300001_SM_10006detail11EmptyKernelIvEEvv)
        /*0014*/ 	.word	0x00000000


	//----- nvinfo : EIATTR_REGCOUNT
	.align		4
.L_43:
        /*0018*/ 	.byte	0x04, 0x2f
        /*001a*/ 	.short	(.L_45 - .L_44)
	.align		4
.L_44:
        /*001c*/ 	.word	index@(_ZN3cub18CUB_300001_SM_10006detail10merge_sort30DeviceMergeSortBlockSortKernelINS2_10policy_hubIPiE9Policy600ES5_S5_S5_S5_j8CustomOpiiEEvbT0_T1_T2_T3_T4_PT6_PT7_T5_NS1_7vsmem_tE)
        /*0020*/ 	.word	0x00000046


	//----- nvinfo : EIATTR_FRAME_SIZE
	.align		4
.L_45:
        /*0024*/ 	.byte	0x04, 0x11
        /*0026*/ 	.short	(.L_47 - .L_46)
	.align		4
.L_46:
        /*0028*/ 	.word	index@(_ZN3cub18CUB_300001_SM_10006detail10merge_sort30DeviceMergeSortBlockSortKernelINS2_10policy_hubIPiE9Policy600ES5_S5_S5_S5_j8CustomOpiiEEvbT0_T1_T2_T3_T4_PT6_PT7_T5_NS1_7vsmem_tE)
        /*002c*/ 	.word	0x00000000


	//----- nvinfo : EIATTR_REGCOUNT
	.align		4
.L_47:
        /*0030*/ 	.byte	0x04, 0x2f
        /*0032*/ 	.short	(.L_49 - .L_48)
	.align		4
.L_48:
        /*0034*/ 	.word	index@(_ZN3cub18CUB_300001_SM_10006detail10merge_sort30DeviceMergeSortPartitionKernelIPij8CustomOpiEEvbT_PT2_T0_S9_PS9_T1_S9_i)
        /*0038*/ 	.word	0x00000013


	//----- nvinfo : EIATTR_FRAME_SIZE
	.align		4
.L_49:
        /*003c*/ 	.byte	0x04, 0x11
        /*003e*/ 	.short	(.L_51 - .L_50)
	.align		4
.L_50:
        /*0040*/ 	.word	index@(_ZN3cub18CUB_300001_SM_10006detail10merge_sort30DeviceMergeSortPartitionKernelIPij8CustomOpiEEvbT_PT2_T0_S9_PS9_T1_S9_i)
        /*0044*/ 	.word	0x00000000


	//----- nvinfo : EIATTR_REGCOUNT
	.align		4
.L_51:
        /*0048*/ 	.byte	0x04, 0x2f
        /*004a*/ 	.short	(.L_53 - .L_52)
	.align		4
.L_52:
        /*004c*/ 	.word	index@(_ZN3cub18CUB_300001_SM_10006detail10merge_sort26DeviceMergeSortMergeKernelINS2_10policy_hubIPiE9Policy600ES5_S5_S5_S5_j8CustomOpiiEEvbT2_T3_T4_PT6_PT7_T5_PSB_SB_NS1_7vsmem_tE)
        /*0050*/ 	.word	0x00000050


	//----- nvinfo : EIATTR_FRAME_SIZE
	.align		4
.L_53:
        /*0054*/ 	.byte	0x04, 0x11
        /*0056*/ 	.short	(.L_55 - .L_54)
	.align		4
.L_54:
        /*0058*/ 	.word	index@(_ZN3cub18CUB_300001_SM_10006detail10merge_sort26DeviceMergeSortMergeKernelINS2_10policy_hubIPiE9Policy600ES5_S5_S5_S5_j8CustomOpiiEEvbT2_T3_T4_PT6_PT7_T5_PSB_SB_NS1_7vsmem_tE)
        /*005c*/ 	.word	0x00000000


	//----- nvinfo : EIATTR_REGCOUNT
	.align		4
.L_55:
        /*0060*/ 	.byte	0x04, 0x2f
        /*0062*/ 	.short	(.L_57 - .L_56)
	.align		4
.L_56:
        /*0064*/ 	.word	index@(_ZN3cub18CUB_300001_SM_10006detail10merge_sort30DeviceMergeSortBlockSortKernelINS2_10policy_hubIPiE9Policy600ES5_PNS0_8NullTypeES5_S9_j8CustomOpiS8_EEvbT0_T1_T2_T3_T4_PT6_PT7_T5_NS1_7vsmem_tE)
        /*0068*/ 	.word	0x00000028


	//----- nvinfo : EIATTR_FRAME_SIZE
	.align		4
.L_57:
        /*006c*/ 	.byte	0x04, 0x11
        /*006e*/ 	.short	(.L_59 - .L_58)
	.align		4
.L_58:
        /*0070*/ 	.word	index@(_ZN3cub18CUB_300001_SM_10006detail10merge_sort30DeviceMergeSortBlockSortKernelINS2_10policy_hubIPiE9Policy600ES5_PNS0_8NullTypeES5_S9_j8CustomOpiS8_EEvbT0_T1_T2_T3_T4_PT6_PT7_T5_NS1_7vsmem_tE)
        /*0074*/ 	.word	0x00000000


	//----- nvinfo : EIATTR_REGCOUNT
	.align		4
.L_59:
        /*0078*/ 	.byte	0x04, 0x2f
        /*007a*/ 	.short	(.L_61 - .L_60)
	.align		4
.L_60:
        /*007c*/ 	.word	index@(_ZN3cub18CUB_300001_SM_10006detail10merge_sort26DeviceMergeSortMergeKernelINS2_10policy_hubIPiE9Policy600ES5_PNS0_8NullTypeES5_S9_j8CustomOpiS8_EEvbT2_T3_T4_PT6_PT7_T5_PSD_SD_NS1_7vsmem_tE)
        /*0080*/ 	.word	0x00000020


	//----- nvinfo : EIATTR_FRAME_SIZE
	.align		4
.L_61:
        /*0084*/ 	.byte	0x04, 0x11
        /*0086*/ 	.short	(.L_63 - .L_62)
	.align		4
.L_62:
        /*0088*/ 	.word	index@(_ZN3cub18CUB_300001_SM_10006detail10merge_sort26DeviceMergeSortMergeKernelINS2_10policy_hubIPiE9Policy600ES5_PNS0_8NullTypeES5_S9_j8CustomOpiS8_EEvbT2_T3_T4_PT6_PT7_T5_PSD_SD_NS1_7vsmem_tE)
        /*008c*/ 	.word	0x00000000


	//----- nvinfo : EIATTR_MIN_STACK_SIZE
	.align		4
.L_63:
        /*0090*/ 	.byte	0x04, 0x12
        /*0092*/ 	.short	(.L_65 - .L_64)
	.align		4
.L_64:
        /*0094*/ 	.word	index@(_ZN3cub18CUB_300001_SM_10006detail10merge_sort26DeviceMergeSortMergeKernelINS2_10policy_hubIPiE9Policy600ES5_PNS0_8NullTypeES5_S9_j8CustomOpiS8_EEvbT2_T3_T4_PT6_PT7_T5_PSD_SD_NS1_7vsmem_tE)
        /*0098*/ 	.word	0x00000000


	//----- nvinfo : EIATTR_MIN_STACK_SIZE
	.align		4
.L_65:
        /*009c*/ 	.byte	0x04, 0x12
        /*009e*/ 	.short	(.L_67 - .L_66)
	.align		4
.L_66:
        /*00a0*/ 	.word	index@(_ZN3cub18CUB_300001_SM_10006detail10merge_sort30DeviceMergeSortBlockSortKernelINS2_10policy_hubIPiE9Policy600ES5_PNS0_8NullTypeES5_S9_j8CustomOpiS8_EEvbT0_T1_T2_T3_T4_PT6_PT7_T5_NS1_7vsmem_tE)
        /*00a4*/ 	.word	0x00000000


	//----- nvinfo : EIATTR_MIN_STACK_SIZE
	.align		4
.L_67:
        /*00a8*/ 	.byte	0x04, 0x12
        /*00aa*/ 	.short	(.L_69 - .L_68)
	.align		4
.L_68:
        /*00ac*/ 	.word	index@(_ZN3cub18CUB_300001_SM_10006detail10merge_sort26DeviceMergeSortMergeKernelINS2_10policy_hubIPiE9Policy600ES5_S5_S5_S5_j8CustomOpiiEEvbT2_T3_T4_PT6_PT7_T5_PSB_SB_NS1_7vsmem_tE)
        /*00b0*/ 	.word	0x00000000


	//----- nvinfo : EIATTR_MIN_STACK_SIZE
	.align		4
.L_69:
        /*00b4*/ 	.byte	0x04, 0x12
        /*00b6*/ 	.short	(.L_71 - .L_70)
	.align		4
.L_70:
        /*00b8*/ 	.word	index@(_ZN3cub18CUB_300001_SM_10006detail10merge_sort30DeviceMergeSortPartitionKernelIPij8CustomOpiEEvbT_PT2_T0_S9_PS9_T1_S9_i)
        /*00bc*/ 	.word	0x00000000


	//----- nvinfo : EIATTR_MIN_STACK_SIZE
	.align		4
.L_71:
        /*00c0*/ 	.byte	0x04, 0x12
        /*00c2*/ 	.short	(.L_73 - .L_72)
	.align		4
.L_72:
        /*00c4*/ 	.word	index@(_ZN3cub18CUB_300001_SM_10006detail10merge_sort30DeviceMergeSortBlockSortKernelINS2_10policy_hubIPiE9Policy600ES5_S5_S5_S5_j8CustomOpiiEEvbT0_T1_T2_T3_T4_PT6_PT7_T5_NS1_7vsmem_tE)
        /*00c8*/ 	.word	0x00000000


	//----- nvinfo : EIATTR_MIN_STACK_SIZE
	.align		4
.L_73:
        /*00cc*/ 	.byte	0x04, 0x12
        /*00ce*/ 	.short	(.L_75 - .L_74)
	.align		4
.L_74:
        /*00d0*/ 	.word	index@(_ZN3cub18CUB_300001_SM_10006detail11EmptyKernelIvEEvv)
        /*00d4*/ 	.word	0x00000000
.L_75:


//--------------------- .nv.compat                --------------------------
	.section	.nv.compat,"",@"SHT_CUDA_COMPAT_INFO"
	.align	4
        /*0000*/ 	.byte	0x02, 0x09, 0x00, 0x00, 0x02, 0x02, 0x01, 0x00, 0x02, 0x05, 0x05, 0x00, 0x03, 0x07, 0x01, 0x01
        /*0010*/ 	.byte	0x02, 0x03, 0x00, 0x00, 0x02, 0x06, 0x01, 0x00, 0x04, 0x0b, 0x08, 0x00, 0x09, 0x00, 0x00, 0x00
        /*0020*/ 	.byte	0x00, 0x00, 0x00, 0x00


//--------------------- .nv.info._ZN3cub18CUB_300001_SM_10006detail10merge_sort26DeviceMergeSortMergeKernelINS2_10policy_hubIPiE9Policy600ES5_PNS0_8NullTypeES5_S9_j8CustomOpiS8_EEvbT2_T3_T4_PT6_PT7_T5_PSD_SD_NS1_7vsmem_tE --------------------------
	.section	.nv.info._ZN3cub18CUB_300001_SM_10006detail10merge_sort26DeviceMergeSortMergeKernelINS2_10policy_hubIPiE9Policy600ES5_PNS0_8NullTypeES5_S9_j8CustomOpiS8_EEvbT2_T3_T4_PT6_PT7_T5_PSD_SD_NS1_7vsmem_tE,"",@"SHT_CUDA_INFO"
	.sectionflags	@""
	.align	4


	//----- nvinfo : EIATTR_CUDA_API_VERSION
	.align		4
        /*0000*/ 	.byte	0x04, 0x37
        /*0002*/ 	.short	(.L_77 - .L_76)
.L_76:
        /*0004*/ 	.word	0x00000082


	//----- nvinfo : EIATTR_KPARAM_INFO
	.align		4
.L_77:
        /*0008*/ 	.byte	0x04, 0x17
        /*000a*/ 	.short	(.L_79 - .L_78)
.L_78:
        /*000c*/ 	.word	0x00000000
        /*0010*/ 	.short	0x0009
        /*0012*/ 	.short	0x0048
        /*0014*/ 	.byte	0x00, 0xf0, 0x21, 0x00


	//----- nvinfo : EIATTR_KPARAM_INFO
	.align		4
.L_79:
        /*0018*/ 	.byte	0x04, 0x17
        /*001a*/ 	.short	(.L_81 - .L_80)
.L_80:
        /*001c*/ 	.word	0x00000000
        /*0020*/ 	.short	0x0008
        /*0022*/ 	.short	0x0040
        /*0024*/ 	.byte	0x00, 0xf0, 0x11, 0x00


	//----- nvinfo : EIATTR_KPARAM_INFO
	.align		4
.L_81:
        /*0028*/ 	.byte	0x04, 0x17
        /*002a*/ 	.short	(.L_83 - .L_82)
.L_82:
        /*002c*/ 	.word	0x00000000
        /*0030*/ 	.short	0x0007
        /*0032*/ 	.short	0x0038
        /*0034*/ 	.byte	0x00, 0xf5, 0x21, 0x00


	//----- nvinfo : EIATTR_KPARAM_INFO
	.align		4
.L_83:
        /*0038*/ 	.byte	0x04, 0x17
        /*003a*/ 	.short	(.L_85 - .L_84)
.L_84:
        /*003c*/ 	.word	0x00000000
        /*0040*/ 	.short	0x0006
        /*0042*/ 	.short	0x0030
        /*0044*/ 	.byte	0x00, 0xf0, 0x05, 0x00


	//----- nvinfo : EIATTR_KPARAM_INFO
	.align		4
.L_85:
        /*0048*/ 	.byte	0x04, 0x17
        /*004a*/ 	.short	(.L_87 - .L_86)
.L_86:
        /*004c*/ 	.word	0x00000000
        /*0050*/ 	.short	0x0005
        /*0052*/ 	.short	0x0028
        /*0054*/ 	.byte	0x00, 0xf5, 0x21, 0x00


	//----- nvinfo : EIATTR_KPARAM_INFO
	.align		4
.L_87:
        /*0058*/ 	.byte	0x04, 0x17
        /*005a*/ 	.short	(.L_89 - .L_88)
.L_88:
        /*005c*/ 	.word	0x00000000
        /*0060*/ 	.short	0x0004
        /*0062*/ 	.short	0x0020
        /*0064*/ 	.byte	0x00, 0xf5, 0x21, 0x00


	//----- nvinfo : EIATTR_KPARAM_INFO
	.align		4
.L_89:
        /*0068*/ 	.byte	0x04, 0x17
        /*006a*/ 	.short	(.L_91 - .L_90)
.L_90:
        /*006c*/ 	.word	0x00000000
        /*0070*/ 	.short	0x0003
        /*0072*/ 	.short	0x0018
        /*0074*/ 	.byte	0x00, 0xf0, 0x11, 0x00


	//----- nvinfo : EIATTR_KPARAM_INFO
	.align		4
.L_91:
        /*0078*/ 	.byte	0x04, 0x17
        /*007a*/ 	.short	(.L_93 - .L_92)
.L_92:
        /*007c*/ 	.word	0x00000000
        /*0080*/ 	.short	0x0002
        /*0082*/ 	.short	0x0010
        /*0084*/ 	.byte	0x00, 0xf5, 0x21, 0x00


	//----- nvinfo : EIATTR_KPARAM_INFO
	.align		4
.L_93:
        /*0088*/ 	.byte	0x04, 0x17
        /*008a*/ 	.short	(.L_95 - .L_94)
.L_94:
        /*008c*/ 	.word	0x00000000
        /*0090*/ 	.short	0x0001
        /*0092*/ 	.short	0x0008
        /*0094*/ 	.byte	0x00, 0xf5, 0x21, 0x00


	//----- nvinfo : EIATTR_KPARAM_INFO
	.align		4
.L_95:
        /*0098*/ 	.byte	0x04, 0x17
        /*009a*/ 	.short	(.L_97 - .L_96)
.L_96:
        /*009c*/ 	.word	0x00000000
        /*00a0*/ 	.short	0x0000
        /*00a2*/ 	.short	0x0000
        /*00a4*/ 	.byte	0x00, 0xf0, 0x05, 0x00


	//----- nvinfo : EIATTR_SPARSE_MMA_MASK
	.align		4
.L_97:
        /*00a8*/ 	.byte	0x03, 0x50
        /*00aa*/ 	.short	0x0000


	//----- nvinfo : EIATTR_MAXREG_COUNT
	.align		4
        /*00ac*/ 	.byte	0x03, 0x1b
        /*00ae*/ 	.short	0x00ff


	//----- nvinfo : EIATTR_NUM_BARRIERS
	.align		4
        /*00b0*/ 	.byte	0x02, 0x4c
        /*00b2*/ 	.byte	0x01
	.zero		1


	//----- nvinfo : EIATTR_MERCURY_ISA_VERSION
	.align		4
        /*00b4*/ 	.byte	0x03, 0x5f
        /*00b6*/ 	.short	0x0101


	//----- nvinfo : EIATTR_COOP_GROUP_MASK_REGIDS
	.align		4
        /*00b8*/ 	.byte	0x04, 0x29
        /*00ba*/ 	.short	(.L_99 - .L_98)


	//   ....[0]....
.L_98:
        /*00bc*/ 	.word	0xffffffff


	//   ....[1]....
        /*00c0*/ 	.word	0xffffffff


	//   ....[2]....
        /*00c4*/ 	.word	0xffffffff


	//   ....[3]....
        /*00c8*/ 	.word	0xffffffff


	//----- nvinfo : EIATTR_COOP_GROUP_INSTR_OFFSETS
	.align		4
.L_99:
        /*00cc*/ 	.byte	0x04, 0x28
        /*00ce*/ 	.short	(.L_101 - .L_100)


	//   ....[0]....
.L_100:
        /*00d0*/ 	.word	0x00003200


	//   ....[1]....
        /*00d4*/ 	.word	0x00003640


	//   ....[2]....
        /*00d8*/ 	.word	0x00006e20


	//   ....[3]....
        /*00dc*/ 	.word	0x000074c0


	//----- nvinfo : EIATTR_VRC_CTA_INIT_COUNT
	.align		4
.L_101:
        /*00e0*/ 	.byte	0x02, 0x4a
	.zero		1
	.zero		1


	//----- nvinfo : EIATTR_EXIT_INSTR_OFFSETS
	.align		4
        /*00e4*/ 	.byte	0x04, 0x1c
        /*00e6*/ 	.short	(.L_103 - .L_102)


	//   ....[0]....
.L_102:
        /*00e8*/ 	.word	0x00003430


	//   ....[1]....
        /*00ec*/ 	.word	0x00003870


	//   ....[2]....
        /*00f0*/ 	.word	0x000072a0


	//   ....[3]....
        /*00f4*/ 	.word	0x000072c0


	//   ....[4]....
        /*00f8*/ 	.word	0x00007950


	//   ....[5]....
        /*00fc*/ 	.word	0x00007970


	//----- nvinfo : EIATTR_MAX_THREADS
	.align		4
.L_103:
        /*0100*/ 	.byte	0x04, 0x05
        /*0102*/ 	.short	(.L_105 - .L_104)
.L_104:
        /*0104*/ 	.word	0x00000100
        /*0108*/ 	.word	0x00000001
        /*010c*/ 	.word	0x00000001


	//----- nvinfo : EIATTR_CRS_STACK_SIZE
	.align		4
.L_105:
        /*0110*/ 	.byte	0x04, 0x1e
        /*0112*/ 	.short	(.L_107 - .L_106)
.L_106:
        /*0114*/ 	.word	0x00000000


	//----- nvinfo : EIATTR_CBANK_PARAM_SIZE
	.align		4
.L_107:
        /*0118*/ 	.byte	0x03, 0x19
        /*011a*/ 	.short	0x0050


	//----- nvinfo : EIATTR_PARAM_CBANK
	.align		4
        /*011c*/ 	.byte	0x04, 0x0a
        /*011e*/ 	.short	(.L_109 - .L_108)
	.align		4
.L_108:
        /*0120*/ 	.word	index@(.nv.constant0._ZN3cub18CUB_300001_SM_10006detail10merge_sort26DeviceMergeSortMergeKernelINS2_10policy_hubIPiE9Policy600ES5_PNS0_8NullTypeES5_S9_j8CustomOpiS8_EEvbT2_T3_T4_PT6_PT7_T5_PSD_SD_NS1_7vsmem_tE)
        /*0124*/ 	.short	0x0380
        /*0126*/ 	.short	0x0050


	//----- nvinfo : EIATTR_SW_WAR
	.align		4
.L_109:
        /*0128*/ 	.byte	0x04, 0x36
        /*012a*/ 	.short	(.L_111 - .L_110)
.L_110:
        /*012c*/ 	.word	0x00000008
.L_111:


//--------------------- .nv.info._ZN3cub18CUB_300001_SM_10006detail10merge_sort30DeviceMergeSortBlockSortKernelINS2_10policy_hubIPiE9Policy600ES5_PNS0_8NullTypeES5_S9_j8CustomOpiS8_EEvbT0_T1_T2_T3_T4_PT6_PT7_T5_NS1_7vsmem_tE --------------------------
	.section	.nv.info._ZN3cub18CUB_300001_SM_10006detail10merge_sort30DeviceMergeSortBlockSortKernelINS2_10policy_hubIPiE9Policy600ES5_PNS0_8NullTypeES5_S9_j8CustomOpiS8_EEvbT0_T1_T2_T3_T4_PT6_PT7_T5_NS1_7vsmem_tE,"",@"SHT_CUDA_INFO"
	.sectionflags	@""
	.align	4


	//----- nvinfo : EIATTR_CUDA_API_VERSION
	.align		4
        /*0000*/ 	.byte	0x04, 0x37
        /*0002*/ 	.short	(.L_113 - .L_112)
.L_112:
        /*0004*/ 	.word	0x00000082


	//----- nvinfo : EIATTR_KPARAM_INFO
	.align		4
.L_113:
        /*0008*/ 	.byte	0x04, 0x17
        /*000a*/ 	.short	(.L_115 - .L_114)
.L_114:
        /*000c*/ 	.word	0x00000000
        /*0010*/ 	.short	0x0009
        /*0012*/ 	.short	0x0048
        /*0014*/ 	.byte	0x00, 0xf0, 0x21, 0x00


	//----- nvinfo : EIATTR_KPARAM_INFO
	.align		4
.L_115:
        /*0018*/ 	.byte	0x04, 0x17
        /*001a*/ 	.short	(.L_117 - .L_116)
.L_116:
        /*001c*/ 	.word	0x00000000
        /*0020*/ 	.short	0x0008
        /*0022*/ 	.short	0x0040
        /*0024*/ 	.byte	0x00, 0xf0, 0x05, 0x00


	//----- nvinfo : EIATTR_KPARAM_INFO
	.align		4
.L_117:
        /*0028*/ 	.byte	0x04, 0x17
        /*002a*/ 	.short	(.L_119 - .L_118)
.L_118:
        /*002c*/ 	.word	0x00000000
        /*0030*/ 	.short	0x0007
        /*0032*/ 	.short	0x0038
        /*0034*/ 	.byte	0x00, 0xf5, 0x21, 0x00


	//----- nvinfo : EIATTR_KPARAM_INFO
	.align		4
.L_119:
        /*0038*/ 	.byte	0x04, 0x17
        /*003a*/ 	.short	(.L_121 - .L_120)
.L_120:
        /*003c*/ 	.word	0x00000000
        /*0040*/ 	.short	0x0006
        /*0042*/ 	.short	0x0030
        /*0044*/ 	.byte	0x00, 0xf5, 0x21, 0x00


	//----- nvinfo : EIATTR_KPARAM_INFO
	.align		4
.L_121:
        /*0048*/ 	.byte	0x04, 0x17
        /*004a*/ 	.short	(.L_123 - .L_122)
.L_122:
        /*004c*/ 	.word	0x00000000
        /*0050*/ 	.short	0x0005
        /*0052*/ 	.short	0x0028
        /*0054*/ 	.byte	0x00, 0xf0, 0x11, 0x00


	//----- nvinfo : EIATTR_KPARAM_INFO
	.align		4
.L_123:
        /*0058*/ 	.byte	0x04, 0x17
        /*005a*/ 	.short	(.L_125 - .L_124)
.L_124:
        /*005c*/ 	.word	0x00000000
        /*0060*/ 	.short	0x0004
        /*0062*/ 	.short	0x0020
        /*0064*/ 	.byte	0x00, 0xf5, 0x21, 0x00


	//----- nvinfo : EIATTR_KPARAM_INFO
	.align		4
.L_125:
        /*0068*/ 	.byte	0x04, 0x17
        /*006a*/ 	.short	(.L_127 - .L_126)
.L_126:
        /*006c*/ 	.word	0x00000000
        /*0070*/ 	.short	0x0003
        /*0072*/ 	.short	0x0018
        /*0074*/ 	.byte	0x00, 0xf5, 0x21, 0x00


	//----- nvinfo : EIATTR_KPARAM_INFO
	.align		4
.L_127:
        /*0078*/ 	.byte	0x04, 0x17
        /*007a*/ 	.short	(.L_129 - .L_128)
.L_128:
        /*007c*/ 	.word	0x00000000
        /*0080*/ 	.short	0x0002
        /*0082*/ 	.short	0x0010
        /*0084*/ 	.byte	0x00, 0xf5, 0x21, 0x00


	//----- nvinfo : EIATTR_KPARAM_INFO
	.align		4
.L_129:
        /*0088*/ 	.byte	0x04, 0x17
        /*008a*/ 	.short	(.L_131 - .L_130)
.L_130:
        /*008c*/ 	.word	0x00000000
        /*0090*/ 	.short	0x0001
        /*0092*/ 	.short	0x0008
        /*0094*/ 	.byte	0x00, 0xf5, 0x21, 0x00


	//----- nvinfo : EIATTR_KPARAM_INFO
	.align		4
.L_131:
        /*0098*/ 	.byte	0x04, 0x17
        /*009a*/ 	.short	(.L_133 - .L_132)
.L_132:
        /*009c*/ 	.word	0x00000000
        /*00a0*/ 	.short	0x0000
        /*00a2*/ 	.short	0x0000
        /*00a4*/ 	.byte	0x00, 0xf0, 0x05, 0x00


	//----- nvinfo : EIATTR_SPARSE_MMA_MASK
	.align		4
.L_133:
        /*00a8*/ 	.byte	0x03, 0x50
        /*00aa*/ 	.short	0x0000


	//----- nvinfo : EIATTR_MAXREG_COUNT
	.align		4
        /*00ac*/ 	.byte	0x03, 0x1b
        /*00ae*/ 	.short	0x00ff


	//----- nvinfo : EIATTR_NUM_BARRIERS
	.align		4
        /*00b0*/ 	.byte	0x02, 0x4c
        /*00b2*/ 	.byte	0x01
	.zero		1


	//----- nvinfo : EIATTR_MERCURY_ISA_VERSION
	.align		4
        /*00b4*/ 	.byte	0x03, 0x5f
        /*00b6*/ 	.short	0x0101


	//----- nvinfo : EIATTR_COOP_GROUP_MASK_REGIDS
	.align		4
        /*00b8*/ 	.byte	0x04, 0x29
        /*00ba*/ 	.short	(.L_135 - .L_134)


	//   ....[0]....
.L_134:
        /*00bc*/ 	.word	0xffffffff


	//   ....[1]....
        /*00c0*/ 	.word	0xffffffff


	//   ....[2]....
        /*00c4*/ 	.word	0xffffffff


	//   ....[3]....
        /*00c8*/ 	.word	0xffffffff


	//   ....[4]....
        /*00cc*/ 	.word	0xffffffff


	//   ....[5]....
        /*00d0*/ 	.word	0xffffffff


	//----- nvinfo : EIATTR_COOP_GROUP_INSTR_OFFSETS
	.align		4
.L_135:
        /*00d4*/ 	.byte	0x04, 0x28
        /*00d6*/ 	.short	(.L_137 - .L_136)


	//   ....[0]....
.L_136:
        /*00d8*/ 	.word	0x000003e0


	//   ....[1]....
        /*00dc*/ 	.word	0x00002990


	//   ....[2]....
        /*00e0*/ 	.word	0x00002d10


	//   ....[3]....
        /*00e4*/ 	.word	0x000035d0


	//   ....[4]....
        /*00e8*/ 	.word	0x00005ff0


	//   ....[5]....
        /*00ec*/ 	.word	0x000065e0


	//----- nvinfo : EIATTR_VRC_CTA_INIT_COUNT
	.align		4
.L_137:
        /*00f0*/ 	.byte	0x02, 0x4a
	.zero		1
	.zero		1


	//----- nvinfo : EIATTR_EXIT_INSTR_OFFSETS
	.align		4
        /*00f4*/ 	.byte	0x04, 0x1c
        /*00f6*/ 	.short	(.L_139 - .L_138)


	//   ....[0]....
.L_138:
        /*00f8*/ 	.word	0x00002bc0


	//   ....[1]....
        /*00fc*/ 	.word	0x00002f40


	//   ....[2]....
        /*0100*/ 	.word	0x00006480


	//   ....[3]....
        /*0104*/ 	.word	0x000064a0


	//   ....[4]....
        /*0108*/ 	.word	0x00006a70


	//   ....[5]....
        /*010c*/ 	.word	0x00006a90


	//----- nvinfo : EIATTR_MAX_THREADS
	.align		4
.L_139:
        /*0110*/ 	.byte	0x04, 0x05
        /*0112*/ 	.short	(.L_141 - .L_140)
.L_140:
        /*0114*/ 	.word	0x00000100
        /*0118*/ 	.word	0x00000001
        /*011c*/ 	.word	0x00000001


	//----- nvinfo : EIATTR_CRS_STACK_SIZE
	.align		4
.L_141:
        /*0120*/ 	.byte	0x04, 0x1e
        /*0122*/ 	.short	(.L_143 - .L_142)
.L_142:
        /*0124*/ 	.word	0x00000000


	//----- nvinfo : EIATTR_CBANK_PARAM_SIZE
	.align		4
.L_143:
        /*0128*/ 	.byte	0x03, 0x19
        /*012a*/ 	.short	0x0050


	//----- nvinfo : EIATTR_PARAM_CBANK
	.align		4
        /*012c*/ 	.byte	0x04, 0x0a
        /*012e*/ 	.short	(.L_145 - .L_144)
	.align		4
.L_144:
        /*0130*/ 	.word	index@(.nv.constant0._ZN3cub18CUB_300001_SM_10006detail10merge_sort30DeviceMergeSortBlockSortKernelINS2_10policy_hubIPiE9Policy600ES5_PNS0_8NullTypeES5_S9_j8CustomOpiS8_EEvbT0_T1_T2_T3_T4_PT6_PT7_T5_NS1_7vsmem_tE)
        /*0134*/ 	.short	0x0380
        /*0136*/ 	.short	0x0050


	//----- nvinfo : EIATTR_SW_WAR
	.align		4
.L_145:
        /*0138*/ 	.byte	0x04, 0x36
        /*013a*/ 	.short	(.L_147 - .L_146)
.L_146:
        /*013c*/ 	.word	0x00000008
.L_147:


//--------------------- .nv.info._ZN3cub18CUB_300001_SM_10006detail10merge_sort26DeviceMergeSortMergeKernelINS2_10policy_hubIPiE9Policy600ES5_S5_S5_S5_j8CustomOpiiEEvbT2_T3_T4_PT6_PT7_T5_PSB_SB_NS1_7vsmem_tE --------------------------
	.section	.nv.info._ZN3cub18CUB_300001_SM_10006detail10merge_sort26DeviceMergeSortMergeKernelINS2_10policy_hubIPiE9Policy600ES5_S5_S5_S5_j8CustomOpiiEEvbT2_T3_T4_PT6_PT7_T5_PSB_SB_NS1_7vsmem_tE,"",@"SHT_CUDA_INFO"
	.sectionflags	@""
	.align	4


	//----- nvinfo : EIATTR_CUDA_API_VERSION
	.align		4
        /*0000*/ 	.byte	0x04, 0x37
        /*0002*/ 	.short	(.L_149 - .L_148)
.L_148:
        /*0004*/ 	.word	0x00000082


	//----- nvinfo : EIATTR_KPARAM_INFO
	.align		4
.L_149:
        /*0008*/ 	.byte	0x04, 0x17
        /*000a*/ 	.short	(.L_151 - .L_150)
.L_150:
        /*000c*/ 	.word	0x00000000
        /*0010*/ 	.short	0x0009
        /*0012*/ 	.short	0x0048
        /*0014*/ 	.byte	0x00, 0xf0, 0x21, 0x00


	//----- nvinfo : EIATTR_KPARAM_INFO
	.align		4
.L_151:
        /*0018*/ 	.byte	0x04, 0x17
        /*001a*/ 	.short	(.L_153 - .L_152)
.L_152:
        /*001c*/ 	.word	0x00000000
        /*0020*/ 	.short	0x0008
        /*0022*/ 	.short	0x0040
        /*0024*/ 	.byte	0x00, 0xf0, 0x11, 0x00


	//----- nvinfo : EIATTR_KPARAM_INFO
	.align		4
.L_153:
        /*0028*/ 	.byte	0x04, 0x17
        /*002a*/ 	.short	(.L_155 - .L_154)
.L_154:
        /*002c*/ 	.word	0x00000000
        /*0030*/ 	.short	0x0007
        /*0032*/ 	.short	0x0038
        /*0034*/ 	.byte	0x00, 0xf5, 0x21, 0x00


	//----- nvinfo : EIATTR_KPARAM_INFO
	.align		4
.L_155:
        /*0038*/ 	.byte	0x04, 0x17
        /*003a*/ 	.short	(.L_157 - .L_156)
.L_156:
        /*003c*/ 	.word	0x00000000
        /*0040*/ 	.short	0x0006
        /*0042*/ 	.short	0x0030
        /*0044*/ 	.byte	0x00, 0xf0, 0x05, 0x00


	//----- nvinfo : EIATTR_KPARAM_INFO
	.align		4
.L_157:
        /*0048*/ 	.byte	0x04, 0x17
        /*004a*/ 	.short	(.L_159 - .L_158)
.L_158:
        /*004c*/ 	.word	0x00000000
        /*0050*/ 	.short	0x0005
        /*0052*/ 	.short	0x0028
        /*0054*/ 	.byte	0x00, 0xf5, 0x21, 0x00


	//----- nvinfo : EIATTR_KPARAM_INFO
	.align		4
.L_159:
        /*0058*/ 	.byte	0x04, 0x17
        /*005a*/ 	.short	(.L_161 - .L_160)
.L_160:
        /*005c*/ 	.word	0x00000000
        /*0060*/ 	.short	0x0004
        /*0062*/ 	.short	0x0020
        /*0064*/ 	.byte	0x00, 0xf5, 0x21, 0x00


	//----- nvinfo : EIATTR_KPARAM_INFO
	.align		4
.L_161:
        /*0068*/ 	.byte	0x04, 0x17
        /*006a*/ 	.short	(.L_163 - .L_162)
.L_162:
        /*006c*/ 	.word	0x00000000
        /*0070*/ 	.short	0x0003
        /*0072*/ 	.short	0x0018
        /*0074*/ 	.byte	0x00, 0xf0, 0x11, 0x00


	//----- nvinfo : EIATTR_KPARAM_INFO
	.align		4
.L_163:
        /*0078*/ 	.byte	0x04, 0x17
        /*007a*/ 	.short	(.L_165 - .L_164)
.L_164:
        /*007c*/ 	.word	0x00000000
        /*0080*/ 	.short	0x0002
        /*0082*/ 	.short	0x0010
        /*0084*/ 	.byte	0x00, 0xf5, 0x21, 0x00


	//----- nvinfo : EIATTR_KPARAM_INFO
	.align		4
.L_165:
        /*0088*/ 	.byte	0x04, 0x17
        /*008a*/ 	.short	(.L_167 - .L_166)
.L_166:
        /*008c*/ 	.word	0x00000000
        /*0090*/ 	.short	0x0001
        /*0092*/ 	.short	0x0008
        /*0094*/ 	.byte	0x00, 0xf5, 0x21, 0x00


	//----- nvinfo : EIATTR_KPARAM_INFO
	.align		4
.L_167:
        /*0098*/ 	.byte	0x04, 0x17
        /*009a*/ 	.short	(.L_169 - .L_168)
.L_168:
        /*009c*/ 	.word	0x00000000
        /*00a0*/ 	.short	0x0000
        /*00a2*/ 	.short	0x0000
        /*00a4*/ 	.byte	0x00, 0xf0, 0x05, 0x00


	//----- nvinfo : EIATTR_SPARSE_MMA_MASK
	.align		4
.L_169:
        /*00a8*/ 	.byte	0x03, 0x50
        /*00aa*/ 	.short	0x0000


	//----- nvinfo : EIATTR_MAXREG_COUNT
	.align		4
        /*00ac*/ 	.byte	0x03, 0x1b
        /*00ae*/ 	.short	0x00ff


	//----- nvinfo : EIATTR_NUM_BARRIERS
	.align		4
        /*00b0*/ 	.byte	0x02, 0x4c
        /*00b2*/ 	.byte	0x01
	.zero		1


	//----- nvinfo : EIATTR_MERCURY_ISA_VERSION
	.align		4
        /*00b4*/ 	.byte	0x03, 0x5f
        /*00b6*/ 	.short	0x0101


	//----- nvinfo : EIATTR_COOP_GROUP_MASK_REGIDS
	.align		4
        /*00b8*/ 	.byte	0x04, 0x29
        /*00ba*/ 	.short	(.L_171 - .L_170)


	//   ....[0]....
.L_170:
        /*00bc*/ 	.word	0xffffffff


	//   ....[1]....
        /*00c0*/ 	.word	0xffffffff


	//   ....[2]....
        /*00c4*/ 	.word	0xffffffff


	//   ....[3]....
        /*00c8*/ 	.word	0xffffffff


	//   ....[4]....
        /*00cc*/ 	.word	0xffffffff


	//   ....[5]....
        /*00d0*/ 	.word	0xffffffff


	//   ....[6]....
        /*00d4*/ 	.word	0xffffffff


	//   ....[7]....
        /*00d8*/ 	.word	0xffffffff


	//----- nvinfo : EIATTR_COOP_GROUP_INSTR_OFFSETS
	.align		4
.L_171:
        /*00dc*/ 	.byte	0x04, 0x28
        /*00de*/ 	.short	(.L_173 - .L_172)


	//   ....[0]....
.L_172:
        /*00e0*/ 	.word	0x00004d60


	//   ....[1]....
        /*00e4*/ 	.word	0x000051c0


	//   ....[2]....
        /*00e8*/ 	.word	0x000058b0


	//   ....[3]....
        /*00ec*/ 	.word	0x00005c30


	//   ....[4]....
        /*00f0*/ 	.word	0x0000c670


	//   ....[5]....
        /*00f4*/ 	.word	0x0000cd40


	//   ....[6]....
        /*00f8*/ 	.word	0x0000d600


	//   ....[7]....
        /*00fc*/ 	.word	0x0000dac0


	//----- nvinfo : EIATTR_VRC_CTA_INIT_COUNT
	.align		4
.L_173:
        /*0100*/ 	.byte	0x02, 0x4a
	.zero		1
	.zero		1


	//----- nvinfo : EIATTR_EXIT_INSTR_OFFSETS
	.align		4
        /*0104*/ 	.byte	0x04, 0x1c
        /*0106*/ 	.short	(.L_175 - .L_174)


	//   ....[0]....
.L_174:
        /*0108*/ 	.word	0x00005ae0


	//   ....[1]....
        /*010c*/ 	.word	0x00005e60


	//   ....[2]....
        /*0110*/ 	.word	0x0000d960


	//   ....[3]....
        /*0114*/ 	.word	0x0000d980


	//   ....[4]....
        /*0118*/ 	.word	0x0000de40


	//   ....[5]....
        /*011c*/ 	.word	0x0000de60


	//----- nvinfo : EIATTR_MAX_THREADS
	.align		4
.L_175:
        /*0120*/ 	.byte	0x04, 0x05
        /*0122*/ 	.short	(.L_177 - .L_176)
.L_176:
        /*0124*/ 	.word	0x00000100
        /*0128*/ 	.word	0x00000001
        /*012c*/ 	.word	0x00000001


	//----- nvinfo : EIATTR_CRS_STACK_SIZE
	.align		4
.L_177:
        /*0130*/ 	.byte	0x04, 0x1e
        /*0132*/ 	.short	(.L_179 - .L_178)
.L_178:
        /*0134*/ 	.word	0x00000000


	//----- nvinfo : EIATTR_CBANK_PARAM_SIZE
	.align		4
.L_179:
        /*0138*/ 	.byte	0x03, 0x19
        /*013a*/ 	.short	0x0050


	//----- nvinfo : EIATTR_PARAM_CBANK
	.align		4
        /*013c*/ 	.byte	0x04, 0x0a
        /*013e*/ 	.short	(.L_181 - .L_180)
	.align		4
.L_180:
        /*0140*/ 	.word	index@(.nv.constant0._ZN3cub18CUB_300001_SM_10006detail10merge_sort26DeviceMergeSortMergeKernelINS2_10policy_hubIPiE9Policy600ES5_S5_S5_S5_j8CustomOpiiEEvbT2_T3_T4_PT6_PT7_T5_PSB_SB_NS1_7vsmem_tE)
        /*0144*/ 	.short	0x0380
        /*0146*/ 	.short	0x0050


	//----- nvinfo : EIATTR_SW_WAR
	.align		4
.L_181:
        /*0148*/ 	.byte	0x04, 0x36
        /*014a*/ 	.short	(.L_183 - .L_182)
.L_182:
        /*014c*/ 	.word	0x00000008
.L_183:


//--------------------- .nv.info._ZN3cub18CUB_300001_SM_10006detail10merge_sort30DeviceMergeSortPartitionKernelIPij8CustomOpiEEvbT_PT2_T0_S9_PS9_T1_S9_i --------------------------
	.section	.nv.info._ZN3cub18CUB_300001_SM_10006detail10merge_sort30DeviceMergeSortPartitionKernelIPij8CustomOpiEEvbT_PT2_T0_S9_PS9_T1_S9_i,"",@"SHT_CUDA_INFO"
	.sectionflags	@""
	.align	4


	//----- nvinfo : EIATTR_CUDA_API_VERSION
	.align		4
        /*0000*/ 	.byte	0x04, 0x37
        /*0002*/ 	.short	(.L_185 - .L_184)
.L_184:
        /*0004*/ 	.word	0x00000082


	//----- nvinfo : EIATTR_KPARAM_INFO
	.align		4
.L_185:
        /*0008*/ 	.byte	0x04, 0x17
        /*000a*/ 	.short	(.L_187 - .L_186)
.L_186:
        /*000c*/ 	.word	0x00000000
        /*0010*/ 	.short	0x0008
        /*0012*/ 	.short	0x0030
        /*0014*/ 	.byte	0x00, 0xf0, 0x11, 0x00


	//----- nvinfo : EIATTR_KPARAM_INFO
	.align		4
.L_187:
        /*0018*/ 	.byte	0x04, 0x17
        /*001a*/ 	.short	(.L_189 - .L_188)
.L_188:
        /*001c*/ 	.word	0x00000000
        /*0020*/ 	.short	0x0007
        /*0022*/ 	.short	0x002c
        /*0024*/ 	.byte	0x00, 0xf0, 0x11, 0x00


	//----- nvinfo : EIATTR_KPARAM_INFO
	.align		4
.L_189:
        /*0028*/ 	.byte	0x04, 0x17
        /*002a*/ 	.short	(.L_191 - .L_190)
.L_190:
        /*002c*/ 	.word	0x00000000
        /*0030*/ 	.short	0x0006
        /*0032*/ 	.short	0x0028
        /*0034*/ 	.byte	0x00, 0xf0, 0x05, 0x00


	//----- nvinfo : EIATTR_KPARAM_INFO
	.align		4
.L_191:
        /*0038*/ 	.byte	0x04, 0x17
        /*003a*/ 	.short	(.L_193 - .L_192)
.L_192:
        /*003c*/ 	.word	0x00000000
        /*0040*/ 	.short	0x0005
        /*0042*/ 	.short	0x0020
        /*0044*/ 	.byte	0x00, 0xf5, 0x21, 0x00


	//----- nvinfo : EIATTR_KPARAM_INFO
	.align		4
.L_193:
        /*0048*/ 	.byte	0x04, 0x17
        /*004a*/ 	.short	(.L_195 - .L_194)
.L_194:
        /*004c*/ 	.word	0x00000000
        /*0050*/ 	.short	0x0004
        /*0052*/ 	.short	0x001c
        /*0054*/ 	.byte	0x00, 0xf0, 0x11, 0x00


	//----- nvinfo : EIATTR_KPARAM_INFO
	.align		4
.L_195:
        /*0058*/ 	.byte	0x04, 0x17
        /*005a*/ 	.short	(.L_197 - .L_196)
.L_196:
        /*005c*/ 	.word	0x00000000
        /*0060*/ 	.short	0x0003
        /*0062*/ 	.short	0x0018
        /*0064*/ 	.byte	0x00, 0xf0, 0x11, 0x00


	//----- nvinfo : EIATTR_KPARAM_INFO
	.align		4
.L_197:
        /*0068*/ 	.byte	0x04, 0x17
        /*006a*/ 	.short	(.L_199 - .L_198)
.L_198:
        /*006c*/ 	.word	0x00000000
        /*0070*/ 	.short	0x0002
        /*0072*/ 	.short	0x0010
        /*0074*/ 	.byte	0x00, 0xf5, 0x21, 0x00


	//----- nvinfo : EIATTR_KPARAM_INFO
	.align		4
.L_199:
        /*0078*/ 	.byte	0x04, 0x17
        /*007a*/ 	.short	(.L_201 - .L_200)
.L_200:
        /*007c*/ 	.word	0x00000000
        /*0080*/ 	.short	0x0001
        /*0082*/ 	.short	0x0008
        /*0084*/ 	.byte	0x00, 0xf5, 0x21, 0x00


	//----- nvinfo : EIATTR_KPARAM_INFO
	.align		4
.L_201:
        /*0088*/ 	.byte	0x04, 0x17
        /*008a*/ 	.short	(.L_203 - .L_202)
.L_202:
        /*008c*/ 	.word	0x00000000
        /*0090*/ 	.short	0x0000
        /*0092*/ 	.short	0x0000
        /*0094*/ 	.byte	0x00, 0xf0, 0x05, 0x00


	//----- nvinfo : EIATTR_SPARSE_MMA_MASK
	.align		4
.L_203:
        /*0098*/ 	.byte	0x03, 0x50
        /*009a*/ 	.short	0x0000


	//----- nvinfo : EIATTR_MAXREG_COUNT
	.align		4
        /*009c*/ 	.byte	0x03, 0x1b
        /*009e*/ 	.short	0x00ff


	//----- nvinfo : EIATTR_MERCURY_ISA_VERSION
	.align		4
        /*00a0*/ 	.byte	0x03, 0x5f
        /*00a2*/ 	.short	0x0101


	//----- nvinfo : EIATTR_VRC_CTA_INIT_COUNT
	.align		4
        /*00a4*/ 	.byte	0x02, 0x4a
	.zero		1
	.zero		1


	//----- nvinfo : EIATTR_EXIT_INSTR_OFFSETS
	.align		4
        /*00a8*/ 	.byte	0x04, 0x1c
        /*00aa*/ 	.short	(.L_205 - .L_204)


	//   ....[0]....
.L_204:
        /*00ac*/ 	.word	0x00000070


	//   ....[1]....
        /*00b0*/ 	.word	0x000001e0


	//   ....[2]....
        /*00b4*/ 	.word	0x00000650


	//----- nvinfo : EIATTR_CRS_STACK_SIZE
	.align		4
.L_205:
        /*00b8*/ 	.byte	0x04, 0x1e
        /*00ba*/ 	.short	(.L_207 - .L_206)
.L_206:
        /*00bc*/ 	.word	0x00000000


	//----- nvinfo : EIATTR_CBANK_PARAM_SIZE
	.align		4
.L_207:
        /*00c0*/ 	.byte	0x03, 0x19
        /*00c2*/ 	.short	0x0034


	//----- nvinfo : EIATTR_PARAM_CBANK
	.align		4
        /*00c4*/ 	.byte	0x04, 0x0a
        /*00c6*/ 	.short	(.L_209 - .L_208)
	.align		4
.L_208:
        /*00c8*/ 	.word	index@(.nv.constant0._ZN3cub18CUB_300001_SM_10006detail10merge_sort30DeviceMergeSortPartitionKernelIPij8CustomOpiEEvbT_PT2_T0_S9_PS9_T1_S9_i)
        /*00cc*/ 	.short	0x0380
        /*00ce*/ 	.short	0x0034


	//----- nvinfo : EIATTR_SW_WAR
	.align		4
.L_209:
        /*00d0*/ 	.byte	0x04, 0x36
        /*00d2*/ 	.short	(.L_211 - .L_210)
.L_210:
        /*00d4*/ 	.word	0x00000008
.L_211:


//--------------------- .nv.info._ZN3cub18CUB_300001_SM_10006detail10merge_sort30DeviceMergeSortBlockSortKernelINS2_10policy_hubIPiE9Policy600ES5_S5_S5_S5_j8CustomOpiiEEvbT0_T1_T2_T3_T4_PT6_PT7_T5_NS1_7vsmem_tE --------------------------
	.section	.nv.info._ZN3cub18CUB_300001_SM_10006detail10merge_sort30DeviceMergeSortBlockSortKernelINS2_10policy_hubIPiE9Policy600ES5_S5_S5_S5_j8CustomOpiiEEvbT0_T1_T2_T3_T4_PT6_PT7_T5_NS1_7vsmem_tE,"",@"SHT_CUDA_INFO"
	.sectionflags	@""
	.align	4


	//----- nvinfo : EIATTR_CUDA_API_VERSION
	.align		4
        /*0000*/ 	.byte	0x04, 0x37
        /*0002*/ 	.short	(.L_213 - .L_212)
.L_212:
        /*0004*/ 	.word	0x00000082


	//----- nvinfo : EIATTR_KPARAM_INFO
	.align		4
.L_213:
        /*0008*/ 	.byte	0x04, 0x17
        /*000a*/ 	.short	(.L_215 - .L_214)
.L_214:
        /*000c*/ 	.word	0x00000000
        /*0010*/ 	.short	0x0009
        /*0012*/ 	.short	0x0048
        /*0014*/ 	.byte	0x00, 0xf0, 0x21, 0x00


	//----- nvinfo : EIATTR_KPARAM_INFO
	.align		4
.L_215:
        /*0018*/ 	.byte	0x04, 0x17
        /*001a*/ 	.short	(.L_217 - .L_216)
.L_216:
        /*001c*/ 	.word	0x00000000
        /*0020*/ 	.short	0x0008
        /*0022*/ 	.short	0x0040
        /*0024*/ 	.byte	0x00, 0xf0, 0x05, 0x00


	//----- nvinfo : EIATTR_KPARAM_INFO
	.align		4
.L_217:
        /*0028*/ 	.byte	0x04, 0x17
        /*002a*/ 	.short	(.L_219 - .L_218)
.L_218:
        /*002c*/ 	.word	0x00000000
        /*0030*/ 	.short	0x0007
        /*0032*/ 	.short	0x0038
        /*0034*/ 	.byte	0x00, 0xf5, 0x21, 0x00


	//----- nvinfo : EIATTR_KPARAM_INFO
	.align		4
.L_219:
        /*0038*/ 	.byte	0x04, 0x17
        /*003a*/ 	.short	(.L_221 - .L_220)
.L_220:
        /*003c*/ 	.word	0x00000000
        /*0040*/ 	.short	0x0006
        /*0042*/ 	.short	0x0030
        /*0044*/ 	.byte	0x00, 0xf5, 0x21, 0x00


	//----- nvinfo : EIATTR_KPARAM_INFO
	.align		4
.L_221:
        /*0048*/ 	.byte	0x04, 0x17
        /*004a*/ 	.short	(.L_223 - .L_222)
.L_222:
        /*004c*/ 	.word	0x00000000
        /*0050*/ 	.short	0x0005
        /*0052*/ 	.short	0x0028
        /*0054*/ 	.byte	0x00, 0xf0, 0x11, 0x00


	//----- nvinfo : EIATTR_KPARAM_INFO
	.align		4
.L_223:
        /*0058*/ 	.byte	0x04, 0x17
        /*005a*/ 	.short	(.L_225 - .L_224)
.L_224:
        /*005c*/ 	.word	0x00000000
        /*0060*/ 	.short	0x0004
        /*0062*/ 	.short	0x0020
        /*0064*/ 	.byte	0x00, 0xf5, 0x21, 0x00


	//----- nvinfo : EIATTR_KPARAM_INFO
	.align		4
.L_225:
        /*0068*/ 	.byte	0x04, 0x17
        /*006a*/ 	.short	(.L_227 - .L_226)
.L_226:
        /*006c*/ 	.word	0x00000000
        /*0070*/ 	.short	0x0003
        /*0072*/ 	.short	0x0018
        /*0074*/ 	.byte	0x00, 0xf5, 0x21, 0x00


	//----- nvinfo : EIATTR_KPARAM_INFO
	.align		4
.L_227:
        /*0078*/ 	.byte	0x04, 0x17
        /*007a*/ 	.short	(.L_229 - .L_228)
.L_228:
        /*007c*/ 	.word	0x00000000
        /*0080*/ 	.short	0x0002
        /*0082*/ 	.short	0x0010
        /*0084*/ 	.byte	0x00, 0xf5, 0x21, 0x00


	//----- nvinfo : EIATTR_KPARAM_INFO
	.align		4
.L_229:
        /*0088*/ 	.byte	0x04, 0x17
        /*008a*/ 	.short	(.L_231 - .L_230)
.L_230:
        /*008c*/ 	.word	0x00000000
        /*0090*/ 	.short	0x0001
        /*0092*/ 	.short	0x0008
        /*0094*/ 	.byte	0x00, 0xf5, 0x21, 0x00


	//----- nvinfo : EIATTR_KPARAM_INFO
	.align		4
.L_231:
        /*0098*/ 	.byte	0x04, 0x17
        /*009a*/ 	.short	(.L_233 - .L_232)
.L_232:
        /*009c*/ 	.word	0x00000000
        /*00a0*/ 	.short	0x0000
        /*00a2*/ 	.short	0x0000
        /*00a4*/ 	.byte	0x00, 0xf0, 0x05, 0x00


	//----- nvinfo : EIATTR_SPARSE_MMA_MASK
	.align		4
.L_233:
        /*00a8*/ 	.byte	0x03, 0x50
        /*00aa*/ 	.short	0x0000


	//----- nvinfo : EIATTR_MAXREG_COUNT
	.align		4
        /*00ac*/ 	.byte	0x03, 0x1b
        /*00ae*/ 	.short	0x00ff


	//----- nvinfo : EIATTR_NUM_BARRIERS
	.align		4
        /*00b0*/ 	.byte	0x02, 0x4c
        /*00b2*/ 	.byte	0x01
	.zero		1


	//----- nvinfo : EIATTR_MERCURY_ISA_VERSION
	.align		4
        /*00b4*/ 	.byte	0x03, 0x5f
        /*00b6*/ 	.short	0x0101


	//----- nvinfo : EIATTR_COOP_GROUP_MASK_REGIDS
	.align		4
        /*00b8*/ 	.byte	0x04, 0x29
        /*00ba*/ 	.short	(.L_235 - .L_234)


	//   ....[0]....
.L_234:
        /*00bc*/ 	.word	0xffffffff


	//   ....[1]....
        /*00c0*/ 	.word	0xffffffff


	//   ....[2]....
        /*00c4*/ 	.word	0xffffffff


	//   ....[3]....
        /*00c8*/ 	.word	0xffffffff


	//   ....[4]....
        /*00cc*/ 	.word	0xffffffff


	//   ....[5]....
        /*00d0*/ 	.word	0xffffffff


	//   ....[6]....
        /*00d4*/ 	.word	0xffffffff


	//   ....[7]....
        /*00d8*/ 	.word	0xffffffff


	//   ....[8]....
        /*00dc*/ 	.word	0xffffffff


	//   ....[9]....
        /*00e0*/ 	.word	0xffffffff


	//   ....[10]....
        /*00e4*/ 	.word	0xffffffff


	//   ....[11]....
        /*00e8*/ 	.word	0xffffffff


	//----- nvinfo : EIATTR_COOP_GROUP_INSTR_OFFSETS
	.align		4
.L_235:
        /*00ec*/ 	.byte	0x04, 0x28
        /*00ee*/ 	.short	(.L_237 - .L_236)


	//   ....[0]....
.L_236:
        /*00f0*/ 	.word	0x00000410


	//   ....[1]....
        /*00f4*/ 	.word	0x00000760


	//   ....[2]....
        /*00f8*/ 	.word	0x00004cf0


	//   ....[3]....
        /*00fc*/ 	.word	0x00005040


	//   ....[4]....
        /*0100*/ 	.word	0x000053f0


	//   ....[5]....
        /*0104*/ 	.word	0x00005740


	//   ....[6]....
        /*0108*/ 	.word	0x00006070


	//   ....[7]....
        /*010c*/ 	.word	0x000065b0


	//   ....[8]....
        /*0110*/ 	.word	0x0000af00


	//   ....[9]....
        /*0114*/ 	.word	0x0000b580


	//   ....[10]....
        /*0118*/ 	.word	0x0000ba70


	//   ....[11]....
        /*011c*/ 	.word	0x0000c0f0


	//----- nvinfo : EIATTR_VRC_CTA_INIT_COUNT
	.align		4
.L_237:
        /*0120*/ 	.byte	0x02, 0x4a
	.zero		1
	.zero		1


	//----- nvinfo : EIATTR_EXIT_INSTR_OFFSETS
	.align		4
        /*0124*/ 	.byte	0x04, 0x1c
        /*0126*/ 	.short	(.L_239 - .L_238)


	//   ....[0]....
.L_238:
        /*0128*/ 	.word	0x00005270


	//   ....[1]....
        /*012c*/ 	.word	0x00005970


	//   ....[2]....
        /*0130*/ 	.word	0x0000b8e0


	//   ....[3]....
        /*0134*/ 	.word	0x0000b900


	//   ....[4]....
        /*0138*/ 	.word	0x0000c450


	//   ....[5]....
        /*013c*/ 	.word	0x0000c470


	//----- nvinfo : EIATTR_MAX_THREADS
	.align		4
.L_239:
        /*0140*/ 	.byte	0x04, 0x05
        /*0142*/ 	.short	(.L_241 - .L_240)
.L_240:
        /*0144*/ 	.word	0x00000100
        /*0148*/ 	.word	0x00000001
        /*014c*/ 	.word	0x00000001


	//----- nvinfo : EIATTR_CRS_STACK_SIZE
	.align		4
.L_241:
        /*0150*/ 	.byte	0x04, 0x1e
        /*0152*/ 	.short	(.L_243 - .L_242)
.L_242:
        /*0154*/ 	.word	0x00000000


	//----- nvinfo : EIATTR_CBANK_PARAM_SIZE
	.align		4
.L_243:
        /*0158*/ 	.byte	0x03, 0x19
        /*015a*/ 	.short	0x0050


	//----- nvinfo : EIATTR_PARAM_CBANK
	.align		4
        /*015c*/ 	.byte	0x04, 0x0a
        /*015e*/ 	.short	(.L_245 - .L_244)
	.align		4
.L_244:
        /*0160*/ 	.word	index@(.nv.constant0._ZN3cub18CUB_300001_SM_10006detail10merge_sort30DeviceMergeSortBlockSortKernelINS2_10policy_hubIPiE9Policy600ES5_S5_S5_S5_j8CustomOpiiEEvbT0_T1_T2_T3_T4_PT6_PT7_T5_NS1_7vsmem_tE)
        /*0164*/ 	.short	0x0380
        /*0166*/ 	.short	0x0050


	//----- nvinfo : EIATTR_SW_WAR
	.align		4
.L_245:
        /*0168*/ 	.byte	0x04, 0x36
        /*016a*/ 	.short	(.L_247 - .L_246)
.L_246:
        /*016c*/ 	.word	0x00000008
.L_247:


//--------------------- .nv.info._ZN3cub18CUB_300001_SM_10006detail11EmptyKernelIvEEvv --------------------------
	.section	.nv.info._ZN3cub18CUB_300001_SM_10006detail11EmptyKernelIvEEvv,"",@"SHT_CUDA_INFO"
	.sectionflags	@""
	.align	4


	//----- nvinfo : EIATTR_CUDA_API_VERSION
	.align		4
        /*0000*/ 	.byte	0x04, 0x37
        /*0002*/ 	.short	(.L_249 - .L_248)
.L_248:
        /*0004*/ 	.word	0x00000082


	//----- nvinfo : EIATTR_SPARSE_MMA_MASK
	.align		4
.L_249:
        /*0008*/ 	.byte	0x03, 0x50
        /*000a*/ 	.short	0x0000


	//----- nvinfo : EIATTR_MAXREG_COUNT
	.align		4
        /*000c*/ 	.byte	0x03, 0x1b
        /*000e*/ 	.short	0x00ff


	//----- nvinfo : EIATTR_MERCURY_ISA_VERSION
	.align		4
        /*0010*/ 	.byte	0x03, 0x5f
        /*0012*/ 	.short	0x0101


	//----- nvinfo : EIATTR_VRC_CTA_INIT_COUNT
	.align		4
        /*0014*/ 	.byte	0x02, 0x4a
	.zero		1
	.zero		1


	//----- nvinfo : EIATTR_EXIT_INSTR_OFFSETS
	.align		4
        /*0018*/ 	.byte	0x04, 0x1c
        /*001a*/ 	.short	(.L_251 - .L_250)


	//   ....[0]....
.L_250:
        /*001c*/ 	.word	0x00000010


	//----- nvinfo : EIATTR_SW_WAR
	.align		4
.L_251:
        /*0020*/ 	.byte	0x04, 0x36
        /*0022*/ 	.short	(.L_253 - .L_252)
.L_252:
        /*0024*/ 	.word	0x00000008
.L_253:


//--------------------- .nv.callgraph             --------------------------
	.section	.nv.callgraph,"",@"SHT_CUDA_CALLGRAPH"
	.align	4
	.sectionentsize	8
	.align		4
        /*0000*/ 	.word	0x00000000
	.align		4
        /*0004*/ 	.word	0xffffffff
	.align		4
        /*0008*/ 	.word	0x00000000
	.align		4
        /*000c*/ 	.word	0xfffffffe
	.align		4
        /*0010*/ 	.word	0x00000000
	.align		4
        /*0014*/ 	.word	0xfffffffd
	.align		4
        /*0018*/ 	.word	0x00000000
	.align		4
        /*001c*/ 	.word	0xfffffffc


//--------------------- .nv.constant4             --------------------------
	.section	.nv.constant4,"a",@progbits
	.align	8
	.align		8
.nv.constant4:
        /*0000*/ 	.dword	_ZN34_INTERNAL_f596c970_4_k_cu_aa9c08fd4cuda3std3__45__cpo5beginE
	.align		8
        /*0008*/ 	.dword	_ZN34_INTERNAL_f596c970_4_k_cu_aa9c08fd4cuda3std3__45__cpo3endE
	.align		8
        /*0010*/ 	.dword	_ZN34_INTERNAL_f596c970_4_k_cu_aa9c08fd4cuda3std3__45__cpo6cbeginE
	.align		8
        /*0018*/ 	.dword	_ZN34_INTERNAL_f596c970_4_k_cu_aa9c08fd4cuda3std3__45__cpo4cendE
	.align		8
        /*0020*/ 	.dword	_ZN34_INTERNAL_f596c970_4_k_cu_aa9c08fd4cuda3std3__45__cpo6rbeginE
	.align		8
        /*0028*/ 	.dword	_ZN34_INTERNAL_f596c970_4_k_cu_aa9c08fd4cuda3std3__45__cpo4rendE
	.align		8
        /*0030*/ 	.dword	_ZN34_INTERNAL_f596c970_4_k_cu_aa9c08fd4cuda3std3__45__cpo7crbeginE
	.align		8
        /*0038*/ 	.dword	_ZN34_INTERNAL_f596c970_4_k_cu_aa9c08fd4cuda3std3__45__cpo5crendE
	.align		8
        /*0040*/ 	.dword	_ZN34_INTERNAL_f596c970_4_k_cu_aa9c08fd4cuda3std3__436_GLOBAL__N__f596c970_4_k_cu_aa9c08fd6ignoreE
	.align		8
        /*0048*/ 	.dword	_ZN34_INTERNAL_f596c970_4_k_cu_aa9c08fd4cuda3std3__419piecewise_constructE
	.align		8
        /*0050*/ 	.dword	_ZN34_INTERNAL_f596c970_4_k_cu_aa9c08fd4cuda3std3__48in_placeE
	.align		8
        /*0058*/ 	.dword	_ZN34_INTERNAL_f596c970_4_k_cu_aa9c08fd4cuda3std3__420unreachable_sentinelE
	.align		8
        /*0060*/ 	.dword	_ZN34_INTERNAL_f596c970_4_k_cu_aa9c08fd4cuda3std3__47nulloptE
	.align		8
        /*0068*/ 	.dword	_ZN34_INTERNAL_f596c970_4_k_cu_aa9c08fd4cuda3std3__48unexpectE
	.align		8
        /*0070*/ 	.dword	_ZN34_INTERNAL_f596c970_4_k_cu_aa9c08fd4cuda3std6ranges3__45__cpo4swapE
	.align		8
        /*0078*/ 	.dword	_ZN34_INTERNAL_f596c970_4_k_cu_aa9c08fd4cuda3std6ranges3__45__cpo9iter_moveE
	.align		8
        /*0080*/ 	.dword	_ZN34_INTERNAL_f596c970_4_k_cu_aa9c08fd4cuda3std6ranges3__45__cpo5beginE
	.align		8
        /*0088*/ 	.dword	_ZN34_INTERNAL_f596c970_4_k_cu_aa9c08fd4cuda3std6ranges3__45__cpo3endE
	.align		8
        /*0090*/ 	.dword	_ZN34_INTERNAL_f596c970_4_k_cu_aa9c08fd4cuda3std6ranges3__45__cpo6cbeginE
	.align		8
        /*0098*/ 	.dword	_ZN34_INTERNAL_f596c970_4_k_cu_aa9c08fd4cuda3std6ranges3__45__cpo4cendE
	.align		8
        /*00a0*/ 	.dword	_ZN34_INTERNAL_f596c970_4_k_cu_aa9c08fd4cuda3std6ranges3__45__cpo7advanceE
	.align		8
        /*00a8*/ 	.dword	_ZN34_INTERNAL_f596c970_4_k_cu_aa9c08fd4cuda3std6ranges3__45__cpo9iter_swapE
	.align		8
        /*00b0*/ 	.dword	_ZN34_INTERNAL_f596c970_4_k_cu_aa9c08fd4cuda3std6ranges3__45__cpo4nextE
	.align		8
        /*00b8*/ 	.dword	_ZN34_INTERNAL_f596c970_4_k_cu_aa9c08fd4cuda3std6ranges3__45__cpo4prevE
	.align		8
        /*00c0*/ 	.dword	_ZN34_INTERNAL_f596c970_4_k_cu_aa9c08fd4cuda3std6ranges3__45__cpo4dataE
	.align		8
        /*00c8*/ 	.dword	_ZN34_INTERNAL_f596c970_4_k_cu_aa9c08fd4cuda3std6ranges3__45__cpo5cdataE
	.align		8
        /*00d0*/ 	.dword	_ZN34_INTERNAL_f596c970_4_k_cu_aa9c08fd4cuda3std6ranges3__45__cpo4sizeE
	.align		8
        /*00d8*/ 	.dword	_ZN34_INTERNAL_f596c970_4_k_cu_aa9c08fd4cuda3std6ranges3__45__cpo5ssizeE
	.align		8
        /*00e0*/ 	.dword	_ZN34_INTERNAL_f596c970_4_k_cu_aa9c08fd4cuda3std6ranges3__45__cpo8distanceE
	.align		8
        /*00e8*/ 	.dword	_ZN34_INTERNAL_f596c970_4_k_cu_aa9c08fd6thrust24THRUST_300001_SM_1000_NS6system6detail10sequential3seqE
	.align		8
        /*00f0*/ 	.dword	_ZN34_INTERNAL_f596c970_4_k_cu_aa9c08fd6thrust24THRUST_300001_SM_1000_NS12placeholders2_1E
	.align		8
        /*00f8*/ 	.dword	_ZN34_INTERNAL_f596c970_4_k_cu_aa9c08fd6thrust24THRUST_300001_SM_1000_NS12placeholders2_2E
	.align		8
        /*0100*/ 	.dword	_ZN34_INTERNAL_f596c970_4_k_cu_aa9c08fd6thrust24THRUST_300001_SM_1000_NS12placeholders2_3E
	.align		8
        /*0108*/ 	.dword	_ZN34_INTERNAL_f596c970_4_k_cu_aa9c08fd6thrust24THRUST_300001_SM_1000_NS12placeholders2_4E
	.align		8
        /*0110*/ 	.dword	_ZN34_INTERNAL_f596c970_4_k_cu_aa9c08fd6thrust24THRUST_300001_SM_1000_NS12placeholders2_5E
	.align		8
        /*0118*/ 	.dword	_ZN34_INTERNAL_f596c970_4_k_cu_aa9c08fd6thrust24THRUST_300001_SM_1000_NS12placeholders2_6E
	.align		8
        /*0120*/ 	.dword	_ZN34_INTERNAL_f596c970_4_k_cu_aa9c08fd6thrust24THRUST_300001_SM_1000_NS12placeholders2_7E
	.align		8
        /*0128*/ 	.dword	_ZN34_INTERNAL_f596c970_4_k_cu_aa9c08fd6thrust24THRUST_300001_SM_1000_NS12placeholders2_8E
	.align		8
        /*0130*/ 	.dword	_ZN34_INTERNAL_f596c970_4_k_cu_aa9c08fd6thrust24THRUST_300001_SM_1000_NS12placeholders2_9E
	.align		8
        /*0138*/ 	.dword	_ZN34_INTERNAL_f596c970_4_k_cu_aa9c08fd6thrust24THRUST_300001_SM_1000_NS12placeholders3_10E


//--------------------- .text._ZN3cub18CUB_300001_SM_10006detail10merge_sort26DeviceMergeSortMergeKernelINS2_10policy_hubIPiE9Policy600ES5_PNS0_8NullTypeES5_S9_j8CustomOpiS8_EEvbT2_T3_T4_PT6_PT7_T5_PSD_SD_NS1_7vsmem_tE --------------------------
	.section	.text._ZN3cub18CUB_300001_SM_10006detail10merge_sort26DeviceMergeSortMergeKernelINS2_10policy_hubIPiE9Policy600ES5_PNS0_8NullTypeES5_S9_j8CustomOpiS8_EEvbT2_T3_T4_PT6_PT7_T5_PSD_SD_NS1_7vsmem_tE,"ax",@progbits
	.align	128
        .global         _ZN3cub18CUB_300001_SM_10006detail10merge_sort26DeviceMergeSortMergeKernelINS2_10policy_hubIPiE9Policy600ES5_PNS0_8NullTypeES5_S9_j8CustomOpiS8_EEvbT2_T3_T4_PT6_PT7_T5_PSD_SD_NS1_7vsmem_tE
        .type           _ZN3cub18CUB_300001_SM_10006detail10merge_sort26DeviceMergeSortMergeKernelINS2_10policy_hubIPiE9Policy600ES5_PNS0_8NullTypeES5_S9_j8CustomOpiS8_EEvbT2_T3_T4_PT6_PT7_T5_PSD_SD_NS1_7vsmem_tE,@function
        .size           _ZN3cub18CUB_300001_SM_10006detail10merge_sort26DeviceMergeSortMergeKernelINS2_10policy_hubIPiE9Policy600ES5_PNS0_8NullTypeES5_S9_j8CustomOpiS8_EEvbT2_T3_T4_PT6_PT7_T5_PSD_SD_NS1_7vsmem_tE,(.L_x_77 - _ZN3cub18CUB_300001_SM_10006detail10merge_sort26DeviceMergeSortMergeKernelINS2_10policy_hubIPiE9Policy600ES5_PNS0_8NullTypeES5_S9_j8CustomOpiS8_EEvbT2_T3_T4_PT6_PT7_T5_PSD_SD_NS1_7vsmem_tE)
        .other          _ZN3cub18CUB_300001_SM_10006detail10merge_sort26DeviceMergeSortMergeKernelINS2_10policy_hubIPiE9Policy600ES5_PNS0_8NullTypeES5_S9_j8CustomOpiS8_EEvbT2_T3_T4_PT6_PT7_T5_PSD_SD_NS1_7vsmem_tE,@"STO_CUDA_ENTRY STV_DEFAULT"
_ZN3cub18CUB_300001_SM_10006detail10merge_sort26DeviceMergeSortMergeKernelINS2_10policy_hubIPiE9Policy600ES5_PNS0_8NullTypeES5_S9_j8CustomOpiS8_EEvbT2_T3_T4_PT6_PT7_T5_PSD_SD_NS1_7vsmem_tE:
.text._ZN3cub18CUB_300001_SM_10006detail10merge_sort26DeviceMergeSortMergeKernelINS2_10policy_hubIPiE9Policy600ES5_PNS0_8NullTypeES5_S9_j8CustomOpiS8_EEvbT2_T3_T4_PT6_PT7_T5_PSD_SD_NS1_7vsmem_tE:
[----:B------:R-:W-:Y:S08]  /*0000*/  LDC R1, c[0x0][0x37c] ;  /* 0x0000df00ff017b82 */ /* 0x000ff00000000800 */
[----:B------:R-:W0:Y:S01]  /*0010*/  S2UR UR7, SR_CTAID.X ;  /* 0x00000000000779c3 */ /* 0x000e220000002500 */
[----:B------:R-:W1:Y:S01]  /*0020*/  LDCU UR4, c[0x0][0x370] ;  /* 0x00006e00ff0477ac */ /* 0x000e620008000800 */
[----:B------:R-:W2:Y:S01]  /*0030*/  S2R R0, SR_TID.X ;  /* 0x0000000000007919 */ /* 0x000ea20000002100 */
[----:B------:R-:W3:Y:S01]  /*0040*/  LDCU.64 UR10, c[0x0][0x358] ;  /* 0x00006b00ff0a77ac */ /* 0x000ee20008000a00 */
[----:B-1----:R-:W-:-:S04]  /*0050*/  UIADD3 UR4, UPT, UPT, UR4, -0x1, URZ ;  /* 0xffffffff04047890 */ /* 0x002fc8000fffe0ff */
[----:B0-----:R-:W-:-:S09]  /*0060*/  UISETP.GE.U32.AND UP0, UPT, UR7, UR4, UPT ;  /* 0x000000040700728c */ /* 0x001fd2000bf06070 */
[----:B---3--:R-:W-:Y:S05]  /*0070*/  BRA.U UP0, `(.L_x_0) ;  /* 0x0000003900007547 */ /* 0x008fea000b800000 */
[----:B------:R-:W0:Y:S01]  /*0080*/  LDCU.64 UR4, c[0x0][0x3b8] ;  /* 0x00007700ff0477ac */ /* 0x000e220008000a00 */
[----:B------:R-:W1:Y:S01]  /*0090*/  LDC R7, c[0x0][0x3c0] ;  /* 0x0000f000ff077b82 */ /* 0x000e620000000800 */
[----:B------:R-:W3:Y:S01]  /*00a0*/  LDCU.U8 UR6, c[0x0][0x380] ;  /* 0x00007000ff0677ac */ /* 0x000ee20008000000 */
[----:B0-----:R-:W-:-:S06]  /*00b0*/  UIMAD.WIDE.U32 UR4, UR7, 0x4, UR4 ;  /* 0x00000004070478a5 */ /* 0x001fcc000f8e0004 */
[----:B------:R-:W-:Y:S02]  /*00c0*/  IMAD.U32 R2, RZ, RZ, UR4 ;  /* 0x00000004ff027e24 */ /* 0x000fe4000f8e00ff */
[----:B------:R-:W-:-:S05]  /*00d0*/  IMAD.U32 R3, RZ, RZ, UR5 ;  /* 0x00000005ff037e24 */ /* 0x000fca000f8e00ff */
[----:B------:R-:W4:Y:S04]  /*00e0*/  LDG.E R4, desc[UR10][R2.64+0x4] ;  /* 0x0000040a02047981 */ /* 0x000f28000c1e1900 */
[----:B------:R0:W5:Y:S01]  /*00f0*/  LDG.E R9, desc[UR10][R2.64] ;  /* 0x0000000a02097981 */ /* 0x000162000c1e1900 */
[----:B-1----:R-:W-:Y:S01]  /*0100*/  IMAD.MOV R6, RZ, RZ, -R7 ;  /* 0x000000ffff067224 */ /* 0x002fe200078e0a07 */
[----:B---3--:R-:W-:Y:S01]  /*0110*/  UPRMT UR6, UR6, 0x8880, URZ ;  /* 0x0000888006067896 */ /* 0x008fe200080000ff */
[----:B------:R-:W-:-:S03]  /*0120*/  ACQBULK ;  /* 0x000000000000782e */ /* 0x000fc60000000000 */
[C---:B------:R-:W-:Y:S01]  /*0130*/  LOP3.LUT R5, R6.reuse, UR7, RZ, 0xc0, !PT ;  /* 0x0000000706057c12 */ /* 0x040fe2000f8ec0ff */
[----:B------:R-:W-:Y:S01]  /*0140*/  UISETP.NE.AND UP0, UPT, UR6, URZ, UPT ;  /* 0x000000ff0600728c */ /* 0x000fe2000bf05270 */
[----:B------:R-:W-:Y:S02]  /*0150*/  LOP3.LUT R6, R6, UR7, RZ, 0xfc, !PT ;  /* 0x0000000706067c12 */ /* 0x000fe4000f8efcff */
[----:B0-----:R-:W-:Y:S01]  /*0160*/  SHF.R.U32.HI R2, RZ, 0x1, R7 ;  /* 0x00000001ff027819 */ /* 0x001fe20000011607 */
[C---:B------:R-:W-:Y:S01]  /*0170*/  IMAD R8, R5.reuse, 0x1100, RZ ;  /* 0x0000110005087824 */ /* 0x040fe200078e02ff */
[----:B------:R-:W-:Y:S02]  /*0180*/  IADD3 R5, PT, PT, -R5, UR7, RZ ;  /* 0x0000000705057c10 */ /* 0x000fe4000fffe1ff */
[----:B------:R-:W-:Y:S01]  /*0190*/  ISETP.NE.AND P0, PT, R6, -0x1, PT ;  /* 0xffffffff0600780c */ /* 0x000fe20003f05270 */
[----:B------:R-:W-:Y:S01]  /*01a0*/  IMAD R2, R2, 0x1100, RZ ;  /* 0x0000110002027824 */ /* 0x000fe200078e02ff */
[----:B------:R-:W-:Y:S01]  /*01b0*/  R2UR UR8, R8 ;  /* 0x00000000080872ca */ /* 0x000fe200000e0000 */
[----:B------:R-:W-:Y:S01]  /*01c0*/  IMAD R5, R5, 0x1100, RZ ;  /* 0x0000110005057824 */ /* 0x000fe200078e02ff */
[----:B------:R-:W0:Y:S11]  /*01d0*/  LDC R8, c[0x0][0x398] ;  /* 0x0000e600ff087b82 */ /* 0x000e360000000800 */
[----:B0-----:R-:W-:-:S05]  /*01e0*/  VIADD R3, R8, -UR8 ;  /* 0x8000000808037c36 */ /* 0x001fca0008000000 */
[CC--:B------:R-:W-:Y:S02]  /*01f0*/  @!P0 VIMNMX.U32 R6, PT, PT, R2.reuse, R3.reuse, PT ;  /* 0x0000000302068248 */ /* 0x0c0fe40003fe0000 */
[----:B------:R-:W-:-:S05]  /*0200*/  VIMNMX.U32 R3, PT, PT, R2, R3, !PT ;  /* 0x0000000302037248 */ /* 0x000fca0007fe0000 */
[----:B------:R-:W-:Y:S02]  /*0210*/  IMAD.IADD R20, R3, 0x1, -R2 ;  /* 0x0000000103147824 */ /* 0x000fe400078e0a02 */
[----:B----4-:R-:W-:Y:S01]  /*0220*/  VIADD R4, R4, -UR8 ;  /* 0x8000000804047c36 */ /* 0x010fe20008000000 */
[----:B-----5:R-:W-:-:S04]  /*0230*/  R2UR UR4, R9 ;  /* 0x00000000090472ca */ /* 0x020fc800000e0000 */
[----:B------:R-:W-:Y:S02]  /*0240*/  R2UR UR5, R4 ;  /* 0x00000000040572ca */ /* 0x000fe400000e0000 */
[----:B------:R-:W-:-:S04]  /*0250*/  VIMNMX.U32 R4, PT, PT, R5, -0x1101, !PT ;  /* 0xffffeeff05047848 */ /* 0x000fc80007fe0000 */
[----:B------:R-:W-:-:S03]  /*0260*/  LOP3.LUT R4, RZ, R4, RZ, 0x33, !PT ;  /* 0x00000004ff047212 */ /* 0x000fc600078e33ff */
[----:B------:R-:W-:-:S04]  /*0270*/  UIADD3 UR4, UPT, UPT, UR4, -UR8, URZ ;  /* 0x8000000804047290 */ /* 0x000fc8000fffe0ff */
[C---:B------:R-:W-:Y:S02]  /*0280*/  IADD3 R7, PT, PT, R5.reuse, -UR5, R4 ;  /* 0x8000000505077c10 */ /* 0x040fe4000fffe004 */
[----:B------:R-:W-:Y:S02]  /*0290*/  @!P0 R2UR UR5, R6 ;  /* 0x00000000060582ca */ /* 0x000fe400000e0000 */
[----:B------:R-:W-:Y:S02]  /*02a0*/  SEL R7, R2, R7, !P0 ;  /* 0x0000000702077207 */ /* 0x000fe40004000000 */
[----:B------:R-:W-:Y:S02]  /*02b0*/  VIADDMNMX.U32 R19, R5, -UR4, R20, PT ;  /* 0x8000000405137c46 */ /* 0x000fe4000b800014 */
[----:B------:R-:W-:-:S07]  /*02c0*/  VIMNMX.U32 R20, PT, PT, R20, R7, PT ;  /* 0x0000000714147248 */ /* 0x000fce0003fe0000 */
[----:B------:R-:W-:Y:S01]  /*02d0*/  UIADD3 UR5, UPT, UPT, -UR4, UR5, URZ ;  /* 0x0000000504057290 */ /* 0x000fe2000fffe1ff */
[----:B------:R-:W-:Y:S11]  /*02e0*/  BRA.U !UP0, `(.L_x_1) ;  /* 0x0000000d088c7547 */ /* 0x000ff6000b800000 */
[----:B------:R-:W-:Y:S01]  /*02f0*/  IMAD.U32 R23, RZ, RZ, UR4 ;  /* 0x00000004ff177e24 */ /* 0x000fe2000f8e00ff */
[----:B------:R-:W-:Y:S01]  /*0300*/  IADD3 R24, P4, P6, R19, UR8, R2 ;  /* 0x0000000813187c10 */ /* 0x000fe2000fe9e002 */
[C---:B--2---:R-:W-:Y:S01]  /*0310*/  VIADD R3, R0.reuse, 0x100 ;  /* 0x0000010000037836 */ /* 0x044fe20000000000 */
[C---:B------:R-:W-:Y:S01]  /*0320*/  ISETP.GE.AND P0, PT, R0.reuse, UR5, PT ;  /* 0x0000000500007c0c */ /* 0x040fe2000bf06270 */
[C---:B------:R-:W-:Y:S01]  /*0330*/  VIADD R5, R0.reuse, -UR5 ;  /* 0x8000000500057c36 */ /* 0x040fe20008000000 */
[----:B------:R-:W-:Y:S01]  /*0340*/  IADD3 R23, P5, PT, R23, UR8, RZ ;  /* 0x0000000817177c10 */ /* 0x000fe2000ffbe0ff */
[C---:B------:R-:W-:Y:S01]  /*0350*/  VIADD R8, R3.reuse, -UR5 ;  /* 0x8000000503087c36 */ /* 0x040fe20008000000 */
[----:B------:R-:W-:Y:S01]  /*0360*/  ISETP.GE.AND P2, PT, R3, UR5, PT ;  /* 0x0000000503007c0c */ /* 0x000fe2000bf46270 */
[C---:B------:R-:W-:Y:S01]  /*0370*/  VIADD R9, R0.reuse, 0x300 ;  /* 0x0000030000097836 */ /* 0x040fe20000000000 */
[C---:B------:R-:W-:Y:S01]  /*0380*/  SEL R2, R0.reuse, R5, !P0 ;  /* 0x0000000500027207 */ /* 0x040fe20004000000 */
[C---:B------:R-:W-:Y:S01]  /*0390*/  VIADD R4, R0.reuse, 0x200 ;  /* 0x0000020000047836 */ /* 0x040fe20000000000 */
[----:B------:R-:W-:Y:S01]  /*03a0*/  SEL R7, R23, R24, !P0 ;  /* 0x0000001817077207 */ /* 0x000fe20004000000 */
[----:B------:R-:W-:Y:S01]  /*03b0*/  VIADD R6, R9, -UR5 ;  /* 0x8000000509067c36 */ /* 0x000fe20008000000 */
[----:B------:R-:W-:Y:S01]  /*03c0*/  IADD3.X R25, PT, PT, RZ, RZ, RZ, P4, P6 ;  /* 0x000000ffff197210 */ /* 0x000fe200027ec4ff */
[----:B------:R-:W-:Y:S01]  /*03d0*/  IMAD.X R22, RZ, RZ, RZ, P5 ;  /* 0x000000ffff167224 */ /* 0x000fe200028e06ff */
[----:B------:R-:W-:Y:S01]  /*03e0*/  SEL R3, R3, R8, !P2 ;  /* 0x0000000803037207 */ /* 0x000fe20005000000 */
[----:B------:R-:W0:Y:S01]  /*03f0*/  LDCU.64 UR8, c[0x0][0x388] ;  /* 0x00007100ff0877ac */ /* 0x000e220008000a00 */
[----:B------:R-:W-:Y:S01]  /*0400*/  SEL R10, R23, R24, !P2 ;  /* 0x00000018170a7207 */ /* 0x000fe20005000000 */
[----:B------:R-:W-:Y:S01]  /*0410*/  VIADD R17, R0, 0x700 ;  /* 0x0000070000117836 */ /* 0x000fe20000000000 */
[----:B------:R-:W-:-:S02]  /*0420*/  ISETP.GE.AND P6, PT, R9, UR5, PT ;  /* 0x0000000509007c0c */ /* 0x000fc4000bfc6270 */
[----:B------:R-:W-:Y:S01]  /*0430*/  IADD3 R2, P1, PT, R2, R7, RZ ;  /* 0x0000000702027210 */ /* 0x000fe20007f3e0ff */
[C---:B------:R-:W-:Y:S01]  /*0440*/  VIADD R7, R4.reuse, -UR5 ;  /* 0x8000000504077c36 */ /* 0x040fe20008000000 */
[----:B------:R-:W-:Y:S02]  /*0450*/  IADD3 R3, P4, PT, R3, R10, RZ ;  /* 0x0000000a03037210 */ /* 0x000fe40007f9e0ff */
[----:B------:R-:W-:Y:S02]  /*0460*/  SHF.R.S32.HI R5, RZ, 0x1f, R5 ;  /* 0x0000001fff057819 */ /* 0x000fe40000011405 */
[----:B------:R-:W-:Y:S02]  /*0470*/  ISETP.GE.AND P3, PT, R4, UR5, PT ;  /* 0x0000000504007c0c */ /* 0x000fe4000bf66270 */
[----:B------:R-:W-:Y:S02]  /*0480*/  SEL R9, R9, R6, !P6 ;  /* 0x0000000609097207 */ /* 0x000fe40007000000 */
[----:B------:R-:W-:-:S02]  /*0490*/  SEL R10, R23, R24, !P6 ;  /* 0x00000018170a7207 */ /* 0x000fc40007000000 */
[----:B------:R-:W-:Y:S02]  /*04a0*/  SEL R13, R5, RZ, P0 ;  /* 0x000000ff050d7207 */ /* 0x000fe40000000000 */
[----:B------:R-:W-:Y:S02]  /*04b0*/  SEL R12, R22, R25, !P0 ;  /* 0x00000019160c7207 */ /* 0x000fe40004000000 */
[----:B------:R-:W-:Y:S02]  /*04c0*/  SEL R4, R4, R7, !P3 ;  /* 0x0000000704047207 */ /* 0x000fe40005800000 */
[----:B------:R-:W-:Y:S01]  /*04d0*/  SEL R11, R23, R24, !P3 ;  /* 0x00000018170b7207 */ /* 0x000fe20005800000 */
[----:B------:R-:W-:Y:S01]  /*04e0*/  IMAD.X R13, R13, 0x1, R12, P1 ;  /* 0x000000010d0d7824 */ /* 0x000fe200008e060c */
[----:B------:R-:W-:Y:S02]  /*04f0*/  IADD3 R5, P0, PT, R9, R10, RZ ;  /* 0x0000000a09057210 */ /* 0x000fe40007f1e0ff */
[----:B------:R-:W-:Y:S01]  /*0500*/  SHF.R.S32.HI R10, RZ, 0x1f, R8 ;  /* 0x0000001fff0a7819 */ /* 0x000fe20000011408 */
[----:B------:R-:W-:Y:S01]  /*0510*/  VIADD R8, R0, 0x500 ;  /* 0x0000050000087836 */ /* 0x000fe20000000000 */
[----:B------:R-:W-:-:S02]  /*0520*/  IADD3 R4, P5, PT, R4, R11, RZ ;  /* 0x0000000b04047210 */ /* 0x000fc40007fbe0ff */
[----:B------:R-:W-:Y:S01]  /*0530*/  SEL R11, R22, R25, !P2 ;  /* 0x00000019160b7207 */ /* 0x000fe20005000000 */
[----:B------:R-:W-:Y:S01]  /*0540*/  VIADD R15, R8, -UR5 ;  /* 0x80000005080f7c36 */ /* 0x000fe20008000000 */
[----:B------:R-:W-:Y:S02]  /*0550*/  SEL R10, R10, RZ, P2 ;  /* 0x000000ff0a0a7207 */ /* 0x000fe40001000000 */
[----:B------:R-:W-:Y:S02]  /*0560*/  ISETP.GE.AND P2, PT, R8, UR5, PT ;  /* 0x0000000508007c0c */ /* 0x000fe4000bf46270 */
[----:B------:R-:W-:Y:S01]  /*0570*/  SHF.R.S32.HI R7, RZ, 0x1f, R7 ;  /* 0x0000001fff077819 */ /* 0x000fe20000011407 */
[----:B------:R-:W-:Y:S01]  /*0580*/  IMAD.X R12, R10, 0x1, R11, P4 ;  /* 0x000000010a0c7824 */ /* 0x000fe200020e060b */
[C---:B------:R-:W-:Y:S01]  /*0590*/  LOP3.LUT R9, R0.reuse, 0x400, RZ, 0xfc, !PT ;  /* 0x0000040000097812 */ /* 0x040fe200078efcff */
[----:B------:R-:W-:Y:S01]  /*05a0*/  VIADD R10, R0, 0x600 ;  /* 0x00000600000a7836 */ /* 0x000fe20000000000 */
[----:B------:R-:W-:-:S02]  /*05b0*/  SEL R8, R8, R15, !P2 ;  /* 0x0000000f08087207 */ /* 0x000fc40005000000 */
[----:B------:R-:W-:Y:S01]  /*05c0*/  SEL R11, R23, R24, !P2 ;  /* 0x00000018170b7207 */ /* 0x000fe20005000000 */
[----:B------:R-:W-:Y:S01]  /*05d0*/  VIADD R14, R9, -UR5 ;  /* 0x80000005090e7c36 */ /* 0x000fe20008000000 */
[----:B------:R-:W-:Y:S01]  /*05e0*/  SEL R7, R7, RZ, P3 ;  /* 0x000000ff07077207 */ /* 0x000fe20001800000 */
[----:B------:R-:W-:Y:S01]  /*05f0*/  VIADD R21, R10, -UR5 ;  /* 0x800000050a157c36 */ /* 0x000fe20008000000 */
[----:B------:R-:W-:Y:S02]  /*0600*/  SEL R18, R22, R25, !P3 ;  /* 0x0000001916127207 */ /* 0x000fe40005800000 */
[----:B------:R-:W-:Y:S02]  /*0610*/  ISETP.GE.AND P1, PT, R9, UR5, PT ;  /* 0x0000000509007c0c */ /* 0x000fe4000bf26270 */
[----:B------:R-:W-:Y:S01]  /*0620*/  IADD3 R8, P4, PT, R8, R11, RZ ;  /* 0x0000000b08087210 */ /* 0x000fe20007f9e0ff */
[----:B------:R-:W-:Y:S01]  /*0630*/  IMAD.X R11, R7, 0x1, R18, P5 ;  /* 0x00000001070b7824 */ /* 0x000fe200028e0612 */
[----:B------:R-:W-:-:S02]  /*0640*/  ISETP.GE.AND P5, PT, R10, UR5, PT ;  /* 0x000000050a007c0c */ /* 0x000fc4000bfa6270 */
[----:B------:R-:W-:Y:S02]  /*0650*/  SHF.R.S32.HI R6, RZ, 0x1f, R6 ;  /* 0x0000001fff067819 */ /* 0x000fe40000011406 */
[----:B------:R-:W-:Y:S02]  /*0660*/  SEL R9, R9, R14, !P1 ;  /* 0x0000000e09097207 */ /* 0x000fe40004800000 */
[----:B------:R-:W-:Y:S02]  /*0670*/  SEL R16, R23, R24, !P1 ;  /* 0x0000001817107207 */ /* 0x000fe40004800000 */
[----:B------:R-:W-:Y:S02]  /*0680*/  SEL R7, R10, R21, !P5 ;  /* 0x000000150a077207 */ /* 0x000fe40006800000 */
[----:B------:R-:W-:Y:S02]  /*0690*/  SEL R27, R22, R25, !P6 ;  /* 0x00000019161b7207 */ /* 0x000fe40007000000 */
[----:B------:R-:W-:Y:S01]  /*06a0*/  SEL R10, R6, RZ, P6 ;  /* 0x000000ff060a7207 */ /* 0x000fe20003000000 */
[----:B------:R-:W-:Y:S01]  /*06b0*/  VIADD R6, R17, -UR5 ;  /* 0x8000000511067c36 */ /* 0x000fe20008000000 */
[----:B------:R-:W-:-:S02]  /*06c0*/  IADD3 R9, P3, PT, R9, R16, RZ ;  /* 0x0000001009097210 */ /* 0x000fc40007f7e0ff */
[----:B------:R-:W-:Y:S01]  /*06d0*/  SEL R16, R23, R24, !P5 ;  /* 0x0000001817107207 */ /* 0x000fe20006800000 */
[----:B------:R-:W-:Y:S01]  /*06e0*/  IMAD.X R10, R10, 0x1, R27, P0 ;  /* 0x000000010a0a7824 */ /* 0x000fe200000e061b */
[----:B------:R-:W-:Y:S02]  /*06f0*/  ISETP.GE.AND P6, PT, R17, UR5, PT ;  /* 0x0000000511007c0c */ /* 0x000fe4000bfc6270 */
[----:B------:R-:W-:Y:S02]  /*0700*/  SHF.R.S32.HI R14, RZ, 0x1f, R14 ;  /* 0x0000001fff0e7819 */ /* 0x000fe4000001140e */
[----:B------:R-:W-:Y:S02]  /*0710*/  IADD3 R7, P0, PT, R7, R16, RZ ;  /* 0x0000001007077210 */ /* 0x000fe40007f1e0ff */
[----:B------:R-:W-:Y:S02]  /*0720*/  SEL R17, R17, R6, !P6 ;  /* 0x0000000611117207 */ /* 0x000fe40007000000 */
[----:B------:R-:W-:-:S02]  /*0730*/  SEL R16, R23, R24, !P6 ;  /* 0x0000001817107207 */ /* 0x000fc40007000000 */
[-C--:B------:R-:W-:Y:S02]  /*0740*/  SEL R27, R22, R25.reuse, !P1 ;  /* 0x00000019161b7207 */ /* 0x080fe40004800000 */
[----:B------:R-:W-:Y:S02]  /*0750*/  SEL R14, R14, RZ, P1 ;  /* 0x000000ff0e0e7207 */ /* 0x000fe40000800000 */
[----:B------:R-:W-:Y:S02]  /*0760*/  SHF.R.S32.HI R15, RZ, 0x1f, R15 ;  /* 0x0000001fff0f7819 */ /* 0x000fe4000001140f */
[----:B------:R-:W-:Y:S01]  /*0770*/  IADD3 R17, P1, PT, R17, R16, RZ ;  /* 0x0000001011117210 */ /* 0x000fe20007f3e0ff */
[----:B------:R-:W-:Y:S01]  /*0780*/  IMAD.X R16, R14, 0x1, R27, P3 ;  /* 0x000000010e107824 */ /* 0x000fe200018e061b */
[----:B------:R-:W-:Y:S02]  /*0790*/  SEL R15, R15, RZ, P2 ;  /* 0x000000ff0f0f7207 */ /* 0x000fe40001000000 */
[----:B------:R-:W-:-:S02]  /*07a0*/  SEL R14, R22, R25, !P2 ;  /* 0x00000019160e7207 */ /* 0x000fc40005000000 */
[----:B0-----:R-:W-:-:S03]  /*07b0*/  LEA R28, P2, R2, UR8, 0x2 ;  /* 0x00000008021c7c11 */ /* 0x001fc6000f8410ff */
[----:B------:R-:W-:Y:S01]  /*07c0*/  IMAD.X R27, R15, 0x1, R14, P4 ;  /* 0x000000010f1b7824 */ /* 0x000fe200020e060e */
[----:B------:R-:W-:Y:S02]  /*07d0*/  LEA.HI.X R29, R2, UR9, R13, 0x2, P2 ;  /* 0x00000009021d7c11 */ /* 0x000fe400090f140d */
[C---:B------:R-:W-:Y:S02]  /*07e0*/  LEA R14, P2, R3.reuse, UR8, 0x2 ;  /* 0x00000008030e7c11 */ /* 0x040fe4000f8410ff */
[----:B------:R-:W-:Y:S01]  /*07f0*/  LEA R2, P3, R4, UR8, 0x2 ;  /* 0x0000000804027c11 */ /* 0x000fe2000f8610ff */
[----:B------:R-:W-:Y:S01]  /*0800*/  VIADD R26, R0, 0x900 ;  /* 0x00000900001a7836 */ /* 0x000fe20000000000 */
[----:B------:R-:W-:Y:S01]  /*0810*/  LEA.HI.X R15, R3, UR9, R12, 0x2, P2 ;  /* 0x00000009030f7c11 */ /* 0x000fe200090f140c */
[----:B------:R-:W5:Y:S01]  /*0820*/  LDG.E R18, desc[UR10][R28.64] ;  /* 0x0000000a1c127981 */ /* 0x000f62000c1e1900 */
[----:B------:R-:W-:Y:S02]  /*0830*/  LEA.HI.X R3, R4, UR9, R11, 0x2, P3 ;  /* 0x0000000904037c11 */ /* 0x000fe400098f140b */
[----:B------:R-:W-:Y:S01]  /*0840*/  LEA R12, P3, R9, UR8, 0x2 ;  /* 0x00000008090c7c11 */ /* 0x000fe2000f8610ff */
[----:B------:R0:W5:Y:S01]  /*0850*/  LDG.E R11, desc[UR10][R14.64] ;  /* 0x0000000a0e0b7981 */ /* 0x000162000c1e1900 */
[----:B------:R-:W-:-:S02]  /*0860*/  LEA R4, P2, R5, UR8, 0x2 ;  /* 0x0000000805047c11 */ /* 0x000fc4000f8410ff */
[----:B------:R-:W-:Y:S02]  /*0870*/  LEA.HI.X R13, R9, UR9, R16, 0x2, P3 ;  /* 0x00000009090d7c11 */ /* 0x000fe400098f1410 */
[----:B------:R-:W-:Y:S02]  /*0880*/  LEA.HI.X R5, R5, UR9, R10, 0x2, P2 ;  /* 0x0000000905057c11 */ /* 0x000fe400090f140a */
[----:B0-----:R-:W-:Y:S01]  /*0890*/  LOP3.LUT R15, R0, 0x800, RZ, 0xfc, !PT ;  /* 0x00000800000f7812 */ /* 0x001fe200078efcff */
[C---:B------:R-:W-:Y:S01]  /*08a0*/  VIADD R14, R26.reuse, -UR5 ;  /* 0x800000051a0e7c36 */ /* 0x040fe20008000000 */
[----:B------:R-:W-:Y:S01]  /*08b0*/  SHF.R.S32.HI R21, RZ, 0x1f, R21 ;  /* 0x0000001fff157819 */ /* 0x000fe20000011415 */
[----:B------:R0:W5:Y:S01]  /*08c0*/  LDG.E R9, desc[UR10][R4.64] ;  /* 0x0000000a04097981 */ /* 0x000162000c1e1900 */
[C---:B------:R-:W-:Y:S01]  /*08d0*/  ISETP.GE.AND P3, PT, R15.reuse, UR5, PT ;  /* 0x000000050f007c0c */ /* 0x040fe2000bf66270 */
[----:B------:R-:W-:Y:S01]  /*08e0*/  VIADD R16, R15, -UR5 ;  /* 0x800000050f107c36 */ /* 0x000fe20008000000 */
[----:B------:R-:W-:Y:S01]  /*08f0*/  ISETP.GE.AND P2, PT, R26, UR5, PT ;  /* 0x000000051a007c0c */ /* 0x000fe2000bf46270 */
[----:B------:R1:W5:Y:S01]  /*0900*/  LDG.E R10, desc[UR10][R2.64] ;  /* 0x0000000a020a7981 */ /* 0x000362000c1e1900 */
[----:B------:R-:W-:-:S02]  /*0910*/  SEL R28, R23, R24, !P3 ;  /* 0x00000018171c7207 */ /* 0x000fc40005800000 */
[----:B------:R-:W-:Y:S02]  /*0920*/  SEL R15, R15, R16, !P3 ;  /* 0x000000100f0f7207 */ /* 0x000fe40005800000 */
[----:B------:R-:W-:Y:S02]  /*0930*/  SEL R29, R21, RZ, P5 ;  /* 0x000000ff151d7207 */ /* 0x000fe40002800000 */
[----:B0-----:R-:W-:Y:S02]  /*0940*/  SEL R4, R22, R25, !P5 ;  /* 0x0000001916047207 */ /* 0x001fe40006800000 */
[----:B------:R-:W-:Y:S02]  /*0950*/  IADD3 R21, P4, PT, R15, R28, RZ ;  /* 0x0000001c0f157210 */ /* 0x000fe40007f9e0ff */
[----:B-1----:R-:W-:Y:S02]  /*0960*/  LEA R2, P5, R8, UR8, 0x2 ;  /* 0x0000000808027c11 */ /* 0x002fe4000f8a10ff */
[----:B------:R-:W-:-:S02]  /*0970*/  SEL R15, R26, R14, !P2 ;  /* 0x0000000e1a0f7207 */ /* 0x000fc40005000000 */
[----:B------:R-:W-:Y:S01]  /*0980*/  SEL R26, R23, R24, !P2 ;  /* 0x00000018171a7207 */ /* 0x000fe20005000000 */
[----:B------:R-:W-:Y:S01]  /*0990*/  IMAD.X R28, R29, 0x1, R4, P0 ;  /* 0x000000011d1c7824 */ /* 0x000fe200000e0604 */
[----:B------:R-:W-:Y:S02]  /*09a0*/  LEA.HI.X R3, R8, UR9, R27, 0x2, P5 ;  /* 0x0000000908037c11 */ /* 0x000fe4000a8f141b */
[----:B------:R-:W-:Y:S01]  /*09b0*/  IADD3 R15, P5, PT, R15, R26, RZ ;  /* 0x0000001a0f0f7210 */ /* 0x000fe20007fbe0ff */
[----:B------:R-:W-:Y:S01]  /*09c0*/  VIADD R26, R0, 0xa00 ;  /* 0x00000a00001a7836 */ /* 0x000fe20000000000 */
[C---:B------:R-:W-:Y:S01]  /*09d0*/  LEA R4, P0, R7.reuse, UR8, 0x2 ;  /* 0x0000000807047c11 */ /* 0x040fe2000f8010ff */
[----:B------:R0:W5:Y:S02]  /*09e0*/  LDG.E R8, desc[UR10][R12.64] ;  /* 0x0000000a0c087981 */ /* 0x000164000c1e1900 */
[----:B------:R-:W-:Y:S01]  /*09f0*/  VIADD R27, R26, -UR5 ;  /* 0x800000051a1b7c36 */ /* 0x000fe20008000000 */
[----:B------:R-:W-:-:S02]  /*0a00*/  LEA.HI.X R5, R7, UR9, R28, 0x2, P0 ;  /* 0x0000000907057c11 */ /* 0x000fc400080f141c */
[C---:B------:R-:W-:Y:S01]  /*0a10*/  ISETP.GE.AND P0, PT, R26.reuse, UR5, PT ;  /* 0x000000051a007c0c */ /* 0x040fe2000bf06270 */
[----:B------:R1:W5:Y:S01]  /*0a20*/  LDG.E R7, desc[UR10][R2.64] ;  /* 0x0000000a02077981 */ /* 0x000362000c1e1900 */
[----:B------:R-:W-:Y:S02]  /*0a30*/  SHF.R.S32.HI R6, RZ, 0x1f, R6 ;  /* 0x0000001fff067819 */ /* 0x000fe40000011406 */
[----:B------:R-:W-:Y:S02]  /*0a40*/  SEL R28, R26, R27, !P0 ;  /* 0x0000001b1a1c7207 */ /* 0x000fe40004000000 */
[----:B------:R-:W-:Y:S02]  /*0a50*/  SEL R29, R23, R24, !P0 ;  /* 0x00000018171d7207 */ /* 0x000fe40004000000 */
[----:B------:R-:W-:Y:S02]  /*0a60*/  SHF.R.S32.HI R26, RZ, 0x1f, R16 ;  /* 0x0000001fff1a7819 */ /* 0x000fe40000011410 */
[----:B0-----:R-:W-:-:S02]  /*0a70*/  SEL R13, R22, R25, !P6 ;  /* 0x00000019160d7207 */ /* 0x001fc40007000000 */
[----:B------:R-:W-:Y:S02]  /*0a80*/  SEL R6, R6, RZ, P6 ;  /* 0x000000ff06067207 */ /* 0x000fe40003000000 */
[----:B------:R-:W-:Y:S02]  /*0a90*/  IADD3 R16, P6, PT, R28, R29, RZ ;  /* 0x0000001d1c107210 */ /* 0x000fe40007fde0ff */
[----:B------:R-:W-:Y:S02]  /*0aa0*/  SEL R29, R22, R25, !P3 ;  /* 0x00000019161d7207 */ /* 0x000fe40005800000 */
[----:B------:R-:W-:Y:S01]  /*0ab0*/  SEL R26, R26, RZ, P3 ;  /* 0x000000ff1a1a7207 */ /* 0x000fe20001800000 */
[----:B-1----:R-:W-:Y:S01]  /*0ac0*/  VIADD R3, R0, 0xb00 ;  /* 0x00000b0000037836 */ /* 0x002fe20000000000 */
[----:B------:R-:W-:Y:S01]  /*0ad0*/  LEA R12, P3, R17, UR8, 0x2 ;  /* 0x00000008110c7c11 */ /* 0x000fe2000f8610ff */
[----:B------:R-:W-:Y:S02]  /*0ae0*/  IMAD.X R13, R6, 0x1, R13, P1 ;  /* 0x00000001060d7824 */ /* 0x000fe400008e060d */
[----:B------:R-:W-:Y:S01]  /*0af0*/  IMAD.X R28, R26, 0x1, R29, P4 ;  /* 0x000000011a1c7824 */ /* 0x000fe200020e061d */
[C---:B------:R-:W-:Y:S01]  /*0b00*/  ISETP.GE.AND P1, PT, R3.reuse, UR5, PT ;  /* 0x0000000503007c0c */ /* 0x040fe2000bf26270 */
[----:B------:R-:W-:Y:S01]  /*0b10*/  VIADD R26, R3, -UR5 ;  /* 0x80000005031a7c36 */ /* 0x000fe20008000000 */
[----:B------:R-:W-:Y:S01]  /*0b20*/  LEA.HI.X R13, R17, UR9, R13, 0x2, P3 ;  /* 0x00000009110d7c11 */ /* 0x000fe200098f140d */
[----:B------:R0:W5:Y:S01]  /*0b30*/  LDG.E R6, desc[UR10][R4.64] ;  /* 0x0000000a04067981 */ /* 0x000162000c1e1900 */
[----:B------:R-:W-:-:S02]  /*0b40*/  LEA R2, P4, R21, UR8, 0x2 ;  /* 0x0000000815027c11 */ /* 0x000fc4000f8810ff */
[----:B------:R-:W-:Y:S02]  /*0b50*/  SEL R17, R3, R26, !P1 ;  /* 0x0000001a03117207 */ /* 0x000fe40004800000 */
[----:B------:R-:W-:Y:S02]  /*0b60*/  SEL R3, R23, R24, !P1 ;  /* 0x0000001817037207 */ /* 0x000fe40004800000 */
[----:B------:R-:W-:Y:S02]  /*0b70*/  SHF.R.S32.HI R14, RZ, 0x1f, R14 ;  /* 0x0000001fff0e7819 */ /* 0x000fe4000001140e */
[----:B------:R-:W-:Y:S01]  /*0b80*/  IADD3 R17, P3, PT, R17, R3, RZ ;  /* 0x0000000311117210 */ /* 0x000fe20007f7e0ff */
[----:B------:R1:W5:Y:S01]  /*0b90*/  LDG.E R5, desc[UR10][R12.64] ;  /* 0x0000000a0c057981 */ /* 0x000362000c1e1900 */
[----:B------:R-:W-:Y:S02]  /*0ba0*/  LEA.HI.X R3, R21, UR9, R28, 0x2, P4 ;  /* 0x0000000915037c11 */ /* 0x000fe4000a0f141c */
[----:B------:R-:W-:-:S02]  /*0bb0*/  SEL R14, R14, RZ, P2 ;  /* 0x000000ff0e0e7207 */ /* 0x000fc40001000000 */
[-C--:B------:R-:W-:Y:S02]  /*0bc0*/  SEL R21, R22, R25.reuse, !P2 ;  /* 0x0000001916157207 */ /* 0x080fe40005000000 */
[----:B------:R-:W-:Y:S02]  /*0bd0*/  LOP3.LUT R29, R0, 0xc00, RZ, 0xfc, !PT ;  /* 0x00000c00001d7812 */ /* 0x000fe400078efcff */
[----:B------:R-:W-:Y:S01]  /*0be0*/  SHF.R.S32.HI R27, RZ, 0x1f, R27 ;  /* 0x0000001fff1b7819 */ /* 0x000fe2000001141b */
[----:B------:R-:W-:Y:S01]  /*0bf0*/  IMAD.X R21, R14, 0x1, R21, P5 ;  /* 0x000000010e157824 */ /* 0x000fe200028e0615 */
[----:B0-----:R-:W-:Y:S01]  /*0c00*/  SEL R4, R22, R25, !P0 ;  /* 0x0000001916047207 */ /* 0x001fe20004000000 */
[----:B------:R-:W-:Y:S01]  /*0c10*/  VIADD R28, R29, -UR5 ;  /* 0x800000051d1c7c36 */ /* 0x000fe20008000000 */
[----:B------:R-:W-:Y:S02]  /*0c20*/  SEL R27, R27, RZ, P0 ;  /* 0x000000ff1b1b7207 */ /* 0x000fe40000000000 */
[----:B------:R-:W-:-:S02]  /*0c30*/  LEA R14, P2, R15, UR8, 0x2 ;  /* 0x000000080f0e7c11 */ /* 0x000fc4000f8410ff */
[----:B------:R-:W-:Y:S01]  /*0c40*/  ISETP.GE.AND P0, PT, R29, UR5, PT ;  /* 0x000000051d007c0c */ /* 0x000fe2000bf06270 */
[----:B------:R-:W-:Y:S01]  /*0c50*/  IMAD.X R27, R27, 0x1, R4, P6 ;  /* 0x000000011b1b7824 */ /* 0x000fe200030e0604 */
[----:B------:R-:W-:Y:S01]  /*0c60*/  LEA.HI.X R15, R15, UR9, R21, 0x2, P2 ;  /* 0x000000090f0f7c11 */ /* 0x000fe200090f1415 */
[----:B------:R0:W5:Y:S01]  /*0c70*/  LDG.E R4, desc[UR10][R2.64] ;  /* 0x0000000a02047981 */ /* 0x000162000c1e1900 */
[----:B------:R-:W-:Y:S02]  /*0c80*/  SEL R21, R29, R28, !P0 ;  /* 0x0000001c1d157207 */ /* 0x000fe40004000000 */
[----:B-1----:R-:W-:Y:S02]  /*0c90*/  SEL R13, R23, R24, !P0 ;  /* 0x00000018170d7207 */ /* 0x002fe40004000000 */
[----:B------:R-:W-:Y:S02]  /*0ca0*/  LEA R12, P2, R16, UR8, 0x2 ;  /* 0x00000008100c7c11 */ /* 0x000fe4000f8410ff */
[----:B------:R-:W-:-:S02]  /*0cb0*/  SHF.R.S32.HI R26, RZ, 0x1f, R26 ;  /* 0x0000001fff1a7819 */ /* 0x000fc4000001141a */
[----:B------:R-:W-:Y:S01]  /*0cc0*/  IADD3 R21, P4, PT, R21, R13, RZ ;  /* 0x0000000d15157210 */ /* 0x000fe20007f9e0ff */
[----:B------:R1:W5:Y:S01]  /*0cd0*/  LDG.E R3, desc[UR10][R14.64] ;  /* 0x0000000a0e037981 */ /* 0x000362000c1e1900 */
[----:B------:R-:W-:Y:S02]  /*0ce0*/  LEA.HI.X R13, R16, UR9, R27, 0x2, P2 ;  /* 0x00000009100d7c11 */ /* 0x000fe400090f141b */
[----:B------:R-:W-:Y:S02]  /*0cf0*/  SHF.R.S32.HI R28, RZ, 0x1f, R28 ;  /* 0x0000001fff1c7819 */ /* 0x000fe4000001141c */
[----:B0-----:R-:W-:Y:S02]  /*0d00*/  SEL R2, R26, RZ, P1 ;  /* 0x000000ff1a027207 */ /* 0x001fe40000800000 */
[----:B------:R-:W-:Y:S02]  /*0d10*/  SEL R27, R22, R25, !P1 ;  /* 0x00000019161b7207 */ /* 0x000fe40004800000 */
[----:B------:R-:W-:-:S03]  /*0d20*/  SEL R26, R28, RZ, P0 ;  /* 0x000000ff1c1a7207 */ /* 0x000fc60000000000 */
[----:B------:R-:W-:Y:S02]  /*0d30*/  IMAD.X R28, R2, 0x1, R27, P3 ;  /* 0x00000001021c7824 */ /* 0x000fe400018e061b */
[----:B------:R-:W-:Y:S01]  /*0d40*/  VIADD R27, R0, 0xd00 ;  /* 0x00000d00001b7836 */ /* 0x000fe20000000000 */
[----:B------:R-:W-:Y:S01]  /*0d50*/  SEL R29, R22, R25, !P0 ;  /* 0x00000019161d7207 */ /* 0x000fe20004000000 */
[----:B------:R0:W5:Y:S01]  /*0d60*/  LDG.E R2, desc[UR10][R12.64] ;  /* 0x0000000a0c027981 */ /* 0x000162000c1e1900 */
[----:B------:R-:W-:Y:S01]  /*0d70*/  LEA R16, P1, R17, UR8, 0x2 ;  /* 0x0000000811107c11 */ /* 0x000fe2000f8210ff */
[C---:B-1----:R-:W-:Y:S01]  /*0d80*/  VIADD R14, R27.reuse, -UR5 ;  /* 0x800000051b0e7c36 */ /* 0x042fe20008000000 */
[----:B------:R-:W-:Y:S02]  /*0d90*/  ISETP.GE.AND P0, PT, R27, UR5, PT ;  /* 0x000000051b007c0c */ /* 0x000fe4000bf06270 */
[----:B------:R-:W-:Y:S02]  /*0da0*/  LEA.HI.X R17, R17, UR9, R28, 0x2, P1 ;  /* 0x0000000911117c11 */ /* 0x000fe400088f141c */
[----:B------:R-:W-:-:S02]  /*0db0*/  SEL R27, R27, R14, !P0 ;  /* 0x0000000e1b1b7207 */ /* 0x000fc40004000000 */
[----:B------:R-:W-:Y:S02]  /*0dc0*/  SHF.R.S32.HI R28, RZ, 0x1f, R14 ;  /* 0x0000001fff1c7819 */ /* 0x000fe4000001140e */
[----:B------:R-:W-:Y:S01]  /*0dd0*/  SEL R15, R23, R24, !P0 ;  /* 0x00000018170f7207 */ /* 0x000fe20004000000 */
[----:B------:R-:W-:Y:S01]  /*0de0*/  IMAD.X R26, R26, 0x1, R29, P4 ;  /* 0x000000011a1a7824 */ /* 0x000fe200020e061d */
[----:B0-----:R-:W-:Y:S02]  /*0df0*/  SEL R13, R28, RZ, P0 ;  /* 0x000000ff1c0d7207 */ /* 0x001fe40000000000 */
[----:B------:R-:W-:Y:S02]  /*0e00*/  IADD3 R27, P2, PT, R27, R15, RZ ;  /* 0x0000000f1b1b7210 */ /* 0x000fe40007f5e0ff */
[----:B------:R-:W-:Y:S01]  /*0e10*/  SEL R12, R22, R25, !P0 ;  /* 0x00000019160c7207 */ /* 0x000fe20004000000 */
[----:B------:R-:W-:Y:S01]  /*0e20*/  VIADD R28, R0, 0xe00 ;  /* 0x00000e00001c7836 */ /* 0x000fe20000000000 */
[----:B------:R-:W-:-:S03]  /*0e30*/  LEA R14, P1, R21, UR8, 0x2 ;  /* 0x00000008150e7c11 */ /* 0x000fc6000f8210ff */
[----:B------:R-:W-:Y:S01]  /*0e40*/  IMAD.X R13, R13, 0x1, R12, P2 ;  /* 0x000000010d0d7824 */ /* 0x000fe200010e060c */
[----:B------:R-:W-:Y:S01]  /*0e50*/  LEA.HI.X R15, R21, UR9, R26, 0x2, P1 ;  /* 0x00000009150f7c11 */ /* 0x000fe200088f141a */
[C---:B------:R-:W-:Y:S01]  /*0e60*/  VIADD R29, R28.reuse, -UR5 ;  /* 0x800000051c1d7c36 */ /* 0x040fe20008000000 */
[C---:B------:R-:W-:Y:S01]  /*0e70*/  LEA R12, P1, R27.reuse, UR8, 0x2 ;  /* 0x000000081b0c7c11 */ /* 0x040fe2000f8210ff */
[----:B------:R0:W5:Y:S01]  /*0e80*/  LDG.E R21, desc[UR10][R16.64] ;  /* 0x0000000a10157981 */ /* 0x000162000c1e1900 */
[C---:B------:R-:W-:Y:S02]  /*0e90*/  ISETP.GE.AND P0, PT, R28.reuse, UR5, PT ;  /* 0x000000051c007c0c */ /* 0x040fe4000bf06270 */
[----:B------:R-:W-:Y:S01]  /*0ea0*/  LEA.HI.X R13, R27, UR9, R13, 0x2, P1 ;  /* 0x000000091b0d7c11 */ /* 0x000fe200088f140d */
[----:B------:R1:W5:Y:S01]  /*0eb0*/  LDG.E R26, desc[UR10][R14.64] ;  /* 0x0000000a0e1a7981 */ /* 0x000362000c1e1900 */
[----:B------:R-:W-:Y:S02]  /*0ec0*/  SEL R28, R28, R29, !P0 ;  /* 0x0000001d1c1c7207 */ /* 0x000fe40004000000 */
[----:B------:R-:W-:-:S02]  /*0ed0*/  SEL R27, R23, R24, !P0 ;  /* 0x00000018171b7207 */ /* 0x000fc40004000000 */
[----:B------:R-:W-:Y:S02]  /*0ee0*/  SHF.R.S32.HI R29, RZ, 0x1f, R29 ;  /* 0x0000001fff1d7819 */ /* 0x000fe4000001141d */
[----:B0-----:R-:W-:Y:S02]  /*0ef0*/  IADD3 R17, P1, PT, R28, R27, RZ ;  /* 0x0000001b1c117210 */ /* 0x001fe40007f3e0ff */
[----:B------:R-:W-:Y:S02]  /*0f00*/  SEL R28, R29, RZ, P0 ;  /* 0x000000ff1d1c7207 */ /* 0x000fe40000000000 */
[----:B-1----:R-:W-:Y:S01]  /*0f10*/  SEL R15, R22, R25, !P0 ;  /* 0x00000019160f7207 */ /* 0x002fe20004000000 */
[----:B------:R-:W-:Y:S01]  /*0f20*/  VIADD R14, R0, 0xf00 ;  /* 0x00000f00000e7836 */ /* 0x000fe20000000000 */
[----:B------:R0:W5:Y:S03]  /*0f30*/  LDG.E R27, desc[UR10][R12.64] ;  /* 0x0000000a0c1b7981 */ /* 0x000166000c1e1900 */
[----:B------:R-:W-:Y:S01]  /*0f40*/  IMAD.X R28, R28, 0x1, R15, P1 ;  /* 0x000000011c1c7824 */ /* 0x000fe200008e060f */
[C---:B------:R-:W-:Y:S01]  /*0f50*/  ISETP.GE.AND P0, PT, R14.reuse, UR5, PT ;  /* 0x000000050e007c0c */ /* 0x040fe2000bf06270 */
[----:B------:R-:W-:Y:S01]  /*0f60*/  VIADD R15, R14, -UR5 ;  /* 0x800000050e0f7c36 */ /* 0x000fe20008000000 */
[----:B------:R-:W-:-:S04]  /*0f70*/  LEA R16, P1, R17, UR8, 0x2 ;  /* 0x0000000811107c11 */ /* 0x000fc8000f8210ff */
[----:B------:R-:W-:Y:S02]  /*0f80*/  SEL R14, R14, R15, !P0 ;  /* 0x0000000f0e0e7207 */ /* 0x000fe40004000000 */
[----:B0-----:R-:W-:Y:S02]  /*0f90*/  SEL R13, R23, R24, !P0 ;  /* 0x00000018170d7207 */ /* 0x001fe40004000000 */
[----:B------:R-:W-:Y:S02]  /*0fa0*/  SHF.R.S32.HI R15, RZ, 0x1f, R15 ;  /* 0x0000001fff0f7819 */ /* 0x000fe4000001140f */
[----:B------:R-:W-:Y:S02]  /*0fb0*/  LEA.HI.X R17, R17, UR9, R28, 0x2, P1 ;  /* 0x0000000911117c11 */ /* 0x000fe400088f141c */
[----:B------:R-:W-:Y:S02]  /*0fc0*/  IADD3 R12, P1, PT, R14, R13, RZ ;  /* 0x0000000d0e0c7210 */ /* 0x000fe40007f3e0ff */
[----:B------:R-:W-:-:S02]  /*0fd0*/  SEL R13, R15, RZ, P0 ;  /* 0x000000ff0f0d7207 */ /* 0x000fc40000000000 */
[----:B------:R-:W-:-:S05]  /*0fe0*/  SEL R14, R22, R25, !P0 ;  /* 0x00000019160e7207 */ /* 0x000fca0004000000 */
[----:B------:R-:W-:Y:S01]  /*0ff0*/  IMAD.X R13, R13, 0x1, R14, P1 ;  /* 0x000000010d0d7824 */ /* 0x000fe200008e060e */
[----:B------:R-:W-:-:S04]  /*1000*/  LEA R14, P0, R12, UR8, 0x2 ;  /* 0x000000080c0e7c11 */ /* 0x000fc8000f8010ff */
[----:B------:R-:W-:Y:S02]  /*1010*/  LEA.HI.X R15, R12, UR9, R13, 0x2, P0 ;  /* 0x000000090c0f7c11 */ /* 0x000fe400080f140d */
[----:B------:R-:W-:-:S03]  /*1020*/  LOP3.LUT R12, R0, 0x1000, RZ, 0xfc, !PT ;  /* 0x00001000000c7812 */ /* 0x000fc600078efcff */
[----:B------:R0:W5:Y:S01]  /*1030*/  LDG.E R14, desc[UR10][R14.64] ;  /* 0x0000000a0e0e7981 */ /* 0x000162000c1e1900 */
[C---:B------:R-:W-:Y:S01]  /*1040*/  ISETP.GE.AND P0, PT, R12.reuse, UR5, PT ;  /* 0x000000050c007c0c */ /* 0x040fe2000bf06270 */
[----:B------:R-:W-:-:S03]  /*1050*/  VIADD R13, R12, -UR5 ;  /* 0x800000050c0d7c36 */ /* 0x000fc60008000000 */
[----:B------:R-:W-:Y:S02]  /*1060*/  SEL R23, R23, R24, !P0 ;  /* 0x0000001817177207 */ /* 0x000fe40004000000 */
[----:B------:R-:W-:Y:S02]  /*1070*/  SEL R24, R22, R25, !P0 ;  /* 0x0000001916187207 */ /* 0x000fe40004000000 */
[----:B------:R-:W-:Y:S02]  /*1080*/  SEL R22, R12, R13, !P0 ;  /* 0x0000000d0c167207 */ /* 0x000fe40004000000 */
[----:B------:R-:W-:Y:S02]  /*1090*/  SHF.R.S32.HI R13, RZ, 0x1f, R13 ;  /* 0x0000001fff0d7819 */ /* 0x000fe4000001140d */
[----:B------:R-:W-:Y:S02]  /*10a0*/  IADD3 R22, P1, PT, R22, R23, RZ ;  /* 0x0000001716167210 */ /* 0x000fe40007f3e0ff */
[----:B------:R-:W-:-:S02]  /*10b0*/  SEL R13, R13, RZ, P0 ;  /* 0x000000ff0d0d7207 */ /* 0x000fc40000000000 */
[----:B------:R-:W-:-:S03]  /*10c0*/  LEA R12, P0, R22, UR8, 0x2 ;  /* 0x00000008160c7c11 */ /* 0x000fc6000f8010ff */
[----:B------:R-:W-:-:S05]  /*10d0*/  IMAD.X R13, R13, 0x1, R24, P1 ;  /* 0x000000010d0d7824 */ /* 0x000fca00008e0618 */
[----:B------:R-:W-:Y:S02]  /*10e0*/  LEA.HI.X R13, R22, UR9, R13, 0x2, P0 ;  /* 0x00000009160d7c11 */ /* 0x000fe400080f140d */
[----:B------:R0:W5:Y:S04]  /*10f0*/  LDG.E R22, desc[UR10][R16.64] ;  /* 0x0000000a10167981 */ /* 0x000168000c1e1900 */
[----:B------:R0:W5:Y:S01]  /*1100*/  LDG.E R23, desc[UR10][R12.64] ;  /* 0x0000000a0c177981 */ /* 0x000162000c1e1900 */
[----:B------:R-:W-:Y:S05]  /*1110*/  BRA `(.L_x_2) ;  /* 0x0000000c00887947 */ /* 0x000fea0003800000 */
.L_x_1:
[----:B------:R-:W-:Y:S01]  /*1120*/  IMAD.U32 R23, RZ, RZ, UR4 ;  /* 0x00000004ff177e24 */ /* 0x000fe2000f8e00ff */
[----:B------:R-:W-:Y:S01]  /*1130*/  IADD3 R22, P0, P3, R19, UR8, R2 ;  /* 0x0000000813167c10 */ /* 0x000fe2000fb1e002 */
[C---:B--2---:R-:W-:Y:S01]  /*1140*/  VIADD R5, R0.reuse, -UR5 ;  /* 0x8000000500057c36 */ /* 0x044fe20008000000 */
[C---:B------:R-:W-:Y:S01]  /*1150*/  ISETP.GE.AND P1, PT, R0.reuse, UR5, PT ;  /* 0x0000000500007c0c */ /* 0x040fe2000bf26270 */
[C---:B------:R-:W-:Y:S01]  /*1160*/  VIADD R3, R0.reuse, 0x100 ;  /* 0x0000010000037836 */ /* 0x040fe20000000000 */
[----:B------:R-:W-:Y:S01]  /*1170*/  IADD3 R23, P6, PT, R23, UR8, RZ ;  /* 0x0000000817177c10 */ /* 0x000fe2000ffde0ff */
[C---:B------:R-:W-:Y:S01]  /*1180*/  VIADD R4, R0.reuse, 0x200 ;  /* 0x0000020000047836 */ /* 0x040fe20000000000 */
[C---:B------:R-:W-:Y:S01]  /*1190*/  SEL R2, R0.reuse, R5, !P1 ;  /* 0x0000000500027207 */ /* 0x040fe20004800000 */
[----:B------:R-:W-:Y:S01]  /*11a0*/  VIADD R9, R0, 0x300 ;  /* 0x0000030000097836 */ /* 0x000fe20000000000 */
[----:B------:R-:W-:Y:S01]  /*11b0*/  SEL R13, R23, R22, !P1 ;  /* 0x00000016170d7207 */ /* 0x000fe20004800000 */
[C---:B------:R-:W-:Y:S01]  /*11c0*/  VIADD R8, R3.reuse, -UR5 ;  /* 0x8000000503087c36 */ /* 0x040fe20008000000 */
[----:B------:R-:W-:Y:S01]  /*11d0*/  ISETP.GE.AND P4, PT, R3, UR5, PT ;  /* 0x0000000503007c0c */ /* 0x000fe2000bf86270 */
[----:B------:R-:W-:Y:S01]  /*11e0*/  VIADD R7, R4, -UR5 ;  /* 0x8000000504077c36 */ /* 0x000fe20008000000 */
[----:B------:R-:W-:Y:S01]  /*11f0*/  IADD3.X R24, PT, PT, RZ, RZ, RZ, P0, P3 ;  /* 0x000000ffff187210 */ /* 0x000fe200007e64ff */
[C---:B------:R-:W-:Y:S01]  /*1200*/  VIADD R6, R9.reuse, -UR5 ;  /* 0x8000000509067c36 */ /* 0x040fe20008000000 */
[----:B------:R-:W-:Y:S01]  /*1210*/  IADD3 R13, P5, PT, R2, R13, RZ ;  /* 0x0000000d020d7210 */ /* 0x000fe20007fbe0ff */
[----:B------:R-:W-:Y:S01]  /*1220*/  IMAD.X R25, RZ, RZ, RZ, P6 ;  /* 0x000000ffff197224 */ /* 0x000fe200030e06ff */
[----:B------:R-:W-:Y:S01]  /*1230*/  ISETP.GE.AND P2, PT, R4, UR5, PT ;  /* 0x0000000504007c0c */ /* 0x000fe2000bf46270 */
[----:B------:R-:W0:Y:S01]  /*1240*/  LDCU.64 UR8, c[0x0][0x3a0] ;  /* 0x00007400ff0877ac */ /* 0x000e220008000a00 */
[----:B------:R-:W-:-:S02]  /*1250*/  ISETP.GE.AND P0, PT, R9, UR5, PT ;  /* 0x0000000509007c0c */ /* 0x000fc4000bf06270 */
[----:B------:R-:W-:Y:S02]  /*1260*/  SEL R2, R3, R8, !P4 ;  /* 0x0000000803027207 */ /* 0x000fe40006000000 */
[----:B------:R-:W-:Y:S02]  /*1270*/  SEL R3, R23, R22, !P4 ;  /* 0x0000001617037207 */ /* 0x000fe40006000000 */
[----:B------:R-:W-:Y:S02]  /*1280*/  SHF.R.S32.HI R5, RZ, 0x1f, R5 ;  /* 0x0000001fff057819 */ /* 0x000fe40000011405 */
[----:B------:R-:W-:Y:S02]  /*1290*/  SEL R11, R4, R7, !P2 ;  /* 0x00000007040b7207 */ /* 0x000fe40005000000 */
[----:B------:R-:W-:Y:S02]  /*12a0*/  SEL R15, R9, R6, !P0 ;  /* 0x00000006090f7207 */ /* 0x000fe40004000000 */
[----:B------:R-:W-:-:S02]  /*12b0*/  SEL R10, R23, R22, !P0 ;  /* 0x00000016170a7207 */ /* 0x000fc40004000000 */
[----:B------:R-:W-:Y:S02]  /*12c0*/  SEL R4, R23, R22, !P2 ;  /* 0x0000001617047207 */ /* 0x000fe40005000000 */
[----:B------:R-:W-:Y:S02]  /*12d0*/  IADD3 R3, P3, PT, R2, R3, RZ ;  /* 0x0000000302037210 */ /* 0x000fe40007f7e0ff */
[----:B------:R-:W-:Y:S02]  /*12e0*/  SEL R9, R5, RZ, P1 ;  /* 0x000000ff05097207 */ /* 0x000fe40000800000 */
[----:B------:R-:W-:Y:S02]  /*12f0*/  SEL R2, R25, R24, !P1 ;  /* 0x0000001819027207 */ /* 0x000fe40004800000 */
[----:B------:R-:W-:Y:S02]  /*1300*/  IADD3 R5, P6, PT, R15, R10, RZ ;  /* 0x0000000a0f057210 */ /* 0x000fe40007fde0ff */
[----:B------:R-:W-:Y:S01]  /*1310*/  IADD3 R4, P1, PT, R11, R4, RZ ;  /* 0x000000040b047210 */ /* 0x000fe20007f3e0ff */
[C---:B------:R-:W-:Y:S01]  /*1320*/  VIADD R11, R0.reuse, 0x500 ;  /* 0x00000500000b7836 */ /* 0x040fe20000000000 */
[----:B------:R-:W-:Y:S01]  /*1330*/  LOP3.LUT R10, R0, 0x400, RZ, 0xfc, !PT ;  /* 0x00000400000a7812 */ /* 0x000fe200078efcff */
[----:B------:R-:W-:Y:S01]  /*1340*/  IMAD.X R2, R9, 0x1, R2, P5 ;  /* 0x0000000109027824 */ /* 0x000fe200028e0602 */
[----:B------:R-:W-:Y:S01]  /*1350*/  SHF.R.S32.HI R8, RZ, 0x1f, R8 ;  /* 0x0000001fff087819 */ /* 0x000fe20000011408 */
[----:B------:R-:W-:Y:S01]  /*1360*/  VIADD R14, R11, -UR5 ;  /* 0x800000050b0e7c36 */ /* 0x000fe20008000000 */
[----:B------:R-:W-:Y:S01]  /*1370*/  SEL R12, R25, R24, !P4 ;  /* 0x00000018190c7207 */ /* 0x000fe20006000000 */
[----:B------:R-:W-:Y:S01]  /*1380*/  VIADD R15, R10, -UR5 ;  /* 0x800000050a0f7c36 */ /* 0x000fe20008000000 */
[----:B------:R-:W-:-:S02]  /*1390*/  SEL R9, R8, RZ, P4 ;  /* 0x000000ff08097207 */ /* 0x000fc40002000000 */
[C---:B------:R-:W-:Y:S02]  /*13a0*/  ISETP.GE.AND P5, PT, R10.reuse, UR5, PT ;  /* 0x000000050a007c0c */ /* 0x040fe4000bfa6270 */
[----:B------:R-:W-:Y:S01]  /*13b0*/  ISETP.GE.AND P4, PT, R11, UR5, PT ;  /* 0x000000050b007c0c */ /* 0x000fe2000bf86270 */
[----:B------:R-:W-:Y:S01]  /*13c0*/  IMAD.X R12, R9, 0x1, R12, P3 ;  /* 0x00000001090c7824 */ /* 0x000fe200018e060c */
[----:B------:R-:W-:Y:S02]  /*13d0*/  SHF.R.S32.HI R7, RZ, 0x1f, R7 ;  /* 0x0000001fff077819 */ /* 0x000fe40000011407 */
[----:B------:R-:W-:Y:S02]  /*13e0*/  SEL R8, R10, R15, !P5 ;  /* 0x0000000f0a087207 */ /* 0x000fe40006800000 */
[----:B------:R-:W-:Y:S02]  /*13f0*/  SEL R17, R11, R14, !P4 ;  /* 0x0000000e0b117207 */ /* 0x000fe40006000000 */
[----:B------:R-:W-:-:S02]  /*1400*/  SEL R9, R23, R22, !P5 ;  /* 0x0000001617097207 */ /* 0x000fc40006800000 */
[----:B------:R-:W-:Y:S02]  /*1410*/  SEL R16, R23, R22, !P4 ;  /* 0x0000001617107207 */ /* 0x000fe40006000000 */
[----:B------:R-:W-:Y:S01]  /*1420*/  SEL R10, R7, RZ, P2 ;  /* 0x000000ff070a7207 */ /* 0x000fe20001000000 */
[----:B------:R-:W-:Y:S01]  /*1430*/  VIADD R7, R0, 0x600 ;  /* 0x0000060000077836 */ /* 0x000fe20000000000 */
[----:B------:R-:W-:Y:S02]  /*1440*/  SEL R11, R25, R24, !P2 ;  /* 0x00000018190b7207 */ /* 0x000fe40005000000 */
[----:B------:R-:W-:Y:S02]  /*1450*/  IADD3 R9, P2, PT, R8, R9, RZ ;  /* 0x0000000908097210 */ /* 0x000fe40007f5e0ff */
[----:B------:R-:W-:Y:S01]  /*1460*/  IADD3 R8, P3, PT, R17, R16, RZ ;  /* 0x0000001011087210 */ /* 0x000fe20007f7e0ff */
[----:B------:R-:W-:Y:S01]  /*1470*/  IMAD.X R11, R10, 0x1, R11, P1 ;  /* 0x000000010a0b7824 */ /* 0x000fe200008e060b */
[C---:B------:R-:W-:Y:S01]  /*1480*/  ISETP.GE.AND P1, PT, R7.reuse, UR5, PT ;  /* 0x0000000507007c0c */ /* 0x040fe2000bf26270 */
[----:B------:R-:W-:Y:S01]  /*1490*/  VIADD R16, R7, -UR5 ;  /* 0x8000000507107c36 */ /* 0x000fe20008000000 */
[----:B------:R-:W-:Y:S01]  /*14a0*/  SHF.R.S32.HI R6, RZ, 0x1f, R6 ;  /* 0x0000001fff067819 */ /* 0x000fe20000011406 */
[----:B------:R-:W-:Y:S01]  /*14b0*/  VIADD R17, R0, 0x700 ;  /* 0x0000070000117836 */ /* 0x000fe20000000000 */
[----:B------:R-:W-:-:S02]  /*14c0*/  SEL R10, R25, R24, !P0 ;  /* 0x00000018190a7207 */ /* 0x000fc40004000000 */
[----:B------:R-:W-:Y:S02]  /*14d0*/  SEL R21, R7, R16, !P1 ;  /* 0x0000001007157207 */ /* 0x000fe40004800000 */
[----:B------:R-:W-:Y:S01]  /*14e0*/  SEL R7, R6, RZ, P0 ;  /* 0x000000ff06077207 */ /* 0x000fe20000000000 */
[----:B------:R-:W-:Y:S01]  /*14f0*/  VIADD R6, R17, -UR5 ;  /* 0x8000000511067c36 */ /* 0x000fe20008000000 */
[----:B------:R-:W-:Y:S02]  /*1500*/  SEL R18, R23, R22, !P1 ;  /* 0x0000001617127207 */ /* 0x000fe40004800000 */
[----:B------:R-:W-:Y:S01]  /*1510*/  SHF.R.S32.HI R15, RZ, 0x1f, R15 ;  /* 0x0000001fff0f7819 */ /* 0x000fe2000001140f */
[----:B------:R-:W-:Y:S01]  /*1520*/  IMAD.X R10, R7, 0x1, R10, P6 ;  /* 0x00000001070a7824 */ /* 0x000fe200030e060a */
[----:B------:R-:W-:Y:S02]  /*1530*/  IADD3 R7, P6, PT, R21, R18, RZ ;  /* 0x0000001215077210 */ /* 0x000fe40007fde0ff */
[----:B------:R-:W-:-:S02]  /*1540*/  SEL R18, R25, R24, !P5 ;  /* 0x0000001819127207 */ /* 0x000fc40006800000 */
[----:B------:R-:W-:Y:S02]  /*1550*/  SEL R15, R15, RZ, P5 ;  /* 0x000000ff0f0f7207 */ /* 0x000fe40002800000 */
[----:B------:R-:W-:Y:S02]  /*1560*/  SHF.R.S32.HI R14, RZ, 0x1f, R14 ;  /* 0x0000001fff0e7819 */ /* 0x000fe4000001140e */
[----:B------:R-:W-:Y:S01]  /*1570*/  SEL R27, R25, R24, !P4 ;  /* 0x00000018191b7207 */ /* 0x000fe20006000000 */
[----:B------:R-:W-:Y:S01]  /*1580*/  IMAD.X R18, R15, 0x1, R18, P2 ;  /* 0x000000010f127824 */ /* 0x000fe200010e0612 */
[----:B------:R-:W-:Y:S02]  /*1590*/  SEL R14, R14, RZ, P4 ;  /* 0x000000ff0e0e7207 */ /* 0x000fe40002000000 */
[----:B0-----:R-:W-:Y:S02]  /*15a0*/  LEA R28, P2, R13, UR8, 0x2 ;  /* 0x000000080d1c7c11 */ /* 0x001fe4000f8410ff */
[----:B------:R-:W-:Y:S01]  /*15b0*/  ISETP.GE.AND P0, PT, R17, UR5, PT ;  /* 0x0000000511007c0c */ /* 0x000fe2000bf06270 */
[----:B------:R-:W-:Y:S01]  /*15c0*/  IMAD.X R27, R14, 0x1, R27, P3 ;  /* 0x000000010e1b7824 */ /* 0x000fe200018e061b */
[----:B------:R-:W-:-:S02]  /*15d0*/  LEA.HI.X R29, R13, UR9, R2, 0x2, P2 ;  /* 0x000000090d1d7c11 */ /* 0x000fc400090f1402 */
[C---:B------:R-:W-:Y:S02]  /*15e0*/  LEA R14, P2, R3.reuse, UR8, 0x2 ;  /* 0x00000008030e7c11 */ /* 0x040fe4000f8410ff */
[C---:B------:R-:W-:Y:S02]  /*15f0*/  LEA R2, P3, R4.reuse, UR8, 0x2 ;  /* 0x0000000804027c11 */ /* 0x040fe4000f8610ff */
[----:B------:R-:W-:Y:S02]  /*1600*/  LEA.HI.X R15, R3, UR9, R12, 0x2, P2 ;  /* 0x00000009030f7c11 */ /* 0x000fe400090f140c */
[----:B------:R-:W-:Y:S02]  /*1610*/  LEA.HI.X R3, R4, UR9, R11, 0x2, P3 ;  /* 0x0000000904037c11 */ /* 0x000fe400098f140b */
[----:B------:R-:W-:Y:S01]  /*1620*/  LEA R12, P3, R9, UR8, 0x2 ;  /* 0x00000008090c7c11 */ /* 0x000fe2000f8610ff */
[----:B------:R0:W5:Y:S01]  /*1630*/  LDG.E R11, desc[UR10][R14.64] ;  /* 0x0000000a0e0b7981 */ /* 0x000162000c1e1900 */
[----:B------:R-:W-:-:S02]  /*1640*/  SEL R26, R17, R6, !P0 ;  /* 0x00000006111a7207 */ /* 0x000fc40004000000 */
[----:B------:R-:W-:Y:S02]  /*1650*/  LEA R4, P2, R5, UR8, 0x2 ;  /* 0x0000000805047c11 */ /* 0x000fe4000f8410ff */
[-C--:B------:R-:W-:Y:S02]  /*1660*/  SEL R21, R23, R22.reuse, !P0 ;  /* 0x0000001617157207 */ /* 0x080fe40004000000 */
[----:B------:R-:W-:Y:S02]  /*1670*/  LEA.HI.X R13, R9, UR9, R18, 0x2, P3 ;  /* 0x00000009090d7c11 */ /* 0x000fe400098f1412 */
[----:B------:R-:W-:Y:S01]  /*1680*/  LEA.HI.X R5, R5, UR9, R10, 0x2, P2 ;  /* 0x0000000905057c11 */ /* 0x000fe200090f140a */
[----:B------:R1:W5:Y:S01]  /*1690*/  LDG.E R18, desc[UR10][R28.64] ;  /* 0x0000000a1c127981 */ /* 0x000362000c1e1900 */
[----:B0-----:R-:W-:Y:S02]  /*16a0*/  LOP3.LUT R14, R0, 0x800, RZ, 0xfc, !PT ;  /* 0x00000800000e7812 */ /* 0x001fe400078efcff */
[----:B------:R-:W-:Y:S01]  /*16b0*/  IADD3 R21, P5, PT, R26, R21, RZ ;  /* 0x000000151a157210 */ /* 0x000fe20007fbe0ff */
[----:B------:R0:W5:Y:S01]  /*16c0*/  LDG.E R10, desc[UR10][R2.64] ;  /* 0x0000000a020a7981 */ /* 0x000162000c1e1900 */
[C---:B------:R-:W-:Y:S01]  /*16d0*/  ISETP.GE.AND P3, PT, R14.reuse, UR5, PT ;  /* 0x000000050e007c0c */ /* 0x040fe2000bf66270 */
[----:B------:R-:W-:Y:S01]  /*16e0*/  VIADD R17, R14, -UR5 ;  /* 0x800000050e117c36 */ /* 0x000fe20008000000 */
[----:B------:R-:W-:Y:S01]  /*16f0*/  SHF.R.S32.HI R16, RZ, 0x1f, R16 ;  /* 0x0000001fff107819 */ /* 0x000fe20000011410 */
[----:B------:R-:W-:Y:S01]  /*1700*/  VIADD R26, R0, 0x900 ;  /* 0x00000900001a7836 */ /* 0x000fe20000000000 */
[----:B------:R2:W5:Y:S01]  /*1710*/  LDG.E R9, desc[UR10][R4.64] ;  /* 0x0000000a04097981 */ /* 0x000562000c1e1900 */
[----:B-1----:R-:W-:-:S02]  /*1720*/  SEL R29, R23, R22, !P3 ;  /* 0x00000016171d7207 */ /* 0x002fc40005800000 */
[----:B0-----:R-:W-:Y:S01]  /*1730*/  SEL R2, R14, R17, !P3 ;  /* 0x000000110e027207 */ /* 0x001fe20005800000 */
[----:B------:R-:W-:Y:S01]  /*1740*/  VIADD R14, R26, -UR5 ;  /* 0x800000051a0e7c36 */ /* 0x000fe20008000000 */
[----:B------:R-:W-:Y:S02]  /*1750*/  SEL R15, R16, RZ, P1 ;  /* 0x000000ff100f7207 */ /* 0x000fe40000800000 */
[----:B------:R-:W-:Y:S02]  /*1760*/  SEL R28, R25, R24, !P1 ;  /* 0x00000018191c7207 */ /* 0x000fe40004800000 */
[----:B------:R-:W-:Y:S02]  /*1770*/  IADD3 R16, P1, PT, R2, R29, RZ ;  /* 0x0000001d02107210 */ /* 0x000fe40007f3e0ff */
[----:B------:R-:W-:Y:S02]  /*1780*/  ISETP.GE.AND P2, PT, R26, UR5, PT ;  /* 0x000000051a007c0c */ /* 0x000fe4000bf46270 */
[----:B------:R-:W-:Y:S01]  /*1790*/  LEA R2, P4, R8, UR8, 0x2 ;  /* 0x0000000808027c11 */ /* 0x000fe2000f8810ff */
[----:B------:R-:W-:Y:S01]  /*17a0*/  IMAD.X R28, R15, 0x1, R28, P6 ;  /* 0x000000010f1c7824 */ /* 0x000fe200030e061c */
[----:B------:R-:W-:-:S02]  /*17b0*/  SEL R26, R26, R14, !P2 ;  /* 0x0000000e1a1a7207 */ /* 0x000fc40005000000 */
[----:B------:R-:W-:Y:S02]  /*17c0*/  SEL R15, R23, R22, !P2 ;  /* 0x00000016170f7207 */ /* 0x000fe40005000000 */
[----:B------:R-:W-:Y:S01]  /*17d0*/  LEA.HI.X R3, R8, UR9, R27, 0x2, P4 ;  /* 0x0000000908037c11 */ /* 0x000fe2000a0f141b */
[----:B------:R-:W-:Y:S01]  /*17e0*/  VIADD R27, R0, 0xa00 ;  /* 0x00000a00001b7836 */ /* 0x000fe20000000000 */
[----:B--2---:R-:W-:Y:S01]  /*17f0*/  LEA R4, P4, R7, UR8, 0x2 ;  /* 0x0000000807047c11 */ /* 0x004fe2000f8810ff */
[----:B------:R-:W5:Y:S01]  /*1800*/  LDG.E R8, desc[UR10][R12.64] ;  /* 0x0000000a0c087981 */ /* 0x000f62000c1e1900 */
[----:B------:R-:W-:Y:S01]  /*1810*/  IADD3 R15, P6, PT, R26, R15, RZ ;  /* 0x0000000f1a0f7210 */ /* 0x000fe20007fde0ff */
[----:B------:R-:W-:Y:S01]  /*1820*/  VIADD R26, R27, -UR5 ;  /* 0x800000051b1a7c36 */ /* 0x000fe20008000000 */
[----:B------:R-:W-:Y:S02]  /*1830*/  LEA.HI.X R5, R7, UR9, R28, 0x2, P4 ;  /* 0x0000000907057c11 */ /* 0x000fe4000a0f141c */
[----:B------:R-:W-:Y:S01]  /*1840*/  ISETP.GE.AND P4, PT, R27, UR5, PT ;  /* 0x000000051b007c0c */ /* 0x000fe2000bf86270 */
[----:B------:R0:W5:Y:S01]  /*1850*/  LDG.E R7, desc[UR10][R2.64] ;  /* 0x0000000a02077981 */ /* 0x000162000c1e1900 */
[----:B------:R-:W-:-:S02]  /*1860*/  SHF.R.S32.HI R6, RZ, 0x1f, R6 ;  /* 0x0000001fff067819 */ /* 0x000fc40000011406 */
[----:B------:R-:W-:Y:S02]  /*1870*/  SHF.R.S32.HI R29, RZ, 0x1f, R17 ;  /* 0x0000001fff1d7819 */ /* 0x000fe40000011411 */
[----:B------:R-:W-:Y:S02]  /*1880*/  SEL R28, R25, R24, !P0 ;  /* 0x00000018191c7207 */ /* 0x000fe40004000000 */
[----:B0-----:R-:W-:Y:S02]  /*1890*/  SEL R3, R27, R26, !P4 ;  /* 0x0000001a1b037207 */ /* 0x001fe40006000000 */
[----:B------:R-:W-:Y:S02]  /*18a0*/  SEL R2, R23, R22, !P4 ;  /* 0x0000001617027207 */ /* 0x000fe40006000000 */
[----:B------:R-:W-:Y:S02]  /*18b0*/  SEL R27, R6, RZ, P0 ;  /* 0x000000ff061b7207 */ /* 0x000fe40000000000 */
[----:B------:R-:W-:Y:S01]  /*18c0*/  IADD3 R17, P0, PT, R3, R2, RZ ;  /* 0x0000000203117210 */ /* 0x000fe20007f1e0ff */
[----:B------:R-:W-:Y:S01]  /*18d0*/  VIADD R2, R0, 0xb00 ;  /* 0x00000b0000027836 */ /* 0x000fe20000000000 */
[----:B------:R-:W-:-:S02]  /*18e0*/  SEL R6, R25, R24, !P3 ;  /* 0x0000001819067207 */ /* 0x000fc40005800000 */
[----:B------:R-:W-:Y:S01]  /*18f0*/  SEL R29, R29, RZ, P3 ;  /* 0x000000ff1d1d7207 */ /* 0x000fe20001800000 */
[----:B------:R-:W-:Y:S01]  /*1900*/  IMAD.X R28, R27, 0x1, R28, P5 ;  /* 0x000000011b1c7824 */ /* 0x000fe200028e061c */
[----:B------:R-:W-:Y:S01]  /*1910*/  LEA R12, P3, R21, UR8, 0x2 ;  /* 0x00000008150c7c11 */ /* 0x000fe2000f8610ff */
[C---:B------:R-:W-:Y:S02]  /*1920*/  VIADD R27, R2.reuse, -UR5 ;  /* 0x80000005021b7c36 */ /* 0x040fe40008000000 */
[----:B------:R-:W-:Y:S01]  /*1930*/  IMAD.X R3, R29, 0x1, R6, P1 ;  /* 0x000000011d037824 */ /* 0x000fe200008e0606 */
[C---:B------:R-:W-:Y:S01]  /*1940*/  ISETP.GE.AND P1, PT, R2.reuse, UR5, PT ;  /* 0x0000000502007c0c */ /* 0x040fe2000bf26270 */
[----:B------:R0:W5:Y:S01]  /*1950*/  LDG.E R6, desc[UR10][R4.64] ;  /* 0x0000000a04067981 */ /* 0x000162000c1e1900 */
[----:B------:R-:W-:Y:S02]  /*1960*/  LEA.HI.X R13, R21, UR9, R28, 0x2, P3 ;  /* 0x00000009150d7c11 */ /* 0x000fe400098f141c */
[----:B------:R-:W-:-:S02]  /*1970*/  SEL R28, R2, R27, !P1 ;  /* 0x0000001b021c7207 */ /* 0x000fc40004800000 */
[----:B------:R-:W-:Y:S02]  /*1980*/  SEL R21, R23, R22, !P1 ;  /* 0x0000001617157207 */ /* 0x000fe40004800000 */
[----:B------:R-:W-:Y:S02]  /*1990*/  LEA R2, P5, R16, UR8, 0x2 ;  /* 0x0000000810027c11 */ /* 0x000fe4000f8a10ff */
[----:B------:R-:W-:Y:S01]  /*19a0*/  SHF.R.S32.HI R26, RZ, 0x1f, R26 ;  /* 0x0000001fff1a7819 */ /* 0x000fe2000001141a */
[----:B------:R1:W5:Y:S01]  /*19b0*/  LDG.E R5, desc[UR10][R12.64] ;  /* 0x0000000a0c057981 */ /* 0x000362000c1e1900 */
[----:B------:R-:W-:Y:S02]  /*19c0*/  SHF.R.S32.HI R14, RZ, 0x1f, R14 ;  /* 0x0000001fff0e7819 */ /* 0x000fe4000001140e */
[----:B------:R-:W-:Y:S02]  /*19d0*/  IADD3 R21, P3, PT, R28, R21, RZ ;  /* 0x000000151c157210 */ /* 0x000fe40007f7e0ff */
[----:B------:R-:W-:-:S02]  /*19e0*/  LEA.HI.X R3, R16, UR9, R3, 0x2, P5 ;  /* 0x0000000910037c11 */ /* 0x000fc4000a8f1403 */
[----:B0-----:R-:W-:Y:S02]  /*19f0*/  SEL R4, R26, RZ, P4 ;  /* 0x000000ff1a047207 */ /* 0x001fe40002000000 */
[----:B------:R-:W-:Y:S02]  /*1a00*/  SEL R29, R14, RZ, P2 ;  /* 0x000000ff0e1d7207 */ /* 0x000fe40001000000 */
[CC--:B------:R-:W-:Y:S02]  /*1a10*/  SEL R16, R25.reuse, R24.reuse, !P2 ;  /* 0x0000001819107207 */ /* 0x0c0fe40005000000 */
[----:B------:R-:W-:Y:S02]  /*1a20*/  SEL R28, R25, R24, !P4 ;  /* 0x00000018191c7207 */ /* 0x000fe40006000000 */
[----:B------:R-:W-:Y:S01]  /*1a30*/  LOP3.LUT R26, R0, 0xc00, RZ, 0xfc, !PT ;  /* 0x00000c00001a7812 */ /* 0x000fe200078efcff */
[----:B------:R-:W-:Y:S02]  /*1a40*/  IMAD.X R16, R29, 0x1, R16, P6 ;  /* 0x000000011d107824 */ /* 0x000fe400030e0610 */
[----:B------:R-:W-:Y:S01]  /*1a50*/  IMAD.X R28, R4, 0x1, R28, P0 ;  /* 0x00000001041c7824 */ /* 0x000fe200000e061c */
[C---:B------:R-:W-:Y:S01]  /*1a60*/  ISETP.GE.AND P2, PT, R26.reuse, UR5, PT ;  /* 0x000000051a007c0c */ /* 0x040fe2000bf46270 */
[----:B-1----:R-:W-:Y:S01]  /*1a70*/  VIADD R13, R26, -UR5 ;  /* 0x800000051a0d7c36 */ /* 0x002fe20008000000 */
[----:B------:R-:W-:Y:S01]  /*1a80*/  LEA R14, P0, R15, UR8, 0x2 ;  /* 0x000000080f0e7c11 */ /* 0x000fe2000f8010ff */
[----:B------:R0:W5:Y:S01]  /*1a90*/  LDG.E R4, desc[UR10][R2.64] ;  /* 0x0000000a02047981 */ /* 0x000162000c1e1900 */
[----:B------:R-:W-:-:S02]  /*1aa0*/  SHF.R.S32.HI R27, RZ, 0x1f, R27 ;  /* 0x0000001fff1b7819 */ /* 0x000fc4000001141b */
[----:B------:R-:W-:Y:S02]  /*1ab0*/  LEA.HI.X R15, R15, UR9, R16, 0x2, P0 ;  /* 0x000000090f0f7c11 */ /* 0x000fe400080f1410 */
[----:B------:R-:W-:Y:S02]  /*1ac0*/  SEL R29, R26, R13, !P2 ;  /* 0x0000000d1a1d7207 */ /* 0x000fe40005000000 */
[----:B------:R-:W-:Y:S02]  /*1ad0*/  SEL R26, R23, R22, !P2 ;  /* 0x00000016171a7207 */ /* 0x000fe40005000000 */
[----:B------:R-:W-:Y:S01]  /*1ae0*/  LEA R16, P0, R17, UR8, 0x2 ;  /* 0x0000000811107c11 */ /* 0x000fe2000f8010ff */
[----:B------:R1:W5:Y:S01]  /*1af0*/  LDG.E R3, desc[UR10][R14.64] ;  /* 0x0000000a0e037981 */ /* 0x000362000c1e1900 */
[----:B------:R-:W-:Y:S02]  /*1b00*/  SHF.R.S32.HI R12, RZ, 0x1f, R13 ;  /* 0x0000001fff0c7819 */ /* 0x000fe4000001140d */
[----:B0-----:R-:W-:-:S02]  /*1b10*/  SEL R2, R27, RZ, P1 ;  /* 0x000000ff1b027207 */ /* 0x001fc40000800000 */
[----:B------:R-:W-:Y:S02]  /*1b20*/  IADD3 R26, P4, PT, R29, R26, RZ ;  /* 0x0000001a1d1a7210 */ /* 0x000fe40007f9e0ff */
[----:B------:R-:W-:Y:S01]  /*1b30*/  LEA.HI.X R17, R17, UR9, R28, 0x2, P0 ;  /* 0x0000000911117c11 */ /* 0x000fe200080f141c */
[----:B------:R-:W-:Y:S01]  /*1b40*/  VIADD R28, R0, 0xd00 ;  /* 0x00000d00001c7836 */ /* 0x000fe20000000000 */
[CC--:B------:R-:W-:Y:S02]  /*1b50*/  SEL R13, R25.reuse, R24.reuse, !P1 ;  /* 0x00000018190d7207 */ /* 0x0c0fe40004800000 */
[----:B------:R-:W-:Y:S02]  /*1b60*/  SEL R12, R12, RZ, P2 ;  /* 0x000000ff0c0c7207 */ /* 0x000fe40001000000 */
[----:B------:R-:W-:Y:S01]  /*1b70*/  SEL R27, R25, R24, !P2 ;  /* 0x00000018191b7207 */ /* 0x000fe20005000000 */
[----:B------:R-:W-:Y:S01]  /*1b80*/  IMAD.X R13, R2, 0x1, R13, P3 ;  /* 0x00000001020d7824 */ /* 0x000fe200018e060d */
[C---:B------:R-:W-:Y:S01]  /*1b90*/  ISETP.GE.AND P1, PT, R28.reuse, UR5, PT ;  /* 0x000000051c007c0c */ /* 0x040fe2000bf26270 */
[----:B-1----:R-:W-:Y:S01]  /*1ba0*/  VIADD R15, R28, -UR5 ;  /* 0x800000051c0f7c36 */ /* 0x002fe20008000000 */
[----:B------:R0:W5:Y:S01]  /*1bb0*/  LDG.E R2, desc[UR10][R16.64] ;  /* 0x0000000a10027981 */ /* 0x000162000c1e1900 */
[----:B------:R-:W-:Y:S01]  /*1bc0*/  IMAD.X R27, R12, 0x1, R27, P4 ;  /* 0x000000010c1b7824 */ /* 0x000fe200020e061b */
[----:B------:R-:W-:-:S02]  /*1bd0*/  LEA R12, P0, R21, UR8, 0x2 ;  /* 0x00000008150c7c11 */ /* 0x000fc4000f8010ff */
[----:B------:R-:W-:Y:S02]  /*1be0*/  SEL R29, R28, R15, !P1 ;  /* 0x0000000f1c1d7207 */ /* 0x000fe40004800000 */
[----:B------:R-:W-:Y:S02]  /*1bf0*/  LEA.HI.X R13, R21, UR9, R13, 0x2, P0 ;  /* 0x00000009150d7c11 */ /* 0x000fe400080f140d */
[----:B------:R-:W-:Y:S02]  /*1c00*/  SHF.R.S32.HI R21, RZ, 0x1f, R15 ;  /* 0x0000001fff157819 */ /* 0x000fe4000001140f */
[----:B------:R-:W-:Y:S02]  /*1c10*/  SEL R28, R23, R22, !P1 ;  /* 0x00000016171c7207 */ /* 0x000fe40004800000 */
[----:B------:R-:W-:Y:S02]  /*1c20*/  LEA R14, P0, R26, UR8, 0x2 ;  /* 0x000000081a0e7c11 */ /* 0x000fe4000f8010ff */
[----:B------:R-:W-:-:S02]  /*1c30*/  IADD3 R28, P2, PT, R29, R28, RZ ;  /* 0x0000001c1d1c7210 */ /* 0x000fc40007f5e0ff */
[----:B0-----:R-:W-:Y:S02]  /*1c40*/  SEL R17, R21, RZ, P1 ;  /* 0x000000ff15117207 */ /* 0x001fe40000800000 */
[----:B------:R-:W-:Y:S01]  /*1c50*/  SEL R16, R25, R24, !P1 ;  /* 0x0000001819107207 */ /* 0x000fe20004800000 */
[----:B------:R0:W5:Y:S01]  /*1c60*/  LDG.E R21, desc[UR10][R12.64] ;  /* 0x0000000a0c157981 */ /* 0x000162000c1e1900 */
[----:B------:R-:W-:Y:S01]  /*1c70*/  LEA.HI.X R15, R26, UR9, R27, 0x2, P0 ;  /* 0x000000091a0f7c11 */ /* 0x000fe200080f141b */
[----:B------:R-:W-:Y:S02]  /*1c80*/  VIADD R27, R0, 0xe00 ;  /* 0x00000e00001b7836 */ /* 0x000fe40000000000 */
[----:B------:R-:W-:Y:S01]  /*1c90*/  IMAD.X R17, R17, 0x1, R16, P2 ;  /* 0x0000000111117824 */ /* 0x000fe200010e0610 */
[C---:B------:R-:W-:Y:S01]  /*1ca0*/  LEA R16, P0, R28.reuse, UR8, 0x2 ;  /* 0x000000081c107c11 */ /* 0x040fe2000f8010ff */
[C---:B------:R-:W-:Y:S01]  /*1cb0*/  VIADD R29, R27.reuse, -UR5 ;  /* 0x800000051b1d7c36 */ /* 0x040fe20008000000 */
[----:B------:R-:W-:Y:S01]  /*1cc0*/  ISETP.GE.AND P1, PT, R27, UR5, PT ;  /* 0x000000051b007c0c */ /* 0x000fe2000bf26270 */
[----:B------:R1:W5:Y:S01]  /*1cd0*/  LDG.E R26, desc[UR10][R14.64] ;  /* 0x0000000a0e1a7981 */ /* 0x000362000c1e1900 */
[----:B------:R-:W-:-:S02]  /*1ce0*/  LEA.HI.X R17, R28, UR9, R17, 0x2, P0 ;  /* 0x000000091c117c11 */ /* 0x000fc400080f1411 */
[----:B------:R-:W-:Y:S02]  /*1cf0*/  SEL R28, R27, R29, !P1 ;  /* 0x0000001d1b1c7207 */ /* 0x000fe40004800000 */
[----:B------:R-:W-:Y:S02]  /*1d00*/  SEL R27, R23, R22, !P1 ;  /* 0x00000016171b7207 */ /* 0x000fe40004800000 */
[----:B------:R-:W-:Y:S02]  /*1d10*/  SHF.R.S32.HI R29, RZ, 0x1f, R29 ;  /* 0x0000001fff1d7819 */ /* 0x000fe4000001141d */
[----:B0-----:R-:W-:Y:S02]  /*1d20*/  IADD3 R13, P0, PT, R28, R27, RZ ;  /* 0x0000001b1c0d7210 */ /* 0x001fe40007f1e0ff */
[----:B------:R-:W-:Y:S02]  /*1d30*/  SEL R29, R29, RZ, P1 ;  /* 0x000000ff1d1d7207 */ /* 0x000fe40000800000 */
[----:B------:R-:W-:Y:S01]  /*1d40*/  SEL R12, R25, R24, !P1 ;  /* 0x00000018190c7207 */ /* 0x000fe20004800000 */
[----:B-1----:R-:W-:Y:S01]  /*1d50*/  VIADD R15, R0, 0xf00 ;  /* 0x00000f00000f7836 */ /* 0x002fe20000000000 */
[----:B------:R0:W5:Y:S03]  /*1d60*/  LDG.E R27, desc[UR10][R16.64] ;  /* 0x0000000a101b7981 */ /* 0x000166000c1e1900 */
[----:B------:R-:W-:Y:S01]  /*1d70*/  IMAD.X R14, R29, 0x1, R12, P0 ;  /* 0x000000011d0e7824 */ /* 0x000fe200000e060c */
[----:B------:R-:W-:Y:S01]  /*1d80*/  LEA R12, P0, R13, UR8, 0x2 ;  /* 0x000000080d0c7c11 */ /* 0x000fe2000f8010ff */
[C---:B------:R-:W-:Y:S01]  /*1d90*/  VIADD R28, R15.reuse, -UR5 ;  /* 0x800000050f1c7c36 */ /* 0x040fe20008000000 */
[----:B------:R-:W-:-:S02]  /*1da0*/  ISETP.GE.AND P1, PT, R15, UR5, PT ;  /* 0x000000050f007c0c */ /* 0x000fc4000bf26270 */
[----:B------:R-:W-:Y:S02]  /*1db0*/  LEA.HI.X R13, R13, UR9, R14, 0x2, P0 ;  /* 0x000000090d0d7c11 */ /* 0x000fe400080f140e */
[----:B------:R-:W-:Y:S02]  /*1dc0*/  SEL R14, R15, R28, !P1 ;  /* 0x0000001c0f0e7207 */ /* 0x000fe40004800000 */
[----:B------:R-:W-:Y:S02]  /*1dd0*/  SEL R15, R23, R22, !P1 ;  /* 0x00000016170f7207 */ /* 0x000fe40004800000 */
[----:B------:R-:W-:Y:S02]  /*1de0*/  SHF.R.S32.HI R28, RZ, 0x1f, R28 ;  /* 0x0000001fff1c7819 */ /* 0x000fe4000001141c */
[----:B------:R-:W-:Y:S02]  /*1df0*/  IADD3 R15, P0, PT, R14, R15, RZ ;  /* 0x0000000f0e0f7210 */ /* 0x000fe40007f1e0ff */
[----:B0-----:R-:W-:-:S02]  /*1e00*/  SEL R17, R28, RZ, P1 ;  /* 0x000000ff1c117207 */ /* 0x001fc40000800000 */
        /* <DEDUP_REMOVED lines=10> */
[----:B------:R-:W-:Y:S02]  /*1eb0*/  SHF.R.S32.HI R17, RZ, 0x1f, R17 ;  /* 0x0000001fff117819 */ /* 0x000fe40000011411 */
[----:B------:R-:W-:Y:S02]  /*1ec0*/  SEL R24, R25, R24, !P0 ;  /* 0x0000001819187207 */ /* 0x000fe40004000000 */
[----:B------:R-:W-:Y:S02]  /*1ed0*/  IADD3 R22, P1, PT, R23, R22, RZ ;  /* 0x0000001617167210 */ /* 0x000fe40007f3e0ff */
[----:B------:R-:W-:-:S02]  /*1ee0*/  SEL R17, R17, RZ, P0 ;  /* 0x000000ff11117207 */ /* 0x000fc40000000000 */
[----:B------:R-:W-:-:S03]  /*1ef0*/  LEA R16, P0, R22, UR8, 0x2 ;  /* 0x0000000816107c11 */ /* 0x000fc6000f8010ff */
[----:B------:R-:W-:-:S05]  /*1f00*/  IMAD.X R17, R17, 0x1, R24, P1 ;  /* 0x0000000111117824 */ /* 0x000fca00008e0618 */
[----:B------:R-:W-:Y:S02]  /*1f10*/  LEA.HI.X R17, R22, UR9, R17, 0x2, P0 ;  /* 0x0000000916117c11 */ /* 0x000fe400080f1411 */
[----:B------:R1:W5:Y:S04]  /*1f20*/  LDG.E R22, desc[UR10][R12.64] ;  /* 0x0000000a0c167981 */ /* 0x000368000c1e1900 */
[----:B------:R1:W5:Y:S02]  /*1f30*/  LDG.E R23, desc[UR10][R16.64] ;  /* 0x0000000a10177981 */ /* 0x000364000c1e1900 */
.L_x_2:
[----:B------:R-:W2:Y:S01]  /*1f40*/  S2UR UR6, SR_CgaCtaId ;  /* 0x00000000000679c3 */ /* 0x000ea20000008800 */
[----:B------:R-:W-:Y:S01]  /*1f50*/  UMOV UR4, 0x400 ;  /* 0x0000040000047882 */ /* 0x000fe20000000000 */
[----:B------:R-:W-:Y:S01]  /*1f60*/  IMAD.IADD R20, R20, 0x1, -R19 ;  /* 0x0000000114147824 */ /* 0x000fe200078e0a13 */
[----:B--2---:R-:W-:-:S06]  /*1f70*/  ULEA UR4, UR6, UR4, 0x18 ;  /* 0x0000000406047291 */ /* 0x004fcc000f8ec0ff */
[----:B01----:R-:W-:-:S05]  /*1f80*/  LEA R13, R0, UR4, 0x2 ;  /* 0x00000004000d7c11 */ /* 0x003fca000f8e10ff */
[----:B-----5:R-:W-:Y:S04]  /*1f90*/  STS [R13], R18 ;  /* 0x000000120d007388 */ /* 0x020fe80000000800 */
[----:B------:R-:W-:Y:S04]  /*1fa0*/  STS [R13+0x400], R11 ;  /* 0x0004000b0d007388 */ /* 0x000fe80000000800 */
[----:B------:R-:W-:Y:S04]  /*1fb0*/  STS [R13+0x800], R10 ;  /* 0x0008000a0d007388 */ /* 0x000fe80000000800 */
[----:B------:R-:W-:Y:S04]  /*1fc0*/  STS [R13+0xc00], R9 ;  /* 0x000c00090d007388 */ /* 0x000fe80000000800 */
[----:B------:R-:W-:Y:S04]  /*1fd0*/  STS [R13+0x1000], R8 ;  /* 0x001000080d007388 */ /* 0x000fe80000000800 */
[----:B------:R-:W-:Y:S04]  /*1fe0*/  STS [R13+0x1400], R7 ;  /* 0x001400070d007388 */ /* 0x000fe80000000800 */
[----:B------:R-:W-:Y:S04]  /*1ff0*/  STS [R13+0x1800], R6 ;  /* 0x001800060d007388 */ /* 0x000fe80000000800 */
[----:B------:R-:W-:Y:S04]  /*2000*/  STS [R13+0x1c00], R5 ;  /* 0x001c00050d007388 */ /* 0x000fe80000000800 */
[----:B------:R-:W-:Y:S04]  /*2010*/  STS [R13+0x2000], R4 ;  /* 0x002000040d007388 */ /* 0x000fe80000000800 */
[----:B------:R0:W-:Y:S04]  /*2020*/  STS [R13+0x2400], R3 ;  /* 0x002400030d007388 */ /* 0x0001e80000000800 */
[----:B------:R1:W-:Y:S04]  /*2030*/  STS [R13+0x2800], R2 ;  /* 0x002800020d007388 */ /* 0x0003e80000000800 */
[----:B------:R2:W-:Y:S04]  /*2040*/  STS [R13+0x2c00], R21 ;  /* 0x002c00150d007388 */ /* 0x0005e80000000800 */
[----:B------:R2:W-:Y:S04]  /*2050*/  STS [R13+0x3000], R26 ;  /* 0x0030001a0d007388 */ /* 0x0005e80000000800 */
[----:B------:R2:W-:Y:S04]  /*2060*/  STS [R13+0x3400], R27 ;  /* 0x0034001b0d007388 */ /* 0x0005e80000000800 */
[----:B------:R2:W-:Y:S04]  /*2070*/  STS [R13+0x3800], R22 ;  /* 0x003800160d007388 */ /* 0x0005e80000000800 */
[----:B------:R2:W-:Y:S04]  /*2080*/  STS [R13+0x3c00], R14 ;  /* 0x003c000e0d007388 */ /* 0x0005e80000000800 */
[----:B------:R2:W-:Y:S01]  /*2090*/  STS [R13+0x4000], R23 ;  /* 0x004000170d007388 */ /* 0x0005e20000000800 */
[----:B------:R-:W-:Y:S01]  /*20a0*/  BAR.SYNC.DEFER_BLOCKING 0x0 ;  /* 0x0000000000007b1d */ /* 0x000fe20000010000 */
[----:B0-----:R-:W-:-:S07]  /*20b0*/  IMAD R3, R0, 0x11, RZ ;  /* 0x0000001100037824 */ /* 0x001fce00078e02ff */
[----:B------:R-:W-:Y:S01]  /*20c0*/  PREEXIT ;  /* 0x000000000000782d */ /* 0x000fe20000000000 */
[----:B-1----:R-:W-:Y:S01]  /*20d0*/  VIADD R2, R20, UR5 ;  /* 0x0000000514027c36 */ /* 0x002fe20008000000 */
[----:B------:R-:W-:Y:S04]  /*20e0*/  BSSY.RECONVERGENT B0, `(.L_x_3) ;  /* 0x0000017000007945 */ /* 0x000fe80003800200 */
[----:B------:R-:W-:-:S04]  /*20f0*/  VIMNMX R3, PT, PT, R2, R3, PT ;  /* 0x0000000302037248 */ /* 0x000fc80003fe0100 */
[C---:B------:R-:W-:Y:S01]  /*2100*/  ISETP.GE.AND P0, PT, R3.reuse, R20, PT ;  /* 0x000000140300720c */ /* 0x040fe20003f06270 */
[C---:B------:R-:W-:Y:S01]  /*2110*/  IMAD.IADD R20, R3.reuse, 0x1, -R20 ;  /* 0x0000000103147824 */ /* 0x040fe200078e0a14 */
[----:B------:R-:W-:-:S04]  /*2120*/  VIMNMX R4, PT, PT, R3, UR5, PT ;  /* 0x0000000503047c48 */ /* 0x000fc8000bfe0100 */
[----:B------:R-:W-:-:S04]  /*2130*/  SEL R20, R20, RZ, P0 ;  /* 0x000000ff14147207 */ /* 0x000fc80000000000 */
[----:B------:R-:W-:-:S13]  /*2140*/  ISETP.GE.AND P0, PT, R20, R4, PT ;  /* 0x000000041400720c */ /* 0x000fda0003f06270 */
[----:B--2---:R-:W-:Y:S05]  /*2150*/  @P0 BRA `(.L_x_4) ;  /* 0x00000000003c0947 */ /* 0x004fea0003800000 */
[----:B------:R-:W-:-:S07]  /*2160*/  VIADD R5, R3, UR5 ;  /* 0x0000000503057c36 */ /* 0x000fce0008000000 */
.L_x_5:
[----:B------:R-:W-:-:S05]  /*2170*/  IMAD.IADD R6, R4, 0x1, -R20 ;  /* 0x0000000104067824 */ /* 0x000fca00078e0a14 */
[----:B------:R-:W-:-:S04]  /*2180*/  LEA.HI R7, R6, R6, RZ, 0x1 ;  /* 0x0000000606077211 */ /* 0x000fc800078f08ff */
[----:B------:R-:W-:-:S04]  /*2190*/  LEA.HI.SX32 R7, R7, R20, 0x1f ;  /* 0x0000001407077211 */ /* 0x000fc800078ffaff */
[----:B------:R-:W-:-:S05]  /*21a0*/  LOP3.LUT R6, RZ, R7, RZ, 0x33, !PT ;  /* 0x00000007ff067212 */ /* 0x000fca00078e33ff */
[----:B------:R-:W-:Y:S01]  /*21b0*/  IMAD.IADD R8, R5, 0x1, R6 ;  /* 0x0000000105087824 */ /* 0x000fe200078e0206 */
[----:B------:R-:W-:-:S04]  /*21c0*/  LEA R6, R7, UR4, 0x2 ;  /* 0x0000000407067c11 */ /* 0x000fc8000f8e10ff */
[----:B------:R-:W-:Y:S02]  /*21d0*/  LEA R8, R8, UR4, 0x2 ;  /* 0x0000000408087c11 */ /* 0x000fe4000f8e10ff */
[----:B------:R-:W-:Y:S04]  /*21e0*/  LDS R6, [R6] ;  /* 0x0000000006067984 */ /* 0x000fe80000000800 */
[----:B------:R-:W0:Y:S02]  /*21f0*/  LDS R9, [R8] ;  /* 0x0000000008097984 */ /* 0x000e240000000800 */
[----:B0-----:R-:W-:-:S04]  /*2200*/  ISETP.GE.AND P0, PT, R9, R6, PT ;  /* 0x000000060900720c */ /* 0x001fc80003f06270 */
[----:B------:R-:W-:-:S09]  /*2210*/  SEL R4, R7, R4, !P0 ;  /* 0x0000000407047207 */ /* 0x000fd20004000000 */
[----:B------:R-:W-:-:S05]  /*2220*/  @P0 VIADD R20, R7, 0x1 ;  /* 0x0000000107140836 */ /* 0x000fca0000000000 */
[----:B------:R-:W-:-:S13]  /*2230*/  ISETP.GE.AND P0, PT, R20, R4, PT ;  /* 0x000000041400720c */ /* 0x000fda0003f06270 */
[----:B------:R-:W-:Y:S05]  /*2240*/  @!P0 BRA `(.L_x_5) ;  /* 0xfffffffc00c88947 */ /* 0x000fea000383ffff */
.L_x_4:
[----:B------:R-:W-:Y:S05]  /*2250*/  BSYNC.RECONVERGENT B0 ;  /* 0x0000000000007941 */ /* 0x000fea0003800200 */
.L_x_3:
[----:B------:R-:W-:Y:S01]  /*2260*/  IADD3 R9, PT, PT, R3, UR5, -R20 ;  /* 0x0000000503097c10 */ /* 0x000fe2000fffe814 */
[C---:B------:R-:W-:Y:S01]  /*2270*/  VIADD R6, R20.reuse, 0x1 ;  /* 0x0000000114067836 */ /* 0x040fe20000000000 */
[----:B------:R-:W-:Y:S02]  /*2280*/  LEA R11, R20, UR4, 0x2 ;  /* 0x00000004140b7c11 */ /* 0x000fe4000f8e10ff */
[C---:B------:R-:W-:Y:S01]  /*2290*/  LEA R10, R9.reuse, UR4, 0x2 ;  /* 0x00000004090a7c11 */ /* 0x040fe2000f8e10ff */
[C---:B------:R-:W-:Y:S01]  /*22a0*/  VIADD R7, R9.reuse, 0x1 ;  /* 0x0000000109077836 */ /* 0x040fe20000000000 */
[----:B------:R-:W-:Y:S01]  /*22b0*/  ISETP.GE.AND P1, PT, R9, R2, PT ;  /* 0x000000020900720c */ /* 0x000fe20003f26270 */
[----:B------:R-:W-:Y:S01]  /*22c0*/  LDS R5, [R11] ;  /* 0x000000000b057984 */ /* 0x000fe20000000800 */
[----:B------:R-:W-:-:S03]  /*22d0*/  PLOP3.LUT P0, PT, PT, PT, PT, 0x8, 0x80 ;  /* 0x000000000080781c */ /* 0x000fc60003f0e170 */
[----:B------:R-:W0:Y:S08]  /*22e0*/  LDS R4, [R10] ;  /* 0x000000000a047984 */ /* 0x000e300000000800 */
[----:B0-----:R-:W-:-:S04]  /*22f0*/  @!P1 ISETP.GE.AND P2, PT, R4, R5, PT ;  /* 0x000000050400920c */ /* 0x001fc80003f46270 */
[----:B------:R-:W-:-:S04]  /*2300*/  @!P1 ISETP.GE.OR P0, PT, R20, UR5, !P2 ;  /* 0x0000000514009c0c */ /* 0x000fc8000d706670 */
[----:B------:R-:W-:-:S09]  /*2310*/  SEL R3, R4, R5, P0 ;  /* 0x0000000504037207 */ /* 0x000fd20000000000 */
[----:B------:R-:W-:Y:S01]  /*2320*/  @P0 LDS R4, [R10+0x4] ;  /* 0x000004000a040984 */ /* 0x000fe20000000800 */
[----:B------:R-:W-:Y:S02]  /*2330*/  @!P0 IMAD.MOV R7, RZ, RZ, R9 ;  /* 0x000000ffff078224 */ /* 0x000fe400078e0209 */
[----:B------:R-:W-:Y:S01]  /*2340*/  @P0 IMAD.MOV R6, RZ, RZ, R20 ;  /* 0x000000ffff060224 */ /* 0x000fe200078e0214 */
[----:B------:R-:W0:Y:S01]  /*2350*/  @!P0 LDS R5, [R11+0x4] ;  /* 0x000004000b058984 */ /* 0x000e220000000800 */
[----:B------:R-:W-:Y:S01]  /*2360*/  PLOP3.LUT P0, PT, PT, PT, PT, 0x8, 0x80 ;  /* 0x000000000080781c */ /* 0x000fe20003f0e170 */
[C---:B------:R-:W-:Y:S01]  /*2370*/  VIADD R9, R7.reuse, 0x1 ;  /* 0x0000000107097836 */ /* 0x040fe20000000000 */
[----:B------:R-:W-:Y:S01]  /*2380*/  ISETP.GE.AND P1, PT, R7, R2, PT ;  /* 0x000000020700720c */ /* 0x000fe20003f26270 */
[----:B------:R-:W-:-:S12]  /*2390*/  VIADD R8, R6, 0x1 ;  /* 0x0000000106087836 */ /* 0x000fd80000000000 */
[----:B0-----:R-:W-:-:S04]  /*23a0*/  @!P1 ISETP.GE.AND P2, PT, R4, R5, PT ;  /* 0x000000050400920c */ /* 0x001fc80003f46270 */
[----:B------:R-:W-:-:S13]  /*23b0*/  @!P1 ISETP.GE.OR P0, PT, R6, UR5, !P2 ;  /* 0x0000000506009c0c */ /* 0x000fda000d706670 */
[----:B------:R-:W-:Y:S01]  /*23c0*/  @P0 IMAD.MOV R8, RZ, RZ, R6 ;  /* 0x000000ffff080224 */ /* 0x000fe200078e0206 */
[----:B------:R-:W-:Y:S01]  /*23d0*/  SEL R6, R4, R5, P0 ;  /* 0x0000000504067207 */ /* 0x000fe20000000000 */
[----:B------:R-:W-:Y:S02]  /*23e0*/  @!P0 IMAD.MOV R9, RZ, RZ, R7 ;  /* 0x000000ffff098224 */ /* 0x000fe400078e0207 */
[C---:B------:R-:W-:Y:S01]  /*23f0*/  VIADD R12, R8.reuse, 0x1 ;  /* 0x00000001080c7836 */ /* 0x040fe20000000000 */
[----:B------:R-:W-:Y:S01]  /*2400*/  @!P0 LEA R7, R8, UR4, 0x2 ;  /* 0x0000000408078c11 */ /* 0x000fe2000f8e10ff */
[C---:B------:R-:W-:Y:S01]  /*2410*/  VIADD R11, R9.reuse, 0x1 ;  /* 0x00000001090b7836 */ /* 0x040fe20000000000 */
[C---:B------:R-:W-:Y:S02]  /*2420*/  @P0 LEA R10, R9.reuse, UR4, 0x2 ;  /* 0x00000004090a0c11 */ /* 0x040fe4000f8e10ff */
[----:B------:R-:W-:Y:S01]  /*2430*/  ISETP.GE.AND P1, PT, R9, R2, PT ;  /* 0x000000020900720c */ /* 0x000fe20003f26270 */
[----:B------:R-:W-:Y:S04]  /*2440*/  @!P0 LDS R5, [R7] ;  /* 0x0000000007058984 */ /* 0x000fe80000000800 */
[----:B------:R-:W0:Y:S01]  /*2450*/  @P0 LDS R4, [R10] ;  /* 0x000000000a040984 */ /* 0x000e220000000800 */
[----:B------:R-:W-:-:S07]  /*2460*/  PLOP3.LUT P0, PT, PT, PT, PT, 0x8, 0x80 ;  /* 0x000000000080781c */ /* 0x000fce0003f0e170 */
[----:B0-----:R-:W-:-:S04]  /*2470*/  @!P1 ISETP.GE.AND P2, PT, R4, R5, PT ;  /* 0x000000050400920c */ /* 0x001fc80003f46270 */
[----:B------:R-:W-:-:S04]  /*2480*/  @!P1 ISETP.GE.OR P0, PT, R8, UR5, !P2 ;  /* 0x0000000508009c0c */ /* 0x000fc8000d706670 */
[----:B------:R-:W-:-:S09]  /*2490*/  SEL R7, R4, R5, P0 ;  /* 0x0000000504077207 */ /* 0x000fd20000000000 */
[----:B------:R-:W-:Y:S02]  /*24a0*/  @P0 IMAD.MOV R12, RZ, RZ, R8 ;  /* 0x000000ffff0c0224 */ /* 0x000fe400078e0208 */
        /* <DEDUP_REMOVED lines=168> */
[----:B------:R-:W-:Y:S02]  /*2f30*/  @!P0 IMAD.MOV R23, RZ, RZ, R25 ;  /* 0x000000ffff178224 */ /* 0x000fe400078e0219 */
[----:B------:R-:W-:-:S03]  /*2f40*/  @P0 IMAD.MOV R22, RZ, RZ, R24 ;  /* 0x000000ffff160224 */ /* 0x000fc600078e0218 */
[----:B------:R-:W-:Y:S02]  /*2f50*/  @P0 LEA R24, R23, UR4, 0x2 ;  /* 0x0000000417180c11 */ /* 0x000fe4000f8e10ff */
[C---:B------:R-:W-:Y:S02]  /*2f60*/  @!P0 LEA R21, R22.reuse, UR4, 0x2 ;  /* 0x0000000416158c11 */ /* 0x040fe4000f8e10ff */
[----:B------:R-:W-:Y:S01]  /*2f70*/  ISETP.GE.AND P1, PT, R22, UR5, PT ;  /* 0x0000000516007c0c */ /* 0x000fe2000bf26270 */
[----:B------:R-:W-:Y:S01]  /*2f80*/  @P0 LDS R4, [R24] ;  /* 0x0000000018040984 */ /* 0x000fe20000000800 */
[----:B------:R-:W-:-:S03]  /*2f90*/  UIMAD UR5, UR7, 0x1100, URZ ;  /* 0x00001100070578a4 */ /* 0x000fc6000f8e02ff */
[----:B------:R-:W0:Y:S01]  /*2fa0*/  @!P0 LDS R5, [R21] ;  /* 0x0000000015058984 */ /* 0x000e220000000800 */
[----:B------:R-:W-:Y:S01]  /*2fb0*/  BAR.SYNC.DEFER_BLOCKING 0x0 ;  /* 0x0000000000007b1d */ /* 0x000fe20000010000 */
[----:B------:R-:W-:-:S06]  /*2fc0*/  ISETP.GE.AND P0, PT, R23, R2, PT ;  /* 0x000000021700720c */ /* 0x000fcc0003f06270 */
[----:B0-----:R-:W-:-:S04]  /*2fd0*/  @!P1 VIMNMX R4, PT, PT, R5, R4, PT ;  /* 0x0000000405049248 */ /* 0x001fc80003fe0100 */
[----:B------:R-:W-:Y:S01]  /*2fe0*/  SEL R5, R4, R5, !P0 ;  /* 0x0000000504057207 */ /* 0x000fe20004000000 */
[----:B------:R-:W-:Y:S06]  /*2ff0*/  BRA.U !UP0, `(.L_x_6) ;  /* 0x0000000508107547 */ /* 0x000fec000b800000 */
[----:B------:R-:W0:Y:S01]  /*3000*/  S2R R21, SR_LANEID ;  /* 0x0000000000157919 */ /* 0x000e220000000000 */
[----:B------:R-:W-:Y:S01]  /*3010*/  SHF.R.U32.HI R2, RZ, 0x5, R0 ;  /* 0x00000005ff027819 */ /* 0x000fe20000011600 */
[----:B------:R-:W1:Y:S01]  /*3020*/  LDCU.64 UR6, c[0x0][0x3a0] ;  /* 0x00007400ff0677ac */ /* 0x000e620008000a00 */
[----:B------:R-:W-:-:S03]  /*3030*/  LOP3.LUT R22, R0, 0x3e0, RZ, 0xc0, !PT ;  /* 0x000003e000167812 */ /* 0x000fc600078ec0ff */
[----:B0-----:R-:W-:-:S04]  /*3040*/  IMAD R2, R2, 0x20, R21 ;  /* 0x0000002002027824 */ /* 0x001fc800078e0215 */
[----:B------:R-:W-:-:S05]  /*3050*/  IMAD R2, R2, 0x11, RZ ;  /* 0x0000001102027824 */ /* 0x000fca00078e02ff */
[----:B------:R-:W-:Y:S01]  /*3060*/  LEA R4, R2, UR4, 0x2 ;  /* 0x0000000402047c11 */ /* 0x000fe2000f8e10ff */
[----:B------:R-:W-:-:S04]  /*3070*/  IMAD R2, R21, -0x10, R2 ;  /* 0xfffffff015027824 */ /* 0x000fc800078e0202 */
[----:B------:R0:W-:Y:S04]  /*3080*/  STS [R4], R3 ;  /* 0x0000000304007388 */ /* 0x0001e80000000800 */
[----:B------:R-:W-:Y:S04]  /*3090*/  STS [R4+0x4], R6 ;  /* 0x0000040604007388 */ /* 0x000fe80000000800 */
[----:B------:R-:W-:Y:S01]  /*30a0*/  STS [R4+0x8], R7 ;  /* 0x0000080704007388 */ /* 0x000fe20000000800 */
[----:B0-----:R-:W-:Y:S02]  /*30b0*/  LOP3.LUT R3, R0, 0x1f, RZ, 0xc0, !PT ;  /* 0x0000001f00037812 */ /* 0x001fe400078ec0ff */
[----:B------:R-:W-:Y:S01]  /*30c0*/  LEA R0, R2, UR4, 0x2 ;  /* 0x0000000402007c11 */ /* 0x000fe2000f8e10ff */
[----:B------:R-:W-:Y:S02]  /*30d0*/  STS [R4+0xc], R8 ;  /* 0x00000c0804007388 */ /* 0x000fe40000000800 */
[----:B------:R-:W-:-:S02]  /*30e0*/  IMAD R3, R22, 0x11, R3 ;  /* 0x0000001116037824 */ /* 0x000fc400078e0203 */
[----:B------:R-:W-:Y:S03]  /*30f0*/  STS [R4+0x10], R9 ;  /* 0x0000100904007388 */ /* 0x000fe60000000800 */
[----:B------:R-:W-:Y:S01]  /*3100*/  IADD3 R3, P0, PT, R3, UR5, RZ ;  /* 0x0000000503037c10 */ /* 0x000fe2000ff1e0ff */
[----:B------:R-:W-:Y:S04]  /*3110*/  STS [R4+0x14], R10 ;  /* 0x0000140a04007388 */ /* 0x000fe80000000800 */
[----:B------:R-:W-:Y:S04]  /*3120*/  STS [R4+0x18], R11 ;  /* 0x0000180b04007388 */ /* 0x000fe80000000800 */
[----:B------:R0:W-:Y:S04]  /*3130*/  STS [R4+0x1c], R12 ;  /* 0x00001c0c04007388 */ /* 0x0001e80000000800 */
[----:B------:R-:W-:Y:S04]  /*3140*/  STS [R4+0x20], R13 ;  /* 0x0000200d04007388 */ /* 0x000fe80000000800 */
[----:B------:R-:W-:Y:S01]  /*3150*/  STS [R4+0x24], R14 ;  /* 0x0000240e04007388 */ /* 0x000fe20000000800 */
[----:B0-----:R-:W-:Y:S01]  /*3160*/  IMAD.X R12, RZ, RZ, RZ, P0 ;  /* 0x000000ffff0c7224 */ /* 0x001fe200000e06ff */
[----:B-1----:R-:W-:-:S02]  /*3170*/  LEA R2, P0, R3, UR6, 0x2 ;  /* 0x0000000603027c11 */ /* 0x002fc4000f8010ff */
[----:B------:R-:W-:Y:S02]  /*3180*/  STS [R4+0x28], R15 ;  /* 0x0000280f04007388 */ /* 0x000fe40000000800 */
[----:B------:R-:W-:Y:S02]  /*3190*/  LEA.HI.X R3, R3, UR7, R12, 0x2, P0 ;  /* 0x0000000703037c11 */ /* 0x000fe400080f140c */
[----:B------:R-:W-:Y:S04]  /*31a0*/  STS [R4+0x2c], R16 ;  /* 0x00002c1004007388 */ /* 0x000fe80000000800 */
[----:B------:R-:W-:Y:S04]  /*31b0*/  STS [R4+0x30], R17 ;  /* 0x0000301104007388 */ /* 0x000fe80000000800 */
[----:B------:R-:W-:Y:S04]  /*31c0*/  STS [R4+0x34], R18 ;  /* 0x0000341204007388 */ /* 0x000fe80000000800 */
[----:B------:R-:W-:Y:S04]  /*31d0*/  STS [R4+0x38], R19 ;  /* 0x0000381304007388 */ /* 0x000fe80000000800 */
[----:B------:R-:W-:Y:S04]  /*31e0*/  STS [R4+0x3c], R20 ;  /* 0x00003c1404007388 */ /* 0x000fe80000000800 */
[----:B------:R-:W-:Y:S01]  /*31f0*/  STS [R4+0x40], R5 ;  /* 0x0000400504007388 */ /* 0x000fe20000000800 */
[----:B------:R-:W-:-:S03]  /*3200*/  NOP ;  /* 0x0000000000007918 */ /* 0x000fc60000000000 */
[----:B------:R-:W0:Y:S04]  /*3210*/  LDS R7, [R0] ;  /* 0x0000000000077984 */ /* 0x000e280000000800 */
[----:B------:R-:W1:Y:S04]  /*3220*/  LDS R9, [R0+0x80] ;  /* 0x0000800000097984 */ /* 0x000e680000000800 */
[----:B------:R-:W2:Y:S04]  /*3230*/  LDS R11, [R0+0x100] ;  /* 0x00010000000b7984 */ /* 0x000ea80000000800 */
[----:B------:R-:W3:Y:S04]  /*3240*/  LDS R13, [R0+0x180] ;  /* 0x00018000000d7984 */ /* 0x000ee80000000800 */
[----:B------:R-:W4:Y:S04]  /*3250*/  LDS R15, [R0+0x200] ;  /* 0x00020000000f7984 */ /* 0x000f280000000800 */
[----:B------:R-:W5:Y:S04]  /*3260*/  LDS R5, [R0+0x280] ;  /* 0x0002800000057984 */ /* 0x000f680000000800 */
        /* <DEDUP_REMOVED lines=11> */
[----:B0-----:R-:W-:Y:S04]  /*3320*/  STG.E desc[UR10][R2.64], R7 ;  /* 0x0000000702007986 */ /* 0x001fe8000c10190a */
[----:B-1----:R-:W-:Y:S04]  /*3330*/  STG.E desc[UR10][R2.64+0x80], R9 ;  /* 0x0000800902007986 */ /* 0x002fe8000c10190a */
[----:B--2---:R-:W-:Y:S04]  /*3340*/  STG.E desc[UR10][R2.64+0x100], R11 ;  /* 0x0001000b02007986 */ /* 0x004fe8000c10190a */
[----:B---3--:R-:W-:Y:S04]  /*3350*/  STG.E desc[UR10][R2.64+0x180], R13 ;  /* 0x0001800d02007986 */ /* 0x008fe8000c10190a */
[----:B----4-:R-:W-:Y:S04]  /*3360*/  STG.E desc[UR10][R2.64+0x200], R15 ;  /* 0x0002000f02007986 */ /* 0x010fe8000c10190a */
[----:B-----5:R-:W-:Y:S04]  /*3370*/  STG.E desc[UR10][R2.64+0x280], R5 ;  /* 0x0002800502007986 */ /* 0x020fe8000c10190a */
[----:B------:R-:W-:Y:S04]  /*3380*/  STG.E desc[UR10][R2.64+0x300], R17 ;  /* 0x0003001102007986 */ /* 0x000fe8000c10190a */
        /* <DEDUP_REMOVED lines=9> */
[----:B------:R-:W-:Y:S01]  /*3420*/  STG.E desc[UR10][R2.64+0x800], R10 ;  /* 0x0008000a02007986 */ /* 0x000fe2000c10190a */
[----:B------:R-:W-:Y:S05]  /*3430*/  EXIT ;  /* 0x000000000000794d */ /* 0x000fea0003800000 */
.L_x_6:
[----:B------:R-:W0:Y:S01]  /*3440*/  S2R R2, SR_LANEID ;  /* 0x0000000000027919 */ /* 0x000e220000000000 */
[----:B------:R-:W-:Y:S01]  /*3450*/  SHF.R.U32.HI R21, RZ, 0x5, R0 ;  /* 0x00000005ff157819 */ /* 0x000fe20000011600 */
[----:B------:R-:W1:Y:S01]  /*3460*/  LDCU.64 UR6, c[0x0][0x388] ;  /* 0x00007100ff0677ac */ /* 0x000e620008000a00 */
[----:B------:R-:W-:-:S03]  /*3470*/  LOP3.LUT R22, R0, 0x3e0, RZ, 0xc0, !PT ;  /* 0x000003e000167812 */ /* 0x000fc600078ec0ff */
[----:B0-----:R-:W-:-:S04]  /*3480*/  IMAD R21, R21, 0x20, R2 ;  /* 0x0000002015157824 */ /* 0x001fc800078e0202 */
[----:B------:R-:W-:-:S04]  /*3490*/  IMAD R21, R21, 0x11, RZ ;  /* 0x0000001115157824 */ /* 0x000fc800078e02ff */
[----:B------:R-:W-:Y:S01]  /*34a0*/  IMAD R2, R2, -0x10, R21 ;  /* 0xfffffff002027824 */ /* 0x000fe200078e0215 */
[----:B------:R-:W-:-:S05]  /*34b0*/  LEA R4, R21, UR4, 0x2 ;  /* 0x0000000415047c11 */ /* 0x000fca000f8e10ff */
[----:B------:R0:W-:Y:S04]  /*34c0*/  STS [R4+0x14], R10 ;  /* 0x0000140a04007388 */ /* 0x0001e80000000800 */
[----:B------:R2:W-:Y:S04]  /*34d0*/  STS [R4], R3 ;  /* 0x0000000304007388 */ /* 0x0005e80000000800 */
[----:B------:R-:W-:Y:S01]  /*34e0*/  STS [R4+0x4], R6 ;  /* 0x0000040604007388 */ /* 0x000fe20000000800 */
[----:B0-----:R-:W-:-:S03]  /*34f0*/  LEA R10, R2, UR4, 0x2 ;  /* 0x00000004020a7c11 */ /* 0x001fc6000f8e10ff */
[----:B------:R-:W-:Y:S01]  /*3500*/  STS [R4+0x8], R7 ;  /* 0x0000080704007388 */ /* 0x000fe20000000800 */
[----:B--2---:R-:W-:-:S03]  /*3510*/  LOP3.LUT R3, R0, 0x1f, RZ, 0xc0, !PT ;  /* 0x0000001f00037812 */ /* 0x004fc600078ec0ff */
[----:B------:R-:W-:Y:S02]  /*3520*/  STS [R4+0xc], R8 ;  /* 0x00000c0804007388 */ /* 0x000fe40000000800 */
[----:B------:R-:W-:Y:S02]  /*3530*/  IMAD R3, R22, 0x11, R3 ;  /* 0x0000001116037824 */ /* 0x000fe400078e0203 */
[----:B------:R-:W-:Y:S04]  /*3540*/  STS [R4+0x10], R9 ;  /* 0x0000100904007388 */ /* 0x000fe80000000800 */
[----:B------:R-:W-:Y:S01]  /*3550*/  STS [R4+0x18], R11 ;  /* 0x0000180b04007388 */ /* 0x000fe20000000800 */
[----:B------:R-:W-:-:S03]  /*3560*/  IADD3 R3, P0, PT, R3, UR5, RZ ;  /* 0x0000000503037c10 */ /* 0x000fc6000ff1e0ff */
        /* <DEDUP_REMOVED lines=49> */
.L_x_0:
[----:B------:R-:W0:Y:S01]  /*3880*/  LDCU.64 UR4, c[0x0][0x3b8] ;  /* 0x00007700ff0477ac */ /* 0x000e220008000a00 */
[----:B------:R-:W1:Y:S08]  /*3890*/  LDC R6, c[0x0][0x3c0] ;  /* 0x0000f000ff067b82 */ /* 0x000e700000000800 */
[----:B------:R-:W3:Y:S01]  /*38a0*/  LDC R10, c[0x0][0x398] ;  /* 0x0000e600ff0a7b82 */ /* 0x000ee20000000800 */
[----:B0-----:R-:W-:-:S06]  /*38b0*/  UIMAD.WIDE.U32 UR4, UR7, 0x4, UR4 ;  /* 0x00000004070478a5 */ /* 0x001fcc000f8e0004 */
[----:B------:R-:W-:Y:S02]  /*38c0*/  IMAD.U32 R2, RZ, RZ, UR4 ;  /* 0x00000004ff027e24 */ /* 0x000fe4000f8e00ff */
[----:B------:R-:W-:Y:S02]  /*38d0*/  IMAD.U32 R3, RZ, RZ, UR5 ;  /* 0x00000005ff037e24 */ /* 0x000fe4000f8e00ff */
[--C-:B-1----:R-:W-:Y:S01]  /*38e0*/  IMAD.MOV R7, RZ, RZ, -R6.reuse ;  /* 0x000000ffff077224 */ /* 0x102fe200078e0a06 */
[----:B------:R-:W0:Y:S02]  /*38f0*/  LDCU.U8 UR4, c[0x0][0x380] ;  /* 0x00007000ff0477ac */ /* 0x000e240008000000 */
[----:B------:R-:W4:Y:S04]  /*3900*/  LDG.E R5, desc[UR10][R2.64+0x4] ;  /* 0x0000040a02057981 */ /* 0x000f28000c1e1900 */
[----:B------:R1:W5:Y:S01]  /*3910*/  LDG.E R4, desc[UR10][R2.64] ;  /* 0x0000000a02047981 */ /* 0x000362000c1e1900 */
[C---:B------:R-:W-:Y:S01]  /*3920*/  LOP3.LUT R8, R7.reuse, UR7, RZ, 0xc0, !PT ;  /* 0x0000000707087c12 */ /* 0x040fe2000f8ec0ff */
[----:B------:R-:W-:Y:S01]  /*3930*/  BSSY.RECONVERGENT B0, `(.L_x_7) ;  /* 0x0000224000007945 */ /* 0x000fe20003800200 */
[----:B------:R-:W-:Y:S01]  /*3940*/  SHF.R.U32.HI R6, RZ, 0x1, R6 ;  /* 0x00000001ff067819 */ /* 0x000fe20000011606 */
[----:B------:R-:W-:Y:S01]  /*3950*/  ACQBULK ;  /* 0x000000000000782e */ /* 0x000fe20000000000 */
[C---:B------:R-:W-:Y:S01]  /*3960*/  IADD3 R9, PT, PT, -R8.reuse, UR7, RZ ;  /* 0x0000000708097c10 */ /* 0x040fe2000fffe1ff */
[----:B------:R-:W-:Y:S01]  /*3970*/  IMAD R23, R8, 0x1100, RZ ;  /* 0x0000110008177824 */ /* 0x000fe200078e02ff */
[----:B------:R-:W-:Y:S01]  /*3980*/  LOP3.LUT R7, R7, UR7, RZ, 0xfc, !PT ;  /* 0x0000000707077c12 */ /* 0x000fe2000f8efcff */
[----:B------:R-:W-:-:S02]  /*3990*/  IMAD R25, R6, 0x1100, RZ ;  /* 0x0000110006197824 */ /* 0x000fc400078e02ff */
[----:B------:R-:W-:Y:S01]  /*39a0*/  IMAD R9, R9, 0x1100, RZ ;  /* 0x0000110009097824 */ /* 0x000fe200078e02ff */
[----:B------:R-:W-:Y:S01]  /*39b0*/  ISETP.NE.AND P0, PT, R7, -0x1, PT ;  /* 0xffffffff0700780c */ /* 0x000fe20003f05270 */
[----:B---3--:R-:W-:Y:S01]  /*39c0*/  IMAD.IADD R10, R10, 0x1, -R23 ;  /* 0x000000010a0a7824 */ /* 0x008fe200078e0a17 */
[----:B0-----:R-:W-:Y:S02]  /*39d0*/  UPRMT UR4, UR4, 0x8880, URZ ;  /* 0x0000888004047896 */ /* 0x001fe400080000ff */
[----:B-1----:R-:W-:Y:S02]  /*39e0*/  VIMNMX.U32 R2, PT, PT, R9, -0x1101, !PT ;  /* 0xffffeeff09027848 */ /* 0x002fe40007fe0000 */
[----:B------:R-:W-:Y:S01]  /*39f0*/  VIMNMX.U32 R6, PT, PT, R25, R10, !PT ;  /* 0x0000000a19067248 */ /* 0x000fe20007fe0000 */
[----:B------:R-:W-:Y:S01]  /*3a00*/  UISETP.NE.AND UP0, UPT, UR4, URZ, UPT ;  /* 0x000000ff0400728c */ /* 0x000fe2000bf05270 */
[----:B------:R-:W-:-:S03]  /*3a10*/  LOP3.LUT R2, RZ, R2, RZ, 0x33, !PT ;  /* 0x00000002ff027212 */ /* 0x000fc600078e33ff */
[----:B------:R-:W-:Y:S02]  /*3a20*/  IMAD.IADD R3, R6, 0x1, -R25 ;  /* 0x0000000106037824 */ /* 0x000fe400078e0a19 */
[--C-:B----4-:R-:W-:Y:S02]  /*3a30*/  IMAD.IADD R5, R5, 0x1, -R23.reuse ;  /* 0x0000000105057824 */ /* 0x110fe400078e0a17 */
[----:B-----5:R-:W-:-:S03]  /*3a40*/  IMAD.IADD R4, R4, 0x1, -R23 ;  /* 0x0000000104047824 */ /* 0x020fc600078e0a17 */
[----:B------:R-:W-:Y:S02]  /*3a50*/  IADD3 R2, PT, PT, -R5, R9, R2 ;  /* 0x0000000905027210 */ /* 0x000fe40007ffe102 */
[C---:B------:R-:W-:Y:S02]  /*3a60*/  @!P0 VIMNMX.U32 R5, PT, PT, R25.reuse, R10, PT ;  /* 0x0000000a19058248 */ /* 0x040fe40003fe0000 */
[----:B------:R-:W-:Y:S02]  /*3a70*/  SEL R2, R25, R2, !P0 ;  /* 0x0000000219027207 */ /* 0x000fe40004000000 */
[----:B------:R-:W-:Y:S01]  /*3a80*/  VIADDMNMX.U32 R24, R9, -R4, R3, PT ;  /* 0x8000000409187246 */ /* 0x000fe20003800003 */
[----:B------:R-:W-:Y:S01]  /*3a90*/  IMAD.IADD R21, R5, 0x1, -R4 ;  /* 0x0000000105157824 */ /* 0x000fe200078e0a04 */
[----:B------:R-:W-:-:S05]  /*3aa0*/  VIMNMX.U32 R3, PT, PT, R3, R2, PT ;  /* 0x0000000203037248 */ /* 0x000fca0003fe0000 */
[----:B------:R-:W-:Y:S01]  /*3ab0*/  IMAD.IADD R20, R3, 0x1, -R24 ;  /* 0x0000000103147824 */ /* 0x000fe200078e0a18 */
[----:B------:R-:W-:Y:S06]  /*3ac0*/  BRA.U !UP0, `(.L_x_8) ;  /* 0x0000001108187547 */ /* 0x000fec000b800000 */
[----:B------:R-:W-:Y:S01]  /*3ad0*/  IMAD.IADD R14, R21, 0x1, R20 ;  /* 0x00000001150e7824 */ /* 0x000fe200078e0214 */
[----:B------:R-:W-:Y:S01]  /*3ae0*/  IADD3 R24, P3, P4, R24, R23, R25 ;  /* 0x0000001718187210 */ /* 0x000fe20007c7e019 */
[----:B--2---:R-:W-:Y:S01]  /*3af0*/  VIADD R22, R0, 0x100 ;  /* 0x0000010000167836 */ /* 0x004fe20000000000 */
[----:B------:R-:W-:Y:S02]  /*3b00*/  IADD3 R23, P2, PT, R23, R4, RZ ;  /* 0x0000000417177210 */ /* 0x000fe40007f5e0ff */
[----:B------:R-:W-:Y:S02]  /*3b10*/  R2UR UR6, R14 ;  /* 0x000000000e0672ca */ /* 0x000fe400000e0000 */
[----:B------:R-:W-:-:S11]  /*3b20*/  IADD3.X R25, PT, PT, RZ, RZ, RZ, P3, P4 ;  /* 0x000000ffff197210 */ /* 0x000fd60001fe84ff */
[----:B------:R-:W-:-:S13]  /*3b30*/  ISETP.GE.AND P0, PT, R22, UR6, PT ;  /* 0x0000000616007c0c */ /* 0x000fda000bf06270 */
[C---:B------:R-:W-:Y:S01]  /*3b40*/  @!P0 IMAD.IADD R14, R22.reuse, 0x1, -R21 ;  /* 0x00000001160e8824 */ /* 0x040fe200078e0a15 */
[----:B------:R-:W-:-:S04]  /*3b50*/  @!P0 ISETP.GE.AND P1, PT, R22, R21, PT ;  /* 0x000000151600820c */ /* 0x000fc80003f26270 */
[----:B------:R-:W-:Y:S02]  /*3b60*/  @!P0 SEL R27, R22, R14, !P1 ;  /* 0x0000000e161b8207 */ /* 0x000fe40004800000 */
[----:B------:R-:W-:Y:S02]  /*3b70*/  @!P0 SEL R22, R23, R24, !P1 ;  /* 0x0000001817168207 */ /* 0x000fe40004800000 */
[----:B------:R-:W-:Y:S02]  /*3b80*/  @!P0 SHF.R.S32.HI R14, RZ, 0x1f, R14 ;  /* 0x0000001fff0e8819 */ /* 0x000fe4000001140e */
[----:B------:R-:W-:Y:S01]  /*3b90*/  @!P0 IADD3 R27, P5, PT, R27, R22, RZ ;  /* 0x000000161b1b8210 */ /* 0x000fe20007fbe0ff */
[----:B------:R-:W-:Y:S01]  /*3ba0*/  IMAD.X R22, RZ, RZ, RZ, P2 ;  /* 0x000000ffff167224 */ /* 0x000fe200010e06ff */
[----:B------:R-:W-:-:S04]  /*3bb0*/  @!P0 SEL R14, R14, RZ, P1 ;  /* 0x000000ff0e0e8207 */ /* 0x000fc80000800000 */
[----:B------:R-:W-:-:S05]  /*3bc0*/  @!P0 SEL R15, R22, R25, !P1 ;  /* 0x00000019160f8207 */ /* 0x000fca0004800000 */
[----:B------:R-:W-:Y:S02]  /*3bd0*/  @!P0 IMAD.X R28, R14, 0x1, R15, P5 ;  /* 0x000000010e1c8824 */ /* 0x000fe400028e060f */
[----:B------:R-:W0:Y:S02]  /*3be0*/  @!P0 LDC.64 R14, c[0x0][0x388] ;  /* 0x0000e200ff0e8b82 */ /* 0x000e240000000a00 */
[----:B0-----:R-:W-:-:S04]  /*3bf0*/  @!P0 LEA R26, P1, R27, R14, 0x2 ;  /* 0x0000000e1b1a8211 */ /* 0x001fc800078210ff */
[----:B------:R-:W-:Y:S01]  /*3c00*/  @!P0 LEA.HI.X R27, R27, R15, R28, 0x2, P1 ;  /* 0x0000000f1b1b8211 */ /* 0x000fe200008f141c */
[----:B------:R-:W-:-:S04]  /*3c10*/  VIADD R28, R0, 0x200 ;  /* 0x00000200001c7836 */ /* 0x000fc80000000000 */
[----:B------:R0:W5:Y:S01]  /*3c20*/  @!P0 LDG.E R18, desc[UR10][R26.64] ;  /* 0x0000000a1a128981 */ /* 0x000162000c1e1900 */
[----:B------:R-:W-:-:S13]  /*3c30*/  ISETP.GE.AND P1, PT, R28, UR6, PT ;  /* 0x000000061c007c0c */ /* 0x000fda000bf26270 */
[C---:B------:R-:W-:Y:S01]  /*3c40*/  @!P1 IMAD.IADD R14, R28.reuse, 0x1, -R21 ;  /* 0x000000011c0e9824 */ /* 0x040fe200078e0a15 */
[----:B------:R-:W-:-:S04]  /*3c50*/  @!P1 ISETP.GE.AND P0, PT, R28, R21, PT ;  /* 0x000000151c00920c */ /* 0x000fc80003f06270 */
[----:B------:R-:W-:Y:S02]  /*3c60*/  @!P1 SEL R28, R28, R14, !P0 ;  /* 0x0000000e1c1c9207 */ /* 0x000fe40004000000 */
[----:B------:R-:W-:Y:S02]  /*3c70*/  @!P1 SHF.R.S32.HI R14, RZ, 0x1f, R14 ;  /* 0x0000001fff0e9819 */ /* 0x000fe4000001140e */
[----:B------:R-:W-:Y:S02]  /*3c80*/  @!P1 SEL R15, R23, R24, !P0 ;  /* 0x00000018170f9207 */ /* 0x000fe40004000000 */
[----:B------:R-:W-:Y:S02]  /*3c90*/  @!P1 SEL R14, R14, RZ, P0 ;  /* 0x000000ff0e0e9207 */ /* 0x000fe40000000000 */
[----:B------:R-:W-:Y:S02]  /*3ca0*/  @!P1 IADD3 R28, P2, PT, R28, R15, RZ ;  /* 0x0000000f1c1c9210 */ /* 0x000fe40007f5e0ff */
        /* <DEDUP_REMOVED lines=19> */
[----:B------:R-:W-:Y:S02]  /*3de0*/  @!P0 LEA.HI.X R27, R28, R15, R29, 0x2, P1 ;  /* 0x0000000f1c1b8211 */ /* 0x000fe400008f141d */
[----:B------:R-:W-:-:S03]  /*3df0*/  LOP3.LUT R28, R0, 0x400, RZ, 0xfc, !PT ;  /* 0x00000400001c7812 */ /* 0x000fc600078efcff */
        /* <DEDUP_REMOVED lines=179> */
[----:B------:R-:W-:-:S03]  /*4930*/  ISETP.GE.AND P0, PT, R0, UR6, PT ;  /* 0x0000000600007c0c */ /* 0x000fc6000bf06270 */
[----:B------:R0:W5:Y:S10]  /*4940*/  @!P2 LDG.E R13, desc[UR10][R26.64] ;  /* 0x0000000a1a0da981 */ /* 0x000174000c1e1900 */
[C---:B------:R-:W-:Y:S01]  /*4950*/  @!P0 IMAD.IADD R15, R0.reuse, 0x1, -R21 ;  /* 0x00000001000f8824 */ /* 0x040fe200078e0a15 */
[----:B------:R-:W-:-:S04]  /*4960*/  @!P0 ISETP.GE.AND P1, PT, R0, R21, PT ;  /* 0x000000150000820c */ /* 0x000fc80003f26270 */
[----:B------:R-:W-:Y:S02]  /*4970*/  @!P0 SHF.R.S32.HI R14, RZ, 0x1f, R15 ;  /* 0x0000001fff0e8819 */ /* 0x000fe4000001140f */
[----:B------:R-:W-:Y:S02]  /*4980*/  @!P0 SEL R28, R0, R15, !P1 ;  /* 0x0000000f001c8207 */ /* 0x000fe40004800000 */
[----:B------:R-:W-:Y:S02]  /*4990*/  @!P0 SEL R15, R23, R24, !P1 ;  /* 0x00000018170f8207 */ /* 0x000fe40004800000 */
[----:B------:R-:W-:Y:S02]  /*49a0*/  @!P0 SEL R14, R14, RZ, P1 ;  /* 0x000000ff0e0e8207 */ /* 0x000fe40000800000 */
[----:B------:R-:W-:Y:S02]  /*49b0*/  @!P0 IADD3 R28, P2, PT, R28, R15, RZ ;  /* 0x0000000f1c1c8210 */ /* 0x000fe40007f5e0ff */
[----:B------:R-:W-:-:S05]  /*49c0*/  @!P0 SEL R29, R22, R25, !P1 ;  /* 0x00000019161d8207 */ /* 0x000fca0004800000 */
[----:B------:R-:W-:Y:S02]  /*49d0*/  @!P0 IMAD.X R29, R14, 0x1, R29, P2 ;  /* 0x000000010e1d8824 */ /* 0x000fe400010e061d */
[----:B------:R-:W1:Y:S01]  /*49e0*/  @!P0 LDC.64 R14, c[0x0][0x388] ;  /* 0x0000e200ff0e8b82 */ /* 0x000e620000000a00 */
[----:B0-----:R-:W-:Y:S02]  /*49f0*/  LOP3.LUT R26, R0, 0x1000, RZ, 0xfc, !PT ;  /* 0x00001000001a7812 */ /* 0x001fe400078efcff */
[----:B-1----:R-:W-:-:S04]  /*4a00*/  @!P0 LEA R14, P1, R28, R14, 0x2 ;  /* 0x0000000e1c0e8211 */ /* 0x002fc800078210ff */
[----:B------:R-:W-:-:S05]  /*4a10*/  @!P0 LEA.HI.X R15, R28, R15, R29, 0x2, P1 ;  /* 0x0000000f1c0f8211 */ /* 0x000fca00008f141d */
[----:B------:R1:W5:Y:S01]  /*4a20*/  @!P0 LDG.E R19, desc[UR10][R14.64] ;  /* 0x0000000a0e138981 */ /* 0x000362000c1e1900 */
[----:B------:R-:W-:-:S13]  /*4a30*/  ISETP.GE.AND P0, PT, R26, UR6, PT ;  /* 0x000000061a007c0c */ /* 0x000fda000bf06270 */
[----:B-1----:R-:W-:Y:S05]  /*4a40*/  @P0 BRA `(.L_x_9) ;  /* 0x0000001000480947 */ /* 0x002fea0003800000 */
[----:B------:R-:W0:Y:S01]  /*4a50*/  LDCU.64 UR4, c[0x0][0x388] ;  /* 0x00007100ff0477ac */ /* 0x000e220008000a00 */
[C---:B------:R-:W-:Y:S01]  /*4a60*/  IMAD.IADD R14, R26.reuse, 0x1, -R21 ;  /* 0x000000011a0e7824 */ /* 0x040fe200078e0a15 */
[----:B------:R-:W-:-:S04]  /*4a70*/  ISETP.GE.AND P0, PT, R26, R21, PT ;  /* 0x000000151a00720c */ /* 0x000fc80003f06270 */
[----:B------:R-:W-:Y:S02]  /*4a80*/  SEL R15, R26, R14, !P0 ;  /* 0x0000000e1a0f7207 */ /* 0x000fe40004000000 */
[----:B------:R-:W-:Y:S02]  /*4a90*/  SEL R24, R23, R24, !P0 ;  /* 0x0000001817187207 */ /* 0x000fe40004000000 */
[----:B------:R-:W-:Y:S02]  /*4aa0*/  SHF.R.S32.HI R14, RZ, 0x1f, R14 ;  /* 0x0000001fff0e7819 */ /* 0x000fe4000001140e */
[----:B------:R-:W-:Y:S02]  /*4ab0*/  SEL R25, R22, R25, !P0 ;  /* 0x0000001916197207 */ /* 0x000fe40004000000 */
[----:B------:R-:W-:Y:S02]  /*4ac0*/  IADD3 R15, P1, PT, R15, R24, RZ ;  /* 0x000000180f0f7210 */ /* 0x000fe40007f3e0ff */
[----:B------:R-:W-:-:S02]  /*4ad0*/  SEL R14, R14, RZ, P0 ;  /* 0x000000ff0e0e7207 */ /* 0x000fc40000000000 */
[----:B0-----:R-:W-:-:S03]  /*4ae0*/  LEA R24, P0, R15, UR4, 0x2 ;  /* 0x000000040f187c11 */ /* 0x001fc6000f8010ff */
[----:B------:R-:W-:-:S05]  /*4af0*/  IMAD.X R14, R14, 0x1, R25, P1 ;  /* 0x000000010e0e7824 */ /* 0x000fca00008e0619 */
[----:B------:R-:W-:-:S05]  /*4b00*/  LEA.HI.X R25, R15, UR5, R14, 0x2, P0 ;  /* 0x000000050f197c11 */ /* 0x000fca00080f140e */
[----:B------:R1:W5:Y:S01]  /*4b10*/  LDG.E R24, desc[UR10][R24.64] ;  /* 0x0000000a18187981 */ /* 0x000362000c1e1900 */
[----:B------:R-:W-:Y:S05]  /*4b20*/  BRA `(.L_x_9) ;  /* 0x0000001000107947 */ /* 0x000fea0003800000 */
.L_x_8:
[----:B------:R-:W-:Y:S01]  /*4b30*/  IMAD.IADD R14, R21, 0x1, R20 ;  /* 0x00000001150e7824 */ /* 0x000fe200078e0214 */
[----:B------:R-:W-:Y:S02]  /*4b40*/  IADD3 R26, P0, PT, R23, R4, RZ ;  /* 0x00000004171a7210 */ /* 0x000fe40007f1e0ff */
[----:B------:R-:W-:Y:S02]  /*4b50*/  IADD3 R25, P1, P2, R24, R23, R25 ;  /* 0x0000001718197210 */ /* 0x000fe40007a3e019 */
[----:B------:R-:W-:Y:S01]  /*4b60*/  R2UR UR6, R14 ;  /* 0x000000000e0672ca */ /* 0x000fe200000e0000 */
[----:B--2---:R-:W-:Y:S01]  /*4b70*/  VIADD R14, R0, 0x100 ;  /* 0x00000100000e7836 */ /* 0x004fe20000000000 */
[----:B------:R-:W-:Y:S01]  /*4b80*/  IADD3.X R22, PT, PT, RZ, RZ, RZ, P1, P2 ;  /* 0x000000ffff167210 */ /* 0x000fe20000fe44ff */
[----:B------:R-:W-:-:S10]  /*4b90*/  IMAD.X R23, RZ, RZ, RZ, P0 ;  /* 0x000000ffff177224 */ /* 0x000fd400000e06ff */
[----:B------:R-:W-:-:S13]  /*4ba0*/  ISETP.GE.AND P3, PT, R14, UR6, PT ;  /* 0x000000060e007c0c */ /* 0x000fda000bf66270 */
[C---:B------:R-:W-:Y:S01]  /*4bb0*/  @!P3 IMAD.IADD R15, R14.reuse, 0x1, -R21 ;  /* 0x000000010e0fb824 */ /* 0x040fe200078e0a15 */
[----:B------:R-:W-:-:S04]  /*4bc0*/  @!P3 ISETP.GE.AND P4, PT, R14, R21, PT ;  /* 0x000000150e00b20c */ /* 0x000fc80003f86270 */
[----:B------:R-:W-:Y:S02]  /*4bd0*/  @!P3 SEL R14, R14, R15, !P4 ;  /* 0x0000000f0e0eb207 */ /* 0x000fe40006000000 */
[----:B------:R-:W-:Y:S02]  /*4be0*/  @!P3 SEL R27, R26, R25, !P4 ;  /* 0x000000191a1bb207 */ /* 0x000fe40006000000 */
[----:B------:R-:W-:Y:S02]  /*4bf0*/  @!P3 SHF.R.S32.HI R15, RZ, 0x1f, R15 ;  /* 0x0000001fff0fb819 */ /* 0x000fe4000001140f */
[----:B------:R-:W-:Y:S02]  /*4c00*/  @!P3 IADD3 R27, P5, PT, R14, R27, RZ ;  /* 0x0000001b0e1bb210 */ /* 0x000fe40007fbe0ff */
[----:B------:R-:W-:Y:S02]  /*4c10*/  @!P3 SEL R15, R15, RZ, P4 ;  /* 0x000000ff0f0fb207 */ /* 0x000fe40002000000 */
        /* <DEDUP_REMOVED lines=8> */
[----:B0-----:R-:W0:Y:S01]  /*4ca0*/  @!P1 LDC.64 R14, c[0x0][0x3a0] ;  /* 0x0000e800ff0e9b82 */ /* 0x001e220000000a00 */
[C---:B------:R-:W-:Y:S01]  /*4cb0*/  @!P1 IMAD.IADD R27, R28.reuse, 0x1, -R21 ;  /* 0x000000011c1b9824 */ /* 0x040fe200078e0a15 */
[----:B------:R-:W-:-:S04]  /*4cc0*/  @!P1 ISETP.GE.AND P0, PT, R28, R21, PT ;  /* 0x000000151c00920c */ /* 0x000fc80003f06270 */
[----:B------:R-:W-:Y:S02]  /*4cd0*/  @!P1 SEL R29, R28, R27, !P0 ;  /* 0x0000001b1c1d9207 */ /* 0x000fe40004000000 */
[----:B------:R-:W-:Y:S02]  /*4ce0*/  @!P1 SHF.R.S32.HI R28, RZ, 0x1f, R27 ;  /* 0x0000001fff1c9819 */ /* 0x000fe4000001141b */
[----:B------:R-:W-:-:S04]  /*4cf0*/  @!P1 SEL R27, R26, R25, !P0 ;  /* 0x000000191a1b9207 */ /* 0x000fc80004000000 */
[----:B------:R-:W-:Y:S02]  /*4d00*/  @!P1 IADD3 R27, P2, PT, R29, R27, RZ ;  /* 0x0000001b1d1b9210 */ /* 0x000fe40007f5e0ff */
[----:B------:R-:W-:Y:S02]  /*4d10*/  @!P1 SEL R29, R28, RZ, P0 ;  /* 0x000000ff1c1d9207 */ /* 0x000fe40000000000 */
[----:B------:R-:W-:-:S05]  /*4d20*/  @!P1 SEL R28, R23, R22, !P0 ;  /* 0x00000016171c9207 */ /* 0x000fca0004000000 */
[----:B------:R-:W-:Y:S01]  /*4d30*/  @!P1 IMAD.X R28, R29, 0x1, R28, P2 ;  /* 0x000000011d1c9824 */ /* 0x000fe200010e061c */
        /* <DEDUP_REMOVED lines=16> */
[----:B------:R-:W-:Y:S02]  /*4e40*/  @!P1 LEA.HI.X R15, R27, R15, R28, 0x2, P0 ;  /* 0x0000000f1b0f9211 */ /* 0x000fe400000f141c */
[----:B------:R-:W-:-:S03]  /*4e50*/  LOP3.LUT R28, R0, 0x400, RZ, 0xfc, !PT ;  /* 0x00000400001c7812 */ /* 0x000fc600078efcff */
        /* <DEDUP_REMOVED lines=177> */
[----:B------:R-:W-:Y:S02]  /*5970*/  ISETP.GE.AND P1, PT, R0, UR6, PT ;  /* 0x0000000600007c0c */ /* 0x000fe4000bf26270 */
[----:B0-----:R-:W-:-:S04]  /*5980*/  @!P2 LEA R14, P0, R27, R14, 0x2 ;  /* 0x0000000e1b0ea211 */ /* 0x001fc800078010ff */
[----:B------:R-:W-:-:S05]  /*5990*/  @!P2 LEA.HI.X R15, R27, R15, R28, 0x2, P0 ;  /* 0x0000000f1b0fa211 */ /* 0x000fca00000f141c */
[----:B------:R0:W5:Y:S02]  /*59a0*/  @!P2 LDG.E R13, desc[UR10][R14.64] ;  /* 0x0000000a0e0da981 */ /* 0x000164000c1e1900 */
[C---:B------:R-:W-:Y:S01]  /*59b0*/  @!P1 IMAD.IADD R27, R0.reuse, 0x1, -R21 ;  /* 0x00000001001b9824 */ /* 0x040fe200078e0a15 */
[----:B------:R-:W-:-:S04]  /*59c0*/  @!P1 ISETP.GE.AND P0, PT, R0, R21, PT ;  /* 0x000000150000920c */ /* 0x000fc80003f06270 */
[----:B------:R-:W-:Y:S02]  /*59d0*/  @!P1 SHF.R.S32.HI R28, RZ, 0x1f, R27 ;  /* 0x0000001fff1c9819 */ /* 0x000fe4000001141b */
[----:B------:R-:W-:Y:S01]  /*59e0*/  @!P1 SEL R29, R0, R27, !P0 ;  /* 0x0000001b001d9207 */ /* 0x000fe20004000000 */
[----:B0-----:R-:W0:Y:S01]  /*59f0*/  @!P1 LDC.64 R14, c[0x0][0x3a0] ;  /* 0x0000e800ff0e9b82 */ /* 0x001e220000000a00 */
        /* <DEDUP_REMOVED lines=11> */
[----:B------:R-:W-:-:S04]  /*5ab0*/  @!P1 ISETP.GE.AND P0, PT, R28, R21, PT ;  /* 0x000000151c00920c */ /* 0x000fc80003f06270 */
[----:B------:R-:W-:Y:S01]  /*5ac0*/  @!P1 SEL R22, R23, R22, !P0 ;  /* 0x0000001617169207 */ /* 0x000fe20004000000 */
[----:B------:R-:W-:Y:S01]  /*5ad0*/  @!P1 IMAD.IADD R23, R28, 0x1, -R21 ;  /* 0x000000011c179824 */ /* 0x000fe200078e0a15 */
[----:B------:R-:W-:-:S04]  /*5ae0*/  @!P1 SEL R25, R26, R25, !P0 ;  /* 0x000000191a199207 */ /* 0x000fc80004000000 */
[----:B------:R-:W-:Y:S02]  /*5af0*/  @!P1 SEL R28, R28, R23, !P0 ;  /* 0x000000171c1c9207 */ /* 0x000fe40004000000 */
[----:B------:R-:W-:Y:S02]  /*5b00*/  @!P1 SHF.R.S32.HI R23, RZ, 0x1f, R23 ;  /* 0x0000001fff179819 */ /* 0x000fe40000011417 */
[----:B------:R-:W-:Y:S02]  /*5b10*/  @!P1 IADD3 R25, P2, PT, R28, R25, RZ ;  /* 0x000000191c199210 */ /* 0x000fe40007f5e0ff */
[----:B------:R-:W-:-:S05]  /*5b20*/  @!P1 SEL R23, R23, RZ, P0 ;  /* 0x000000ff17179207 */ /* 0x000fca0000000000 */
[----:B------:R-:W-:Y:S01]  /*5b30*/  @!P1 IMAD.X R22, R23, 0x1, R22, P2 ;  /* 0x0000000117169824 */ /* 0x000fe200010e0616 */
[----:B0-----:R-:W-:-:S04]  /*5b40*/  @!P1 LEA R14, P0, R25, R14, 0x2 ;  /* 0x0000000e190e9211 */ /* 0x001fc800078010ff */
[----:B------:R-:W-:-:S05]  /*5b50*/  @!P1 LEA.HI.X R15, R25, R15, R22, 0x2, P0 ;  /* 0x0000000f190f9211 */ /* 0x000fca00000f1416 */
[----:B------:R0:W5:Y:S04]  /*5b60*/  @!P1 LDG.E R24, desc[UR10][R14.64] ;  /* 0x0000000a0e189981 */ /* 0x000168000c1e1900 */
.L_x_9:
[----:B------:R-:W-:Y:S05]  /*5b70*/  BSYNC.RECONVERGENT B0 ;  /* 0x0000000000007941 */ /* 0x000fea0003800200 */
.L_x_7:
[----:B------:R-:W2:Y:S01]  /*5b80*/  S2UR UR5, SR_CgaCtaId ;  /* 0x00000000000579c3 */ /* 0x000ea20000008800 */
[----:B------:R-:W-:Y:S02]  /*5b90*/  UMOV UR4, 0x400 ;  /* 0x0000040000047882 */ /* 0x000fe40000000000 */
[----:B--2---:R-:W-:-:S06]  /*5ba0*/  ULEA UR4, UR5, UR4, 0x18 ;  /* 0x0000000405047291 */ /* 0x004fcc000f8ec0ff */
[----:B0-----:R-:W-:-:S05]  /*5bb0*/  LEA R15, R0, UR4, 0x2 ;  /* 0x00000004000f7c11 */ /* 0x001fca000f8e10ff */
[----:B-----5:R-:W-:Y:S04]  /*5bc0*/  STS [R15], R19 ;  /* 0x000000130f007388 */ /* 0x020fe80000000800 */
        /* <DEDUP_REMOVED lines=19> */
[----:B------:R-:W-:Y:S01]  /*5d00*/  BSSY.RECONVERGENT B0, `(.L_x_10) ;  /* 0x0000017000007945 */ /* 0x000fe20003800200 */
[----:B------:R-:W-:-:S04]  /*5d10*/  VIMNMX R2, PT, PT, R2, UR6, PT ;  /* 0x0000000602027c48 */ /* 0x000fc8000bfe0100 */
[C---:B------:R-:W-:Y:S01]  /*5d20*/  ISETP.GE.AND P0, PT, R2.reuse, R20, PT ;  /* 0x000000140200720c */ /* 0x040fe20003f06270 */
[----:B------:R-:W-:Y:S01]  /*5d30*/  IMAD.IADD R20, R2, 0x1, -R20 ;  /* 0x0000000102147824 */ /* 0x000fe200078e0a14 */
[----:B--2---:R-:W-:-:S04]  /*5d40*/  VIMNMX R3, PT, PT, R21, R2, PT ;  /* 0x0000000215037248 */ /* 0x004fc80003fe0100 */
[----:B------:R-:W-:-:S04]  /*5d50*/  SEL R20, R20, RZ, P0 ;  /* 0x000000ff14147207 */ /* 0x000fc80000000000 */
[----:B------:R-:W-:-:S13]  /*5d60*/  ISETP.GE.AND P0, PT, R20, R3, PT ;  /* 0x000000031400720c */ /* 0x000fda0003f06270 */
[----:B---3--:R-:W-:Y:S05]  /*5d70*/  @P0 BRA `(.L_x_11) ;  /* 0x00000000003c0947 */ /* 0x008fea0003800000 */
[----:B------:R-:W-:-:S07]  /*5d80*/  IMAD.IADD R4, R21, 0x1, R2 ;  /* 0x0000000115047824 */ /* 0x000fce00078e0202 */
.L_x_12:
        /* <DEDUP_REMOVED lines=14> */
.L_x_11:
[----:B------:R-:W-:Y:S05]  /*5e70*/  BSYNC.RECONVERGENT B0 ;  /* 0x0000000000007941 */ /* 0x000fea0003800200 */
.L_x_10:
[----:B------:R-:W-:Y:S01]  /*5e80*/  IADD3 R6, PT, PT, R21, R2, -R20 ;  /* 0x0000000215067210 */ /* 0x000fe20007ffe814 */
[----:B------:R-:W-:Y:S01]  /*5e90*/  UIMAD UR7, UR7, 0x1100, URZ ;  /* 0x00001100070778a4 */ /* 0x000fe2000f8e02ff */
[----:B------:R-:W-:Y:S02]  /*5ea0*/  LEA R9, R20, UR4, 0x2 ;  /* 0x0000000414097c11 */ /* 0x000fe4000f8e10ff */
[C---:B------:R-:W-:Y:S01]  /*5eb0*/  LEA R7, R6.reuse, UR4, 0x2 ;  /* 0x0000000406077c11 */ /* 0x040fe2000f8e10ff */
[C---:B------:R-:W-:Y:S01]  /*5ec0*/  VIADD R5, R6.reuse, 0x1 ;  /* 0x0000000106057836 */ /* 0x040fe20000000000 */
[----:B------:R-:W-:Y:S01]  /*5ed0*/  ISETP.GE.AND P1, PT, R6, UR6, PT ;  /* 0x0000000606007c0c */ /* 0x000fe2000bf26270 */
[----:B------:R-:W-:Y:S01]  /*5ee0*/  LDS R4, [R9] ;  /* 0x0000000009047984 */ /* 0x000fe20000000800 */
[----:B------:R-:W-:-:S03]  /*5ef0*/  PLOP3.LUT P0, PT, PT, PT, PT, 0x8, 0x80 ;  /* 0x000000000080781c */ /* 0x000fc60003f0e170 */
[----:B------:R-:W0:Y:S08]  /*5f00*/  LDS R3, [R7] ;  /* 0x0000000007037984 */ /* 0x000e300000000800 */
[----:B0-----:R-:W-:-:S04]  /*5f10*/  @!P1 ISETP.GE.AND P2, PT, R3, R4, PT ;  /* 0x000000040300920c */ /* 0x001fc80003f46270 */
[----:B------:R-:W-:-:S04]  /*5f20*/  @!P1 ISETP.GE.OR P0, PT, R20, R21, !P2 ;  /* 0x000000151400920c */ /* 0x000fc80005706670 */
[----:B------:R-:W-:-:S09]  /*5f30*/  SEL R2, R3, R4, P0 ;  /* 0x0000000403027207 */ /* 0x000fd20000000000 */
[----:B------:R0:W-:Y:S01]  /*5f40*/  @P0 LDS R3, [R7+0x4] ;  /* 0x0000040007030984 */ /* 0x0001e20000000800 */
[----:B------:R-:W-:Y:S02]  /*5f50*/  @!P0 IMAD.MOV R5, RZ, RZ, R6 ;  /* 0x000000ffff058224 */ /* 0x000fe400078e0206 */
[----:B------:R-:W-:Y:S01]  /*5f60*/  VIADD R6, R20, 0x1 ;  /* 0x0000000114067836 */ /* 0x000fe20000000000 */
[----:B------:R-:W2:Y:S01]  /*5f70*/  @!P0 LDS R4, [R9+0x4] ;  /* 0x0000040009048984 */ /* 0x000ea20000000800 */
[----:B------:R-:W-:Y:S01]  /*5f80*/  @P0 IMAD.MOV R6, RZ, RZ, R20 ;  /* 0x000000ffff060224 */ /* 0x000fe200078e0214 */
[C---:B------:R-:W-:Y:S02]  /*5f90*/  ISETP.GE.AND P1, PT, R5.reuse, UR6, PT ;  /* 0x0000000605007c0c */ /* 0x040fe4000bf26270 */
[----:B------:R-:W-:Y:S01]  /*5fa0*/  PLOP3.LUT P0, PT, PT, PT, PT, 0x8, 0x80 ;  /* 0x000000000080781c */ /* 0x000fe20003f0e170 */
[----:B------:R-:W-:Y:S02]  /*5fb0*/  VIADD R8, R6, 0x1 ;  /* 0x0000000106087836 */ /* 0x000fe40000000000 */
[----:B0-----:R-:W-:-:S08]  /*5fc0*/  VIADD R7, R5, 0x1 ;  /* 0x0000000105077836 */ /* 0x001fd00000000000 */
[----:B--2---:R-:W-:-:S04]  /*5fd0*/  @!P1 ISETP.GE.AND P2, PT, R3, R4, PT ;  /* 0x000000040300920c */ /* 0x004fc80003f46270 */
[----:B------:R-:W-:-:S13]  /*5fe0*/  @!P1 ISETP.GE.OR P0, PT, R6, R21, !P2 ;  /* 0x000000150600920c */ /* 0x000fda0005706670 */
[----:B------:R-:W-:Y:S02]  /*5ff0*/  @P0 IMAD.MOV R8, RZ, RZ, R6 ;  /* 0x000000ffff080224 */ /* 0x000fe400078e0206 */
[----:B------:R-:W-:Y:S01]  /*6000*/  @!P0 IMAD.MOV R7, RZ, RZ, R5 ;  /* 0x000000ffff078224 */ /* 0x000fe200078e0205 */
[----:B------:R-:W-:Y:S01]  /*6010*/  SEL R5, R3, R4, P0 ;  /* 0x0000000403057207 */ /* 0x000fe20000000000 */
[C---:B------:R-:W-:Y:S01]  /*6020*/  VIADD R12, R8.reuse, 0x1 ;  /* 0x00000001080c7836 */ /* 0x040fe20000000000 */
[----:B------:R-:W-:Y:S01]  /*6030*/  @!P0 LEA R6, R8, UR4, 0x2 ;  /* 0x0000000408068c11 */ /* 0x000fe2000f8e10ff */
[C---:B------:R-:W-:Y:S01]  /*6040*/  VIADD R10, R7.reuse, 0x1 ;  /* 0x00000001070a7836 */ /* 0x040fe20000000000 */
[C---:B------:R-:W-:Y:S02]  /*6050*/  @P0 LEA R9, R7.reuse, UR4, 0x2 ;  /* 0x0000000407090c11 */ /* 0x040fe4000f8e10ff */
[----:B------:R-:W-:Y:S01]  /*6060*/  ISETP.GE.AND P1, PT, R7, UR6, PT ;  /* 0x0000000607007c0c */ /* 0x000fe2000bf26270 */
[----:B------:R-:W-:Y:S04]  /*6070*/  @!P0 LDS R4, [R6] ;  /* 0x0000000006048984 */ /* 0x000fe80000000800 */
[----:B------:R-:W0:Y:S01]  /*6080*/  @P0 LDS R3, [R9] ;  /* 0x0000000009030984 */ /* 0x000e220000000800 */
[----:B------:R-:W-:-:S07]  /*6090*/  PLOP3.LUT P0, PT, PT, PT, PT, 0x8, 0x80 ;  /* 0x000000000080781c */ /* 0x000fce0003f0e170 */
[----:B0-----:R-:W-:-:S04]  /*60a0*/  @!P1 ISETP.GE.AND P2, PT, R3, R4, PT ;  /* 0x000000040300920c */ /* 0x001fc80003f46270 */
[----:B------:R-:W-:-:S04]  /*60b0*/  @!P1 ISETP.GE.OR P0, PT, R8, R21, !P2 ;  /* 0x000000150800920c */ /* 0x000fc80005706670 */
[----:B------:R-:W-:-:S09]  /*60c0*/  SEL R6, R3, R4, P0 ;  /* 0x0000000403067207 */ /* 0x000fd20000000000 */
[----:B------:R-:W-:Y:S02]  /*60d0*/  @P0 IMAD.MOV R12, RZ, RZ, R8 ;  /* 0x000000ffff0c0224 */ /* 0x000fe400078e0208 */
[----:B------:R-:W-:Y:S02]  /*60e0*/  @!P0 IMAD.MOV R10, RZ, RZ, R7 ;  /* 0x000000ffff0a8224 */ /* 0x000fe400078e0207 */
        /* <DEDUP_REMOVED lines=167> */
[----:B------:R-:W-:Y:S02]  /*6b60*/  @!P0 IMAD.MOV R22, RZ, RZ, R24 ;  /* 0x000000ffff168224 */ /* 0x000fe400078e0218 */
[----:B------:R-:W-:-:S03]  /*6b70*/  @P0 IMAD.MOV R28, RZ, RZ, R26 ;  /* 0x000000ffff1c0224 */ /* 0x000fc600078e021a */
[----:B------:R-:W-:Y:S02]  /*6b80*/  @P0 LEA R23, R22, UR4, 0x2 ;  /* 0x0000000416170c11 */ /* 0x000fe4000f8e10ff */
[C---:B------:R-:W-:Y:S02]  /*6b90*/  @!P0 LEA R20, R28.reuse, UR4, 0x2 ;  /* 0x000000041c148c11 */ /* 0x040fe4000f8e10ff */
[----:B------:R-:W-:Y:S01]  /*6ba0*/  ISETP.GE.AND P1, PT, R28, R21, PT ;  /* 0x000000151c00720c */ /* 0x000fe20003f26270 */
[----:B------:R-:W-:Y:S04]  /*6bb0*/  @P0 LDS R3, [R23] ;  /* 0x0000000017030984 */ /* 0x000fe80000000800 */
[----:B------:R-:W0:Y:S01]  /*6bc0*/  @!P0 LDS R4, [R20] ;  /* 0x0000000014048984 */ /* 0x000e220000000800 */
[----:B------:R-:W-:Y:S01]  /*6bd0*/  BAR.SYNC.DEFER_BLOCKING 0x0 ;  /* 0x0000000000007b1d */ /* 0x000fe20000010000 */
[----:B------:R-:W-:-:S06]  /*6be0*/  ISETP.GE.AND P0, PT, R22, UR6, PT ;  /* 0x0000000616007c0c */ /* 0x000fcc000bf06270 */
[----:B0-----:R-:W-:-:S04]  /*6bf0*/  @!P1 VIMNMX R3, PT, PT, R4, R3, PT ;  /* 0x0000000304039248 */ /* 0x001fc80003fe0100 */
[----:B------:R-:W-:Y:S01]  /*6c00*/  SEL R4, R3, R4, !P0 ;  /* 0x0000000403047207 */ /* 0x000fe20004000000 */
[----:B------:R-:W-:Y:S06]  /*6c10*/  BRA.U !UP0, `(.L_x_13) ;  /* 0x0000000508ac7547 */ /* 0x000fec000b800000 */
[----:B------:R-:W0:Y:S01]  /*6c20*/  S2R R3, SR_LANEID ;  /* 0x0000000000037919 */ /* 0x000e220000000000 */
[----:B------:R-:W-:Y:S01]  /*6c30*/  SHF.R.U32.HI R20, RZ, 0x5, R0 ;  /* 0x00000005ff147819 */ /* 0x000fe20000011600 */
[----:B------:R-:W-:Y:S01]  /*6c40*/  IMAD.U32 R22, RZ, RZ, UR6 ;  /* 0x00000006ff167e24 */ /* 0x000fe2000f8e00ff */
[----:B------:R-:W-:Y:S01]  /*6c50*/  ISETP.NE.AND P0, PT, R0, RZ, PT ;  /* 0x000000ff0000720c */ /* 0x000fe20003f05270 */
[----:B------:R-:W2:Y:S02]  /*6c60*/  LDCU.64 UR8, c[0x0][0x3a0] ;  /* 0x00007400ff0877ac */ /* 0x000ea40008000a00 */
[----:B0-----:R-:W-:-:S04]  /*6c70*/  IMAD R20, R20, 0x20, R3 ;  /* 0x0000002014147824 */ /* 0x001fc800078e0203 */
[----:B------:R-:W-:-:S04]  /*6c80*/  IMAD R20, R20, 0x11, RZ ;  /* 0x0000001114147824 */ /* 0x000fc800078e02ff */
[----:B------:R-:W-:Y:S01]  /*6c90*/  IMAD R3, R3, -0x10, R20 ;  /* 0xfffffff003037824 */ /* 0x000fe200078e0214 */
[----:B------:R-:W-:-:S04]  /*6ca0*/  LEA R21, R20, UR4, 0x2 ;  /* 0x0000000414157c11 */ /* 0x000fc8000f8e10ff */
[----:B------:R-:W-:Y:S01]  /*6cb0*/  LEA R20, R3, UR4, 0x2 ;  /* 0x0000000403147c11 */ /* 0x000fe2000f8e10ff */
[----:B------:R-:W-:Y:S01]  /*6cc0*/  STS [R21], R2 ;  /* 0x0000000215007388 */ /* 0x000fe20000000800 */
[C---:B------:R-:W-:Y:S02]  /*6cd0*/  LOP3.LUT R3, R0.reuse, 0x3e0, RZ, 0xc0, !PT ;  /* 0x000003e000037812 */ /* 0x040fe400078ec0ff */
[----:B------:R-:W-:Y:S01]  /*6ce0*/  LOP3.LUT R0, R0, 0x1f, RZ, 0xc0, !PT ;  /* 0x0000001f00007812 */ /* 0x000fe200078ec0ff */
[----:B------:R-:W-:Y:S04]  /*6cf0*/  STS [R21+0x4], R5 ;  /* 0x0000040515007388 */ /* 0x000fe80000000800 */
[----:B------:R-:W-:Y:S01]  /*6d00*/  STS [R21+0x8], R6 ;  /* 0x0000080615007388 */ /* 0x000fe20000000800 */
[----:B------:R-:W-:-:S03]  /*6d10*/  IMAD R0, R3, 0x11, R0 ;  /* 0x0000001103007824 */ /* 0x000fc600078e0200 */
        /* <DEDUP_REMOVED lines=8> */
[----:B------:R-:W-:Y:S04]  /*6da0*/  STS [R21+0x2c], R15 ;  /* 0x00002c0f15007388 */ /* 0x000fe80000000800 */
[----:B------:R3:W-:Y:S01]  /*6db0*/  STS [R21+0x30], R16 ;  /* 0x0000301015007388 */ /* 0x0007e20000000800 */
[----:B0-----:R-:W-:-:S03]  /*6dc0*/  VIADD R14, R0, 0x20 ;  /* 0x00000020000e7836 */ /* 0x001fc60000000000 */
[----:B------:R-:W-:Y:S04]  /*6dd0*/  STS [R21+0x34], R17 ;  /* 0x0000341115007388 */ /* 0x000fe80000000800 */
[----:B------:R-:W-:Y:S01]  /*6de0*/  STS [R21+0x38], R18 ;  /* 0x0000381215007388 */ /* 0x000fe20000000800 */
[----:B---3--:R-:W-:-:S03]  /*6df0*/  VIADD R16, R0, 0x40 ;  /* 0x0000004000107836 */ /* 0x008fc60000000000 */
[----:B------:R-:W-:Y:S04]  /*6e00*/  STS [R21+0x3c], R19 ;  /* 0x00003c1315007388 */ /* 0x000fe80000000800 */
[----:B------:R-:W-:Y:S01]  /*6e10*/  STS [R21+0x40], R4 ;  /* 0x0000400415007388 */ /* 0x000fe20000000800 */
[----:B------:R-:W-:-:S03]  /*6e20*/  NOP ;  /* 0x0000000000007918 */ /* 0x000fc60000000000 */
[----:B------:R-:W-:Y:S04]  /*6e30*/  LDS R12, [R20] ;  /* 0x00000000140c7984 */ /* 0x000fe80000000800 */
[----:B------:R-:W-:Y:S04]  /*6e40*/  LDS R10, [R20+0x80] ;  /* 0x00008000140a7984 */ /* 0x000fe80000000800 */
[----:B------:R-:W-:Y:S04]  /*6e50*/  LDS R8, [R20+0x100] ;  /* 0x0001000014087984 */ /* 0x000fe80000000800 */
[----:B------:R-:W-:Y:S04]  /*6e60*/  LDS R6, [R20+0x180] ;  /* 0x0001800014067984 */ /* 0x000fe80000000800 */
[----:B------:R-:W-:Y:S04]  /*6e70*/  LDS R29, [R20+0x200] ;  /* 0x00020000141d7984 */ /* 0x000fe80000000800 */
[----:B------:R-:W-:Y:S04]  /*6e80*/  LDS R27, [R20+0x280] ;  /* 0x00028000141b7984 */ /* 0x000fe80000000800 */
[----:B-1----:R-:W-:Y:S04]  /*6e90*/  LDS R25, [R20+0x300] ;  /* 0x0003000014197984 */ /* 0x002fe80000000800 */
[----:B------:R-:W-:Y:S04]  /*6ea0*/  LDS R21, [R20+0x380] ;  /* 0x0003800014157984 */ /* 0x000fe80000000800 */
        /* <DEDUP_REMOVED lines=8> */
[----:B------:R0:W-:Y:S04]  /*6f30*/  LDS R5, [R20+0x800] ;  /* 0x0008000014057984 */ /* 0x0001e80000000800 */
[----:B------:R-:W-:Y:S01]  /*6f40*/  @!P0 STS [UR4+0x4400], R22 ;  /* 0x00440016ff008988 */ /* 0x000fe20008000804 */
[----:B------:R-:W-:Y:S01]  /*6f50*/  BAR.SYNC.DEFER_BLOCKING 0x0 ;  /* 0x0000000000007b1d */ /* 0x000fe20000010000 */
[C---:B------:R-:W-:Y:S01]  /*6f60*/  IADD3 R3, P0, PT, R0.reuse, UR7, RZ ;  /* 0x0000000700037c10 */ /* 0x040fe2000ff1e0ff */
[----:B0-----:R-:W-:-:S04]  /*6f70*/  VIADD R20, R0, 0xc0 ;  /* 0x000000c000147836 */ /* 0x001fc80000000000 */
[----:B------:R-:W-:Y:S01]  /*6f80*/  IMAD.X R18, RZ, RZ, RZ, P0 ;  /* 0x000000ffff127224 */ /* 0x000fe200000e06ff */
[----:B--2---:R-:W-:-:S04]  /*6f90*/  LEA R2, P0, R3, UR8, 0x2 ;  /* 0x0000000803027c11 */ /* 0x004fc8000f8010ff */
[----:B------:R-:W-:Y:S01]  /*6fa0*/  LEA.HI.X R3, R3, UR9, R18, 0x2, P0 ;  /* 0x0000000903037c11 */ /* 0x000fe200080f1412 */
[C---:B------:R-:W-:Y:S01]  /*6fb0*/  VIADD R18, R0.reuse, 0xa0 ;  /* 0x000000a000127836 */ /* 0x040fe20000000000 */
[----:B------:R-:W0:Y:S02]  /*6fc0*/  LDS R4, [UR4+0x4400] ;  /* 0x00440004ff047984 */ /* 0x000e240008000800 */
[-C--:B0-----:R-:W-:Y:S02]  /*6fd0*/  ISETP.GE.AND P2, PT, R0, R4.reuse, PT ;  /* 0x000000040000720c */ /* 0x081fe40003f46270 */
[-C--:B------:R-:W-:Y:S01]  /*6fe0*/  ISETP.GE.AND P1, PT, R14, R4.reuse, PT ;  /* 0x000000040e00720c */ /* 0x080fe20003f26270 */
[----:B------:R-:W-:Y:S01]  /*6ff0*/  VIADD R14, R0, 0x60 ;  /* 0x00000060000e7836 */ /* 0x000fe20000000000 */
[-C--:B------:R-:W-:Y:S01]  /*7000*/  ISETP.GE.AND P0, PT, R16, R4.reuse, PT ;  /* 0x000000041000720c */ /* 0x080fe20003f06270 */
[----:B------:R-:W-:Y:S01]  /*7010*/  VIADD R16, R0, 0x80 ;  /* 0x0000008000107836 */ /* 0x000fe20000000000 */
[----:B------:R-:W-:-:S02]  /*7020*/  ISETP.GE.AND P5, PT, R18, R4, PT ;  /* 0x000000041200720c */ /* 0x000fc40003fa6270 */
[-C--:B------:R-:W-:Y:S01]  /*7030*/  ISETP.GE.AND P4, PT, R14, R4.reuse, PT ;  /* 0x000000040e00720c */ /* 0x080fe20003f86270 */
[----:B------:R-:W-:Y:S01]  /*7040*/  VIADD R14, R0, 0xe0 ;  /* 0x000000e0000e7836 */ /* 0x000fe20000000000 */
[-C--:B------:R-:W-:Y:S01]  /*7050*/  ISETP.GE.AND P6, PT, R16, R4.reuse, PT ;  /* 0x000000041000720c */ /* 0x080fe20003fc6270 */
[----:B------:R-:W-:Y:S01]  /*7060*/  VIADD R16, R0, 0x100 ;  /* 0x0000010000107836 */ /* 0x000fe20000000000 */
[-C--:B------:R-:W-:Y:S01]  /*7070*/  ISETP.GE.AND P3, PT, R20, R4.reuse, PT ;  /* 0x000000041400720c */ /* 0x080fe20003f66270 */
[----:B------:R0:W-:Y:S01]  /*7080*/  @!P2 STG.E desc[UR10][R2.64], R12 ;  /* 0x0000000c0200a986 */ /* 0x0001e2000c10190a */
[-C--:B------:R-:W-:Y:S01]  /*7090*/  ISETP.GE.AND P2, PT, R14, R4.reuse, PT ;  /* 0x000000040e00720c */ /* 0x080fe20003f46270 */
[----:B------:R-:W-:Y:S02]  /*70a0*/  VIADD R14, R0, 0x120 ;  /* 0x00000120000e7836 */ /* 0x000fe40000000000 */
[----:B------:R1:W-:Y:S01]  /*70b0*/  @!P1 STG.E desc[UR10][R2.64+0x80], R10 ;  /* 0x0000800a02009986 */ /* 0x0003e2000c10190a */
[----:B------:R-:W-:Y:S01]  /*70c0*/  ISETP.GE.AND P1, PT, R16, R4, PT ;  /* 0x000000041000720c */ /* 0x000fe20003f26270 */
[----:B------:R-:W-:-:S02]  /*70d0*/  VIADD R16, R0, 0x140 ;  /* 0x0000014000107836 */ /* 0x000fc40000000000 */
[----:B------:R2:W-:Y:S01]  /*70e0*/  @!P0 STG.E desc[UR10][R2.64+0x100], R8 ;  /* 0x0001000802008986 */ /* 0x0005e2000c10190a */
[-C--:B------:R-:W-:Y:S01]  /*70f0*/  ISETP.GE.AND P0, PT, R14, R4.reuse, PT ;  /* 0x000000040e00720c */ /* 0x080fe20003f06270 */
[C---:B------:R-:W-:Y:S02]  /*7100*/  VIADD R14, R0.reuse, 0x160 ;  /* 0x00000160000e7836 */ /* 0x040fe40000000000 */
[----:B------:R3:W-:Y:S01]  /*7110*/  @!P4 STG.E desc[UR10][R2.64+0x180], R6 ;  /* 0x000180060200c986 */ /* 0x0007e2000c10190a */
[----:B0-----:R-:W-:Y:S01]  /*7120*/  VIADD R12, R0, 0x180 ;  /* 0x00000180000c7836 */ /* 0x001fe20000000000 */
[----:B------:R-:W-:Y:S01]  /*7130*/  ISETP.GE.AND P4, PT, R16, R4, PT ;  /* 0x000000041000720c */ /* 0x000fe20003f86270 */
[C---:B-1----:R-:W-:Y:S01]  /*7140*/  VIADD R10, R0.reuse, 0x1a0 ;  /* 0x000001a0000a7836 */ /* 0x042fe20000000000 */
[----:B------:R0:W-:Y:S01]  /*7150*/  @!P2 STG.E desc[UR10][R2.64+0x380], R21 ;  /* 0x000380150200a986 */ /* 0x0001e2000c10190a */
[----:B--2---:R-:W-:-:S03]  /*7160*/  VIADD R8, R0, 0x1c0 ;  /* 0x000001c000087836 */ /* 0x004fc60000000000 */
[----:B------:R1:W-:Y:S01]  /*7170*/  @!P6 STG.E desc[UR10][R2.64+0x200], R29 ;  /* 0x0002001d0200e986 */ /* 0x0003e2000c10190a */
[-C--:B------:R-:W-:Y:S01]  /*7180*/  ISETP.GE.AND P6, PT, R14, R4.reuse, PT ;  /* 0x000000040e00720c */ /* 0x080fe20003fc6270 */
[----:B---3--:R-:W-:Y:S02]  /*7190*/  VIADD R6, R0, 0x1e0 ;  /* 0x000001e000067836 */ /* 0x008fe40000000000 */
[----:B------:R1:W-:Y:S01]  /*71a0*/  @!P5 STG.E desc[UR10][R2.64+0x280], R27 ;  /* 0x0002801b0200d986 */ /* 0x0003e2000c10190a */
[-C--:B------:R-:W-:Y:S02]  /*71b0*/  ISETP.GE.AND P5, PT, R12, R4.reuse, PT ;  /* 0x000000040c00720c */ /* 0x080fe40003fa6270 */
[-C--:B------:R-:W-:Y:S01]  /*71c0*/  ISETP.GE.AND P2, PT, R8, R4.reuse, PT ;  /* 0x000000040800720c */ /* 0x080fe20003f46270 */
[----:B0-----:R-:W-:Y:S01]  /*71d0*/  VIADD R21, R0, 0x200 ;  /* 0x0000020000157836 */ /* 0x001fe20000000000 */
[----:B------:R1:W-:Y:S01]  /*71e0*/  @!P3 STG.E desc[UR10][R2.64+0x300], R25 ;  /* 0x000300190200b986 */ /* 0x0003e2000c10190a */
[----:B------:R-:W-:-:S03]  /*71f0*/  ISETP.GE.AND P3, PT, R10, R4, PT ;  /* 0x000000040a00720c */ /* 0x000fc60003f66270 */
[----:B------:R1:W-:Y:S01]  /*7200*/  @!P1 STG.E desc[UR10][R2.64+0x400], R23 ;  /* 0x0004001702009986 */ /* 0x0003e2000c10190a */
[----:B------:R-:W-:-:S03]  /*7210*/  ISETP.GE.AND P1, PT, R6, R4, PT ;  /* 0x000000040600720c */ /* 0x000fc60003f26270 */
[----:B------:R1:W-:Y:S01]  /*7220*/  @!P0 STG.E desc[UR10][R2.64+0x480], R19 ;  /* 0x0004801302008986 */ /* 0x0003e2000c10190a */
[----:B------:R-:W-:-:S03]  /*7230*/  ISETP.GE.AND P0, PT, R21, R4, PT ;  /* 0x000000041500720c */ /* 0x000fc60003f06270 */
[----:B------:R1:W-:Y:S04]  /*7240*/  @!P4 STG.E desc[UR10][R2.64+0x500], R17 ;  /* 0x000500110200c986 */ /* 0x0003e8000c10190a */
[----:B------:R1:W-:Y:S04]  /*7250*/  @!P6 STG.E desc[UR10][R2.64+0x580], R15 ;  /* 0x0005800f0200e986 */ /* 0x0003e8000c10190a */
[----:B------:R1:W-:Y:S04]  /*7260*/  @!P5 STG.E desc[UR10][R2.64+0x600], R13 ;  /* 0x0006000d0200d986 */ /* 0x0003e8000c10190a */
[----:B------:R1:W-:Y:S04]  /*7270*/  @!P3 STG.E desc[UR10][R2.64+0x680], R11 ;  /* 0x0006800b0200b986 */ /* 0x0003e8000c10190a */
[----:B------:R1:W-:Y:S04]  /*7280*/  @!P2 STG.E desc[UR10][R2.64+0x700], R9 ;  /* 0x000700090200a986 */ /* 0x0003e8000c10190a */
[----:B------:R1:W-:Y:S01]  /*7290*/  @!P1 STG.E desc[UR10][R2.64+0x780], R7 ;  /* 0x0007800702009986 */ /* 0x0003e2000c10190a */
[----:B------:R-:W-:Y:S05]  /*72a0*/  @P0 EXIT ;  /* 0x000000000000094d */ /* 0x000fea0003800000 */
[----:B------:R-:W-:Y:S01]  /*72b0*/  STG.E desc[UR10][R2.64+0x800], R5 ;  /* 0x0008000502007986 */ /* 0x000fe2000c10190a */
[----:B------:R-:W-:Y:S05]  /*72c0*/  EXIT ;  /* 0x000000000000794d */ /* 0x000fea0003800000 */
.L_x_13:
        /* <DEDUP_REMOVED lines=31> */
[----:B------:R-:W-:-:S03]  /*74c0*/  NOP ;  /* 0x0000000000007918 */ /* 0x000fc60000000000 */
[----:B------:R-:W-:Y:S01]  /*74d0*/  LDS R23, [R20] ;  /* 0x0000000014177984 */ /* 0x000fe20000000800 */
[----:B---3--:R-:W-:-:S03]  /*74e0*/  VIADD R18, R0, 0x40 ;  /* 0x0000004000127836 */ /* 0x008fc60000000000 */
        /* <DEDUP_REMOVED lines=36> */
[----:B------:R0:W-:Y:S01]  /*7730*/  @!P2 STG.E desc[UR10][R2.64], R23 ;  /* 0x000000170200a986 */ /* 0x0001e2000c10190a */
[-C--:B------:R-:W-:Y:S01]  /*7740*/  ISETP.GE.AND P2, PT, R14, R12.reuse, PT ;  /* 0x0000000c0e00720c */ /* 0x080fe20003f46270 */
[----:B------:R-:W-:Y:S02]  /*7750*/  VIADD R14, R0, 0x120 ;  /* 0x00000120000e7836 */ /* 0x000fe40000000000 */
[----:B------:R1:W-:Y:S01]  /*7760*/  @!P3 STG.E desc[UR10][R2.64+0x80], R10 ;  /* 0x0000800a0200b986 */ /* 0x0003e2000c10190a */
[-C--:B------:R-:W-:Y:S01]  /*7770*/  ISETP.GE.AND P3, PT, R16, R12.reuse, PT ;  /* 0x0000000c1000720c */ /* 0x080fe20003f66270 */
[----:B------:R-:W-:Y:S02]  /*7780*/  VIADD R16, R0, 0x140 ;  /* 0x0000014000107836 */ /* 0x000fe40000000000 */
[----:B------:R-:W-:Y:S01]  /*7790*/  @!P4 STG.E desc[UR10][R2.64+0x100], R8 ;  /* 0x000100080200c986 */ /* 0x000fe2000c10190a */
[----:B------:R-:W-:Y:S01]  /*77a0*/  ISETP.GE.AND P4, PT, R14, R12, PT ;  /* 0x0000000c0e00720c */ /* 0x000fe20003f86270 */
[----:B------:R-:W-:-:S02]  /*77b0*/  VIADD R14, R0, 0x160 ;  /* 0x00000160000e7836 */ /* 0x000fc40000000000 */
[C---:B0-----:R-:W-:Y:S01]  /*77c0*/  VIADD R23, R0.reuse, 0x180 ;  /* 0x0000018000177836 */ /* 0x041fe20000000000 */
[----:B------:R-:W-:Y:S01]  /*77d0*/  @!P0 STG.E desc[UR10][R2.64+0x280], R27 ;  /* 0x0002801b02008986 */ /* 0x000fe2000c10190a */
[----:B-1----:R-:W-:-:S03]  /*77e0*/  VIADD R10, R0, 0x1a0 ;  /* 0x000001a0000a7836 */ /* 0x002fc60000000000 */
[-C--:B------:R-:W-:Y:S01]  /*77f0*/  ISETP.GE.AND P0, PT, R23, R12.reuse, PT ;  /* 0x0000000c1700720c */ /* 0x080fe20003f06270 */
[----:B------:R-:W-:Y:S01]  /*7800*/  VIADD R23, R0, 0x1c0 ;  /* 0x000001c000177836 */ /* 0x000fe20000000000 */
[----:B------:R0:W-:Y:S01]  /*7810*/  @!P5 STG.E desc[UR10][R2.64+0x180], R6 ;  /* 0x000180060200d986 */ /* 0x0001e2000c10190a */
[----:B------:R-:W-:-:S03]  /*7820*/  ISETP.GE.AND P5, PT, R16, R12, PT ;  /* 0x0000000c1000720c */ /* 0x000fc60003fa6270 */
[----:B------:R1:W-:Y:S01]  /*7830*/  @!P2 STG.E desc[UR10][R2.64+0x380], R19 ;  /* 0x000380130200a986 */ /* 0x0003e2000c10190a */
[-C--:B------:R-:W-:Y:S01]  /*7840*/  ISETP.GE.AND P2, PT, R23, R12.reuse, PT ;  /* 0x0000000c1700720c */ /* 0x080fe20003f46270 */
[----:B------:R-:W-:Y:S02]  /*7850*/  VIADD R23, R0, 0x200 ;  /* 0x0000020000177836 */ /* 0x000fe40000000000 */
[----:B------:R1:W-:Y:S01]  /*7860*/  @!P6 STG.E desc[UR10][R2.64+0x200], R29 ;  /* 0x0002001d0200e986 */ /* 0x0003e2000c10190a */
[-C--:B------:R-:W-:Y:S01]  /*7870*/  ISETP.GE.AND P6, PT, R14, R12.reuse, PT ;  /* 0x0000000c0e00720c */ /* 0x080fe20003fc6270 */
[----:B0-----:R-:W-:Y:S02]  /*7880*/  VIADD R6, R0, 0x1e0 ;  /* 0x000001e000067836 */ /* 0x001fe40000000000 */
        /* <DEDUP_REMOVED lines=15> */
.L_x_14:
[----:B------:R-:W-:-:S00]  /*7980*/  BRA `(.L_x_14) ;  /* 0xfffffffc00fc7947 */ /* 0x000fc0000383ffff */
[----:B------:R-:W-:-:S00]  /*7990*/  NOP ;  /* 0x0000000000007918 */ /* 0x000fc00000000000 */
        /* <DEDUP_REMOVED lines=14> */
.L_x_77:


//--------------------- .text._ZN3cub18CUB_300001_SM_10006detail10merge_sort30DeviceMergeSortBlockSortKernelINS2_10policy_hubIPiE9Policy600ES5_PNS0_8NullTypeES5_S9_j8CustomOpiS8_EEvbT0_T1_T2_T3_T4_PT6_PT7_T5_NS1_7vsmem_tE --------------------------
	.section	.text._ZN3cub18CUB_300001_SM_10006detail10merge_sort30DeviceMergeSortBlockSortKernelINS2_10policy_hubIPiE9Policy600ES5_PNS0_8NullTypeES5_S9_j8CustomOpiS8_EEvbT0_T1_T2_T3_T4_PT6_PT7_T5_NS1_7vsmem_tE,"ax",@progbits
	.align	128
        .global         _ZN3cub18CUB_300001_SM_10006detail10merge_sort30DeviceMergeSortBlockSortKernelINS2_10policy_hubIPiE9Policy600ES5_PNS0_8NullTypeES5_S9_j8CustomOpiS8_EEvbT0_T1_T2_T3_T4_PT6_PT7_T5_NS1_7vsmem_tE
        .type           _ZN3cub18CUB_300001_SM_10006detail10merge_sort30DeviceMergeSortBlockSortKernelINS2_10policy_hubIPiE9Policy600ES5_PNS0_8NullTypeES5_S9_j8CustomOpiS8_EEvbT0_T1_T2_T3_T4_PT6_PT7_T5_NS1_7vsmem_tE,@function
        .size           _ZN3cub18CUB_300001_SM_10006detail10merge_sort30DeviceMergeSortBlockSortKernelINS2_10policy_hubIPiE9Policy600ES5_PNS0_8NullTypeES5_S9_j8CustomOpiS8_EEvbT0_T1_T2_T3_T4_PT6_PT7_T5_NS1_7vsmem_tE,(.L_x_78 - _ZN3cub18CUB_300001_SM_10006detail10merge_sort30DeviceMergeSortBlockSortKernelINS2_10policy_hubIPiE9Policy600ES5_PNS0_8NullTypeES5_S9_j8CustomOpiS8_EEvbT0_T1_T2_T3_T4_PT6_PT7_T5_NS1_7vsmem_tE)
        .other          _ZN3cub18CUB_300001_SM_10006detail10merge_sort30DeviceMergeSortBlockSortKernelINS2_10policy_hubIPiE9Policy600ES5_PNS0_8NullTypeES5_S9_j8CustomOpiS8_EEvbT0_T1_T2_T3_T4_PT6_PT7_T5_NS1_7vsmem_tE,@"STO_CUDA_ENTRY STV_DEFAULT"
_ZN3cub18CUB_300001_SM_10006detail10merge_sort30DeviceMergeSortBlockSortKernelINS2_10policy_hubIPiE9Policy600ES5_PNS0_8NullTypeES5_S9_j8CustomOpiS8_EEvbT0_T1_T2_T3_T4_PT6_PT7_T5_NS1_7vsmem_tE:
.text._ZN3cub18CUB_300001_SM_10006detail10merge_sort30DeviceMergeSortBlockSortKernelINS2_10policy_hubIPiE9Policy600ES5_PNS0_8NullTypeES5_S9_j8CustomOpiS8_EEvbT0_T1_T2_T3_T4_PT6_PT7_T5_NS1_7vsmem_tE:
[----:B------:R-:W-:Y:S01]  /*0000*/  LDC R1, c[0x0][0x37c] ;  /* 0x0000df00ff017b82 */ /* 0x000fe20000000800 */
[----:B------:R-:W0:Y:S01]  /*0010*/  S2R R0, SR_CTAID.X ;  /* 0x0000000000007919 */ /* 0x000e220000002500 */
[----:B------:R-:W1:Y:S01]  /*0020*/  LDCU UR4, c[0x0][0x370] ;  /* 0x00006e00ff0477ac */ /* 0x000e620008000800 */
[----:B------:R-:W2:Y:S01]  /*0030*/  LDCU.64 UR6, c[0x0][0x358] ;  /* 0x00006b00ff0677ac */ /* 0x000ea20008000a00 */
[----:B-1----:R-:W-:-:S06]  /*0040*/  UIADD3 UR4, UPT, UPT, UR4, -0x1, URZ ;  /* 0xffffffff04047890 */ /* 0x002fcc000fffe0ff */
[C---:B0-----:R-:W-:Y:S01]  /*0050*/  ISETP.GE.U32.AND P0, PT, R0.reuse, UR4, PT ;  /* 0x0000000400007c0c */ /* 0x041fe2000bf06070 */
[----:B------:R-:W-:-:S12]  /*0060*/  IMAD R0, R0, 0x1100, RZ ;  /* 0x0000110000007824 */ /* 0x000fd800078e02ff */
[----:B--2---:R-:W-:Y:S05]  /*0070*/  @P0 BRA `(.L_x_15) ;  /* 0x0000002c00b40947 */ /* 0x004fea0003800000 */
[----:B------:R-:W0:Y:S01]  /*0080*/  S2R R2, SR_TID.X ;  /* 0x0000000000027919 */ /* 0x000e220000002100 */
[----:B------:R-:W1:Y:S01]  /*0090*/  LDCU.64 UR4, c[0x0][0x388] ;  /* 0x00007100ff0477ac */ /* 0x000e620008000a00 */
[----:B------:R-:W-:Y:S01]  /*00a0*/  ACQBULK ;  /* 0x000000000000782e */ /* 0x000fe20000000000 */
[C---:B0-----:R-:W-:Y:S02]  /*00b0*/  LOP3.LUT R3, R2.reuse, 0x1f, RZ, 0xc0, !PT ;  /* 0x0000001f02037812 */ /* 0x041fe400078ec0ff */
[----:B------:R-:W-:-:S05]  /*00c0*/  LOP3.LUT R4, R2, 0x3e0, RZ, 0xc0, !PT ;  /* 0x000003e002047812 */ /* 0x000fca00078ec0ff */
[----:B------:R-:W-:-:S05]  /*00d0*/  IMAD R3, R4, 0x11, R3 ;  /* 0x0000001104037824 */ /* 0x000fca00078e0203 */
[----:B------:R-:W-:-:S05]  /*00e0*/  IADD3 R0, P0, PT, R0, R3, RZ ;  /* 0x0000000300007210 */ /* 0x000fca0007f1e0ff */
[----:B------:R-:W-:Y:S02]  /*00f0*/  IMAD.X R5, RZ, RZ, RZ, P0 ;  /* 0x000000ffff057224 */ /* 0x000fe400000e06ff */
[----:B------:R-:W-:-:S03]  /*0100*/  IMAD.SHL.U32 R3, R0, 0x4, RZ ;  /* 0x0000000400037824 */ /* 0x000fc600078e00ff */
[----:B------:R-:W-:Y:S02]  /*0110*/  SHF.L.U64.HI R0, R0, 0x2, R5 ;  /* 0x0000000200007819 */ /* 0x000fe40000010205 */
[----:B-1----:R-:W-:-:S04]  /*0120*/  IADD3 R6, P0, PT, R3, UR4, RZ ;  /* 0x0000000403067c10 */ /* 0x002fc8000ff1e0ff */
[----:B------:R-:W-:-:S05]  /*0130*/  IADD3.X R7, PT, PT, R0, UR5, RZ, P0, !PT ;  /* 0x0000000500077c10 */ /* 0x000fca00087fe4ff */
[----:B------:R-:W2:Y:S04]  /*0140*/  LDG.E R9, desc[UR6][R6.64] ;  /* 0x0000000606097981 */ /* 0x000ea8000c1e1900 */
[----:B------:R-:W3:Y:S04]  /*0150*/  LDG.E R11, desc[UR6][R6.64+0x80] ;  /* 0x00008006060b7981 */ /* 0x000ee8000c1e1900 */
[----:B------:R-:W4:Y:S04]  /*0160*/  LDG.E R13, desc[UR6][R6.64+0x100] ;  /* 0x00010006060d7981 */ /* 0x000f28000c1e1900 */
[----:B------:R-:W5:Y:S04]  /*0170*/  LDG.E R15, desc[UR6][R6.64+0x180] ;  /* 0x00018006060f7981 */ /* 0x000f68000c1e1900 */
        /* <DEDUP_REMOVED lines=12> */
[----:B------:R0:W5:Y:S01]  /*0240*/  LDG.E R10, desc[UR6][R6.64+0x800] ;  /* 0x00080006060a7981 */ /* 0x000162000c1e1900 */
[----:B------:R-:W-:-:S02]  /*0250*/  SHF.R.U32.HI R4, RZ, 0x5, R2 ;  /* 0x00000005ff047819 */ /* 0x000fc40000011602 */
[----:B------:R-:W-:Y:S01]  /*0260*/  MOV R5, 0x400 ;  /* 0x0000040000057802 */ /* 0x000fe20000000f00 */
[----:B------:R-:W1:Y:S01]  /*0270*/  S2R R12, SR_CgaCtaId ;  /* 0x00000000000c7919 */ /* 0x000e620000008800 */
[----:B------:R-:W0:Y:S02]  /*0280*/  S2R R14, SR_LANEID ;  /* 0x00000000000e7919 */ /* 0x000e240000000000 */
[----:B-1----:R-:W-:Y:S01]  /*0290*/  LEA R5, R12, R5, 0x18 ;  /* 0x000000050c057211 */ /* 0x002fe200078ec0ff */
[----:B0-----:R-:W-:-:S04]  /*02a0*/  IMAD R4, R4, 0x220, R14 ;  /* 0x0000022004047824 */ /* 0x001fc800078e020e */
[----:B------:R-:W-:-:S04]  /*02b0*/  IMAD R4, R4, 0x4, R5 ;  /* 0x0000000404047824 */ /* 0x000fc800078e0205 */
[----:B------:R-:W-:Y:S01]  /*02c0*/  IMAD R6, R14, 0x40, R4 ;  /* 0x000000400e067824 */ /* 0x000fe200078e0204 */
[----:B--2---:R-:W-:Y:S04]  /*02d0*/  STS [R4], R9 ;  /* 0x0000000904007388 */ /* 0x004fe80000000800 */
[----:B---3--:R-:W-:Y:S04]  /*02e0*/  STS [R4+0x80], R11 ;  /* 0x0000800b04007388 */ /* 0x008fe80000000800 */
[----:B----4-:R-:W-:Y:S04]  /*02f0*/  STS [R4+0x100], R13 ;  /* 0x0001000d04007388 */ /* 0x010fe80000000800 */
[----:B-----5:R-:W-:Y:S04]  /*0300*/  STS [R4+0x180], R15 ;  /* 0x0001800f04007388 */ /* 0x020fe80000000800 */
        /* <DEDUP_REMOVED lines=12> */
[----:B------:R-:W-:Y:S01]  /*03d0*/  STS [R4+0x800], R10 ;  /* 0x0008000a04007388 */ /* 0x000fe20000000800 */
[----:B------:R-:W-:-:S03]  /*03e0*/  NOP ;  /* 0x0000000000007918 */ /* 0x000fc60000000000 */
[----:B------:R-:W-:Y:S04]  /*03f0*/  LDS R11, [R6] ;  /* 0x00000000060b7984 */ /* 0x000fe80000000800 */
[----:B------:R-:W-:Y:S04]  /*0400*/  LDS R12, [R6+0x4] ;  /* 0x00000400060c7984 */ /* 0x000fe80000000800 */
[----:B------:R-:W-:Y:S04]  /*0410*/  LDS R13, [R6+0x8] ;  /* 0x00000800060d7984 */ /* 0x000fe80000000800 */
[----:B------:R-:W0:Y:S04]  /*0420*/  LDS R16, [R6+0xc] ;  /* 0x00000c0006107984 */ /* 0x000e280000000800 */
        /* <DEDUP_REMOVED lines=11> */
[----:B------:R-:W1:Y:S04]  /*04e0*/  LDS R26, [R6+0x3c] ;  /* 0x00003c00061a7984 */ /* 0x000e680000000800 */
[----:B------:R-:W2:Y:S01]  /*04f0*/  LDS R9, [R6+0x40] ;  /* 0x0000400006097984 */ /* 0x000ea20000000800 */
[----:B------:R-:W-:Y:S01]  /*0500*/  BAR.SYNC.DEFER_BLOCKING 0x0 ;  /* 0x0000000000007b1d */ /* 0x000fe20000010000 */
[----:B0-----:R-:W-:-:S07]  /*0510*/  VIMNMX R10, PT, PT, R13, R16, !PT ;  /* 0x000000100d0a7248 */ /* 0x001fce0007fe0100 */
[----:B------:R-:W-:Y:S01]  /*0520*/  PREEXIT ;  /* 0x000000000000782d */ /* 0x000fe20000000000 */
[----:B------:R-:W-:Y:S02]  /*0530*/  VIMNMX R28, PT, PT, R13, R16, PT ;  /* 0x000000100d1c7248 */ /* 0x000fe40003fe0100 */
[CC--:B------:R-:W-:Y:S02]  /*0540*/  VIMNMX R7, PT, PT, R11.reuse, R12.reuse, !PT ;  /* 0x0000000c0b077248 */ /* 0x0c0fe40007fe0100 */
[----:B------:R-:W-:Y:S02]  /*0550*/  VIMNMX R8, PT, PT, R11, R12, PT ;  /* 0x0000000c0b087248 */ /* 0x000fe40003fe0100 */
[----:B-1----:R-:W-:Y:S02]  /*0560*/  VIMNMX R16, PT, PT, R25, R26, !PT ;  /* 0x0000001a19107248 */ /* 0x002fe40007fe0100 */
[CC--:B------:R-:W-:Y:S02]  /*0570*/  VIMNMX R13, PT, PT, R17.reuse, R24.reuse, !PT ;  /* 0x00000018110d7248 */ /* 0x0c0fe40007fe0100 */
[----:B------:R-:W-:-:S02]  /*0580*/  VIMNMX R11, PT, PT, R17, R24, PT ;  /* 0x00000018110b7248 */ /* 0x000fc40003fe0100 */
[----:B------:R-:W-:Y:S02]  /*0590*/  VIMNMX R26, PT, PT, R25, R26, PT ;  /* 0x0000001a191a7248 */ /* 0x000fe40003fe0100 */
[CC--:B------:R-:W-:Y:S02]  /*05a0*/  VIMNMX R17, PT, PT, R18.reuse, R19.reuse, !PT ;  /* 0x0000001312117248 */ /* 0x0c0fe40007fe0100 */
[----:B------:R-:W-:Y:S02]  /*05b0*/  VIMNMX R25, PT, PT, R18, R19, PT ;  /* 0x0000001312197248 */ /* 0x000fe40003fe0100 */
[CC--:B------:R-:W-:Y:S02]  /*05c0*/  VIMNMX R12, PT, PT, R20.reuse, R21.reuse, !PT ;  /* 0x00000015140c7248 */ /* 0x0c0fe40007fe0100 */
[----:B------:R-:W-:Y:S02]  /*05d0*/  VIMNMX R24, PT, PT, R20, R21, PT ;  /* 0x0000001514187248 */ /* 0x000fe40003fe0100 */
[----:B------:R-:W-:-:S02]  /*05e0*/  VIMNMX R20, PT, PT, R22, R23, !PT ;  /* 0x0000001716147248 */ /* 0x000fc40007fe0100 */
[----:B------:R-:W-:Y:S02]  /*05f0*/  VIMNMX R19, PT, PT, R22, R23, PT ;  /* 0x0000001716137248 */ /* 0x000fe40003fe0100 */
[CC--:B------:R-:W-:Y:S02]  /*0600*/  VIMNMX R22, PT, PT, R15.reuse, R14.reuse, !PT ;  /* 0x0000000e0f167248 */ /* 0x0c0fe40007fe0100 */
[----:B------:R-:W-:Y:S02]  /*0610*/  VIMNMX R27, PT, PT, R15, R14, PT ;  /* 0x0000000e0f1b7248 */ /* 0x000fe40003fe0100 */
[CC--:B------:R-:W-:Y:S02]  /*0620*/  VIMNMX R14, PT, PT, R7.reuse, R28.reuse, !PT ;  /* 0x0000001c070e7248 */ /* 0x0c0fe40007fe0100 */
[----:B------:R-:W-:Y:S02]  /*0630*/  VIMNMX R21, PT, PT, R7, R28, PT ;  /* 0x0000001c07157248 */ /* 0x000fe40003fe0100 */
[----:B------:R-:W-:-:S02]  /*0640*/  ISETP.GE.AND P0, PT, R28, R8, PT ;  /* 0x000000081c00720c */ /* 0x000fc40003f06270 */
[CC--:B--2---:R-:W-:Y:S02]  /*0650*/  VIMNMX R7, PT, PT, R9.reuse, R16.reuse, !PT ;  /* 0x0000001009077248 */ /* 0x0c4fe40007fe0100 */
[----:B------:R-:W-:Y:S02]  /*0660*/  VIMNMX R29, PT, PT, R9, R16, PT ;  /* 0x00000010091d7248 */ /* 0x000fe40003fe0100 */
[----:B------:R-:W-:Y:S02]  /*0670*/  VIMNMX R18, PT, PT, R13, R26, !PT ;  /* 0x0000001a0d127248 */ /* 0x000fe40007fe0100 */
[CC--:B------:R-:W-:Y:S02]  /*0680*/  VIMNMX R15, PT, PT, R10.reuse, R25.reuse, !PT ;  /* 0x000000190a0f7248 */ /* 0x0c0fe40007fe0100 */
[----:B------:R-:W-:Y:S02]  /*0690*/  VIMNMX R9, PT, PT, R17, R24, !PT ;  /* 0x0000001811097248 */ /* 0x000fe40007fe0100 */
[----:B------:R-:W-:-:S02]  /*06a0*/  VIMNMX R25, PT, PT, R10, R25, PT ;  /* 0x000000190a197248 */ /* 0x000fc40003fe0100 */
[----:B------:R-:W-:Y:S02]  /*06b0*/  VIMNMX R24, PT, PT, R17, R24, PT ;  /* 0x0000001811187248 */ /* 0x000fe40003fe0100 */
[CC--:B------:R-:W-:Y:S02]  /*06c0*/  VIMNMX R16, PT, PT, R22.reuse, R11.reuse, !PT ;  /* 0x0000000b16107248 */ /* 0x0c0fe40007fe0100 */
[----:B------:R-:W-:Y:S02]  /*06d0*/  VIMNMX R28, PT, PT, R22, R11, PT ;  /* 0x0000000b161c7248 */ /* 0x000fe40003fe0100 */
[----:B------:R-:W-:Y:S02]  /*06e0*/  VIMNMX R13, PT, PT, R13, R26, PT ;  /* 0x0000001a0d0d7248 */ /* 0x000fe40003fe0100 */
[----:B------:R-:W-:Y:S02]  /*06f0*/  SEL R11, R8, R21, !P0 ;  /* 0x00000015080b7207 */ /* 0x000fe40004000000 */
[----:B------:R-:W-:-:S02]  /*0700*/  VIMNMX R23, PT, PT, R20, R27, !PT ;  /* 0x0000001b14177248 */ /* 0x000fc40007fe0100 */
[----:B------:R-:W-:Y:S02]  /*0710*/  VIMNMX R26, PT, PT, R12, R19, PT ;  /* 0x000000130c1a7248 */ /* 0x000fe40003fe0100 */
[----:B------:R-:W-:Y:S02]  /*0720*/  SEL R8, R21, R8, !P0 ;  /* 0x0000000815087207 */ /* 0x000fe40004000000 */
[----:B------:R-:W-:Y:S02]  /*0730*/  VIMNMX R20, PT, PT, R20, R27, PT ;  /* 0x0000001b14147248 */ /* 0x000fe40003fe0100 */
[----:B------:R-:W-:Y:S02]  /*0740*/  VIMNMX R17, PT, PT, R12, R19, !PT ;  /* 0x000000130c117248 */ /* 0x000fe40007fe0100 */
[CC--:B------:R-:W-:Y:S02]  /*0750*/  VIMNMX R22, PT, PT, R18.reuse, R29.reuse, !PT ;  /* 0x0000001d12167248 */ /* 0x0c0fe40007fe0100 */
[----:B------:R-:W-:-:S02]  /*0760*/  VIMNMX R10, PT, PT, R18, R29, PT ;  /* 0x0000001d120a7248 */ /* 0x000fc40003fe0100 */
[----:B------:R-:W-:Y:S02]  /*0770*/  ISETP.GT.AND P0, PT, R18, R7, PT ;  /* 0x000000071200720c */ /* 0x000fe40003f04270 */
        /* <DEDUP_REMOVED lines=10> */
[----:B------:R-:W-:-:S02]  /*0820*/  SEL R9, R22, R7, P0 ;  /* 0x0000000716097207 */ /* 0x000fc40000000000 */
[----:B------:R-:W-:Y:S02]  /*0830*/  VIMNMX R14, PT, PT, R23, R28, !PT ;  /* 0x0000001c170e7248 */ /* 0x000fe40007fe0100 */
[----:B------:R-:W-:Y:S02]  /*0840*/  SEL R7, R7, R22, P0 ;  /* 0x0000001607077207 */ /* 0x000fe40000000000 */
[CC--:B------:R-:W-:Y:S02]  /*0850*/  VIMNMX R17, PT, PT, R11.reuse, R30.reuse, !PT ;  /* 0x0000001e0b117248 */ /* 0x0c0fe40007fe0100 */
[----:B------:R-:W-:Y:S02]  /*0860*/  VIMNMX R27, PT, PT, R11, R30, PT ;  /* 0x0000001e0b1b7248 */ /* 0x000fe40003fe0100 */
[----:B------:R-:W-:Y:S02]  /*0870*/  VIMNMX R23, PT, PT, R23, R28, PT ;  /* 0x0000001c17177248 */ /* 0x000fe40003fe0100 */
[----:B------:R-:W-:-:S02]  /*0880*/  VIMNMX R11, PT, PT, R18, R19, !PT ;  /* 0x00000013120b7248 */ /* 0x000fc40007fe0100 */
[----:B------:R-:W-:Y:S02]  /*0890*/  VIMNMX R22, PT, PT, R18, R19, PT ;  /* 0x0000001312167248 */ /* 0x000fe40003fe0100 */
[CC--:B------:R-:W-:Y:S02]  /*08a0*/  VIMNMX R18, PT, PT, R15.reuse, R10.reuse, !PT ;  /* 0x0000000a0f127248 */ /* 0x0c0fe40007fe0100 */
[----:B------:R-:W-:Y:S02]  /*08b0*/  VIMNMX R10, PT, PT, R15, R10, PT ;  /* 0x0000000a0f0a7248 */ /* 0x000fe40003fe0100 */
[----:B------:R-:W-:Y:S02]  /*08c0*/  VIMNMX R20, PT, PT, R13, R24, !PT ;  /* 0x000000180d147248 */ /* 0x000fe40007fe0100 */
[----:B------:R-:W-:Y:S02]  /*08d0*/  VIMNMX R19, PT, PT, R14, R25, !PT ;  /* 0x000000190e137248 */ /* 0x000fe40007fe0100 */
[----:B------:R-:W-:-:S02]  /*08e0*/  VIMNMX R15, PT, PT, R12, R21, !PT ;  /* 0x000000150c0f7248 */ /* 0x000fc40007fe0100 */
[----:B------:R-:W-:Y:S02]  /*08f0*/  VIMNMX R26, PT, PT, R12, R21, PT ;  /* 0x000000150c1a7248 */ /* 0x000fe40003fe0100 */
[----:B------:R-:W-:Y:S02]  /*0900*/  VIMNMX R24, PT, PT, R13, R24, PT ;  /* 0x000000180d187248 */ /* 0x000fe40003fe0100 */
[----:B------:R-:W-:Y:S02]  /*0910*/  VIMNMX R14, PT, PT, R14, R25, PT ;  /* 0x000000190e0e7248 */ /* 0x000fe40003fe0100 */
[CC--:B------:R-:W-:Y:S02]  /*0920*/  VIMNMX R13, PT, PT, R16.reuse, R23.reuse, !PT ;  /* 0x00000017100d7248 */ /* 0x0c0fe40007fe0100 */
[----:B------:R-:W-:Y:S02]  /*0930*/  VIMNMX R21, PT, PT, R16, R23, PT ;  /* 0x0000001710157248 */ /* 0x000fe40003fe0100 */
[----:B------:R-:W-:-:S02]  /*0940*/  VIMNMX R16, PT, PT, R8, R27, !PT ;  /* 0x0000001b08107248 */ /* 0x000fc40007fe0100 */
[CC--:B------:R-:W-:Y:S02]  /*0950*/  VIMNMX R12, PT, PT, R17.reuse, R22.reuse, !PT ;  /* 0x00000016110c7248 */ /* 0x0c0fe40007fe0100 */
[----:B------:R-:W-:Y:S02]  /*0960*/  VIMNMX R25, PT, PT, R17, R22, PT ;  /* 0x0000001611197248 */ /* 0x000fe40003fe0100 */
[----:B------:R-:W-:Y:S02]  /*0970*/  VIMNMX R8, PT, PT, R8, R27, PT ;  /* 0x0000001b08087248 */ /* 0x000fe40003fe0100 */
[CC--:B------:R-:W-:Y:S02]  /*0980*/  VIMNMX R22, PT, PT, R18.reuse, R7.reuse, !PT ;  /* 0x0000000712167248 */ /* 0x0c0fe40007fe0100 */
[----:B------:R-:W-:Y:S02]  /*0990*/  VIMNMX R28, PT, PT, R18, R7, PT ;  /* 0x00000007121c7248 */ /* 0x000fe40003fe0100 */
[----:B------:R-:W-:-:S02]  /*09a0*/  VIMNMX R18, PT, PT, R11, R26, !PT ;  /* 0x0000001a0b127248 */ /* 0x000fc40007fe0100 */
[----:B------:R-:W-:Y:S02]  /*09b0*/  VIMNMX R27, PT, PT, R11, R26, PT ;  /* 0x0000001a0b1b7248 */ /* 0x000fe40003fe0100 */
[----:B------:R-:W-:Y:S02]  /*09c0*/  VIMNMX R17, PT, PT, R19, R10, !PT ;  /* 0x0000000a13117248 */ /* 0x000fe40007fe0100 */
[CC--:B------:R-:W-:Y:S02]  /*09d0*/  VIMNMX R11, PT, PT, R15.reuse, R24.reuse, !PT ;  /* 0x000000180f0b7248 */ /* 0x0c0fe40007fe0100 */
[----:B------:R-:W-:Y:S02]  /*09e0*/  VIMNMX R29, PT, PT, R15, R24, PT ;  /* 0x000000180f1d7248 */ /* 0x000fe40003fe0100 */
[CC--:B------:R-:W-:Y:S02]  /*09f0*/  VIMNMX R23, PT, PT, R20.reuse, R21.reuse, !PT ;  /* 0x0000001514177248 */ /* 0x0c0fe40007fe0100 */
[----:B------:R-:W-:-:S02]  /*0a00*/  VIMNMX R20, PT, PT, R20, R21, PT ;  /* 0x0000001514147248 */ /* 0x000fc40003fe0100 */
[----:B------:R-:W-:Y:S02]  /*0a10*/  VIMNMX R24, PT, PT, R13, R14, PT ;  /* 0x0000000e0d187248 */ /* 0x000fe40003fe0100 */
[----:B------:R-:W-:Y:S02]  /*0a20*/  VIMNMX R10, PT, PT, R19, R10, PT ;  /* 0x0000000a130a7248 */ /* 0x000fe40003fe0100 */
[----:B------:R-:W-:Y:S02]  /*0a30*/  VIMNMX R21, PT, PT, R13, R14, !PT ;  /* 0x0000000e0d157248 */ /* 0x000fe40007fe0100 */
[CC--:B------:R-:W-:Y:S02]  /*0a40*/  VIMNMX R14, PT, PT, R16.reuse, R25.reuse, !PT ;  /* 0x00000019100e7248 */ /* 0x0c0fe40007fe0100 */
[----:B------:R-:W-:Y:S02]  /*0a50*/  VIMNMX R19, PT, PT, R16, R25, PT ;  /* 0x0000001910137248 */ /* 0x000fe40003fe0100 */
[----:B------:R-:W-:-:S02]  /*0a60*/  ISETP.GE.AND P0, PT, R25, R8, PT ;  /* 0x000000081900720c */ /* 0x000fc40003f06270 */
[CC--:B------:R-:W-:Y:S02]  /*0a70*/  VIMNMX R16, PT, PT, R17.reuse, R28.reuse, !PT ;  /* 0x0000001c11107248 */ /* 0x0c0fe40007fe0100 */
[----:B------:R-:W-:Y:S02]  /*0a80*/  VIMNMX R13, PT, PT, R17, R28, PT ;  /* 0x0000001c110d7248 */ /* 0x000fe40003fe0100 */
[CC--:B------:R-:W-:Y:S02]  /*0a90*/  VIMNMX R7, PT, PT, R9.reuse, R22.reuse, !PT ;  /* 0x0000001609077248 */ /* 0x0c0fe40007fe0100 */
[----:B------:R-:W-:Y:S02]  /*0aa0*/  VIMNMX R25, PT, PT, R9, R22, PT ;  /* 0x0000001609197248 */ /* 0x000fe40003fe0100 */
[----:B------:R-:W-:Y:S02]  /*0ab0*/  VIMNMX R17, PT, PT, R23, R24, !PT ;  /* 0x0000001817117248 */ /* 0x000fe40007fe0100 */
[----:B------:R-:W-:-:S02]  /*0ac0*/  VIMNMX R15, PT, PT, R12, R27, !PT ;  /* 0x0000001b0c0f7248 */ /* 0x000fc40007fe0100 */
[CC--:B------:R-:W-:Y:S02]  /*0ad0*/  VIMNMX R9, PT, PT, R18.reuse, R29.reuse, !PT ;  /* 0x0000001d12097248 */ /* 0x0c0fe40007fe0100 */
[----:B------:R-:W-:Y:S02]  /*0ae0*/  VIMNMX R22, PT, PT, R18, R29, PT ;  /* 0x0000001d12167248 */ /* 0x000fe40003fe0100 */
[----:B------:R-:W-:Y:S02]  /*0af0*/  VIMNMX R23, PT, PT, R23, R24, PT ;  /* 0x0000001817177248 */ /* 0x000fe40003fe0100 */
[----:B------:R-:W-:Y:S02]  /*0b00*/  VIMNMX R27, PT, PT, R12, R27, PT ;  /* 0x0000001b0c1b7248 */ /* 0x000fe40003fe0100 */
[----:B------:R-:W-:Y:S02]  /*0b10*/  VIMNMX R26, PT, PT, R21, R10, PT ;  /* 0x0000000a151a7248 */ /* 0x000fe40003fe0100 */
[----:B------:R-:W-:-:S02]  /*0b20*/  VIMNMX R18, PT, PT, R11, R20, !PT ;  /* 0x000000140b127248 */ /* 0x000fc40007fe0100 */
[----:B------:R-:W-:Y:S02]  /*0b30*/  VIMNMX R24, PT, PT, R11, R20, PT ;  /* 0x000000140b187248 */ /* 0x000fe40003fe0100 */
[----:B------:R-:W-:Y:S02]  /*0b40*/  SEL R11, R8, R19, !P0 ;  /* 0x00000013080b7207 */ /* 0x000fe40004000000 */
[----:B------:R-:W-:Y:S02]  /*0b50*/  VIMNMX R12, PT, PT, R21, R10, !PT ;  /* 0x0000000a150c7248 */ /* 0x000fe40007fe0100 */
[----:B------:R-:W-:Y:S02]  /*0b60*/  SEL R8, R19, R8, !P0 ;  /* 0x0000000813087207 */ /* 0x000fe40004000000 */
[CC--:B------:R-:W-:Y:S02]  /*0b70*/  VIMNMX R20, PT, PT, R16.reuse, R25.reuse, !PT ;  /* 0x0000001910147248 */ /* 0x0c0fe40007fe0100 */
[----:B------:R-:W-:-:S02]  /*0b80*/  VIMNMX R10, PT, PT, R16, R25, PT ;  /* 0x00000019100a7248 */ /* 0x000fc40003fe0100 */
[----:B------:R-:W-:Y:S02]  /*0b90*/  ISETP.GT.AND P0, PT, R16, R7, PT ;  /* 0x000000071000720c */ /* 0x000fe40003f04270 */
[CC--:B------:R-:W-:Y:S02]  /*0ba0*/  VIMNMX R16, PT, PT, R14.reuse, R27.reuse, !PT ;  /* 0x0000001b0e107248 */ /* 0x0c0fe40007fe0100 */
[----:B------:R-:W-:Y:S02]  /*0bb0*/  VIMNMX R28, PT, PT, R14, R27, PT ;  /* 0x0000001b0e1c7248 */ /* 0x000fe40003fe0100 */
[----:B------:R-:W-:Y:S02]  /*0bc0*/  VIMNMX R21, PT, PT, R15, R22, PT ;  /* 0x000000160f157248 */ /* 0x000fe40003fe0100 */
[----:B------:R-:W-:Y:S02]  /*0bd0*/  VIMNMX R19, PT, PT, R17, R26, !PT ;  /* 0x0000001a11137248 */ /* 0x000fe40007fe0100 */
[----:B------:R-:W-:-:S02]  /*0be0*/  VIMNMX R14, PT, PT, R15, R22, !PT ;  /* 0x000000160f0e7248 */ /* 0x000fc40007fe0100 */
[----:B------:R-:W-:Y:S02]  /*0bf0*/  VIMNMX R17, PT, PT, R17, R26, PT ;  /* 0x0000001a11117248 */ /* 0x000fe40003fe0100 */
[CC--:B------:R-:W-:Y:S02]  /*0c00*/  VIMNMX R15, PT, PT, R12.reuse, R13.reuse, !PT ;  /* 0x0000000d0c0f7248 */ /* 0x0c0fe40007fe0100 */
[----:B------:R-:W-:Y:S02]  /*0c10*/  VIMNMX R26, PT, PT, R12, R13, PT ;  /* 0x0000000d0c1a7248 */ /* 0x000fe40003fe0100 */
[----:B------:R-:W-:Y:S02]  /*0c20*/  VIMNMX R22, PT, PT, R18, R23, !PT ;  /* 0x0000001712167248 */ /* 0x000fe40007fe0100 */
[CC--:B------:R-:W-:Y:S02]  /*0c30*/  VIMNMX R12, PT, PT, R9.reuse, R24.reuse, !PT ;  /* 0x00000018090c7248 */ /* 0x0c0fe40007fe0100 */
[----:B------:R-:W-:-:S02]  /*0c40*/  VIMNMX R25, PT, PT, R9, R24, PT ;  /* 0x0000001809197248 */ /* 0x000fc40003fe0100 */
[----:B------:R-:W-:Y:S02]  /*0c50*/  VIMNMX R23, PT, PT, R18, R23, PT ;  /* 0x0000001712177248 */ /* 0x000fe40003fe0100 */
[CC--:B------:R-:W-:Y:S02]  /*0c60*/  VIMNMX R13, PT, PT, R11.reuse, R28.reuse, !PT ;  /* 0x0000001c0b0d7248 */ /* 0x0c0fe40007fe0100 */
[----:B------:R-:W-:Y:S02]  /*0c70*/  VIMNMX R24, PT, PT, R16, R21, PT ;  /* 0x0000001510187248 */ /* 0x000fe40003fe0100 */
[----:B------:R-:W-:Y:S02]  /*0c80*/  SEL R9, R20, R7, P0 ;  /* 0x0000000714097207 */ /* 0x000fe40000000000 */
[----:B------:R-:W-:Y:S02]  /*0c90*/  VIMNMX R27, PT, PT, R11, R28, PT ;  /* 0x0000001c0b1b7248 */ /* 0x000fe40003fe0100 */
[----:B------:R-:W-:-:S02]  /*0ca0*/  SEL R7, R7, R20, P0 ;  /* 0x0000001407077207 */ /* 0x000fc40000000000 */
[----:B------:R-:W-:Y:S02]  /*0cb0*/  VIMNMX R11, PT, PT, R16, R21, !PT ;  /* 0x00000015100b7248 */ /* 0x000fe40007fe0100 */
[----:B------:R-:W-:Y:S02]  /*0cc0*/  VIMNMX R18, PT, PT, R19, R26, !PT ;  /* 0x0000001a13127248 */ /* 0x000fe40007fe0100 */
[----:B------:R-:W-:Y:S02]  /*0cd0*/  VIMNMX R29, PT, PT, R15, R10, PT ;  /* 0x0000000a0f1d7248 */ /* 0x000fe40003fe0100 */
[----:B------:R-:W-:Y:S02]  /*0ce0*/  VIMNMX R19, PT, PT, R19, R26, PT ;  /* 0x0000001a13137248 */ /* 0x000fe40003fe0100 */
[----:B------:R-:W-:Y:S02]  /*0cf0*/  VIMNMX R16, PT, PT, R15, R10, !PT ;  /* 0x0000000a0f107248 */ /* 0x000fe40007fe0100 */
[----:B------:R-:W-:-:S02]  /*0d00*/  VIMNMX R20, PT, PT, R12, R23, !PT ;  /* 0x000000170c147248 */ /* 0x000fc40007fe0100 */
[----:B------:R-:W-:Y:S02]  /*0d10*/  VIMNMX R28, PT, PT, R12, R23, PT ;  /* 0x000000170c1c7248 */ /* 0x000fe40003fe0100 */
[CC--:B------:R-:W-:Y:S02]  /*0d20*/  VIMNMX R15, PT, PT, R14.reuse, R25.reuse, !PT ;  /* 0x000000190e0f7248 */ /* 0x0c0fe40007fe0100 */
[----:B------:R-:W-:Y:S02]  /*0d30*/  VIMNMX R26, PT, PT, R14, R25, PT ;  /* 0x000000190e1a7248 */ /* 0x000fe40003fe0100 */
[CC--:B------:R-:W-:Y:S02]  /*0d40*/  VIMNMX R21, PT, PT, R22.reuse, R17.reuse, PT ;  /* 0x0000001116157248 */ /* 0x0c0fe40003fe0100 */
        /* <DEDUP_REMOVED lines=11> */
[CC--:B------:R-:W-:Y:S02]  /*0e00*/  VIMNMX R23, PT, PT, R20.reuse, R21.reuse, !PT ;  /* 0x0000001514177248 */ /* 0x0c0fe40007fe0100 */
[----:B------:R-:W-:Y:S02]  /*0e10*/  VIMNMX R20, PT, PT, R20, R21, PT ;  /* 0x0000001514147248 */ /* 0x000fe40003fe0100 */
[----:B------:R-:W-:-:S02]  /*0e20*/  VIMNMX R26, PT, PT, R14, R19, PT ;  /* 0x000000130e1a7248 */ /* 0x000fc40003fe0100 */
[----:B------:R-:W-:Y:S02]  /*0e30*/  VIMNMX R21, PT, PT, R14, R19, !PT ;  /* 0x000000130e157248 */ /* 0x000fe40007fe0100 */
[CC--:B------:R-:W-:Y:S02]  /*0e40*/  VIMNMX R11, PT, PT, R15.reuse, R28.reuse, !PT ;  /* 0x0000001c0f0b7248 */ /* 0x0c0fe40007fe0100 */
[----:B------:R-:W-:Y:S02]  /*0e50*/  VIMNMX R27, PT, PT, R15, R28, PT ;  /* 0x0000001c0f1b7248 */ /* 0x000fe40003fe0100 */
[CC--:B------:R-:W-:Y:S02]  /*0e60*/  VIMNMX R14, PT, PT, R17.reuse, R24.reuse, !PT ;  /* 0x00000018110e7248 */ /* 0x0c0fe40007fe0100 */
[----:B------:R-:W-:Y:S02]  /*0e70*/  VIMNMX R17, PT, PT, R17, R24, PT ;  /* 0x0000001811117248 */ /* 0x000fe40003fe0100 */
[----:B------:R-:W-:-:S02]  /*0e80*/  ISETP.GE.AND P0, PT, R24, R8, PT ;  /* 0x000000081800720c */ /* 0x000fc40003f06270 */
[CC--:B------:R-:W-:Y:S02]  /*0e90*/  VIMNMX R7, PT, PT, R9.reuse, R18.reuse, !PT ;  /* 0x0000001209077248 */ /* 0x0c0fe40007fe0100 */
[----:B------:R-:W-:Y:S02]  /*0ea0*/  VIMNMX R19, PT, PT, R9, R18, PT ;  /* 0x0000001209137248 */ /* 0x000fe40003fe0100 */
[CC--:B------:R-:W-:Y:S02]  /*0eb0*/  VIMNMX R15, PT, PT, R12.reuse, R25.reuse, !PT ;  /* 0x000000190c0f7248 */ /* 0x0c0fe40007fe0100 */
[----:B------:R-:W-:Y:S02]  /*0ec0*/  VIMNMX R18, PT, PT, R23, R26, !PT ;  /* 0x0000001a17127248 */ /* 0x000fe40007fe0100 */
[----:B------:R-:W-:Y:S02]  /*0ed0*/  VIMNMX R22, PT, PT, R13, R30, !PT ;  /* 0x0000001e0d167248 */ /* 0x000fe40007fe0100 */
[----:B------:R-:W-:-:S02]  /*0ee0*/  VIMNMX R25, PT, PT, R12, R25, PT ;  /* 0x000000190c197248 */ /* 0x000fc40003fe0100 */
[----:B------:R-:W-:Y:S02]  /*0ef0*/  VIMNMX R23, PT, PT, R23, R26, PT ;  /* 0x0000001a17177248 */ /* 0x000fe40003fe0100 */
[CC--:B------:R-:W-:Y:S02]  /*0f00*/  VIMNMX R9, PT, PT, R16.reuse, R27.reuse, !PT ;  /* 0x0000001b10097248 */ /* 0x0c0fe40007fe0100 */
[----:B------:R-:W-:Y:S02]  /*0f10*/  VIMNMX R24, PT, PT, R16, R27, PT ;  /* 0x0000001b10187248 */ /* 0x000fe40003fe0100 */
[CC--:B------:R-:W-:Y:S02]  /*0f20*/  VIMNMX R12, PT, PT, R11.reuse, R20.reuse, !PT ;  /* 0x000000140b0c7248 */ /* 0x0c0fe40007fe0100 */
[----:B------:R-:W-:Y:S02]  /*0f30*/  VIMNMX R26, PT, PT, R11, R20, PT ;  /* 0x000000140b1a7248 */ /* 0x000fe40003fe0100 */
[----:B------:R-:W-:-:S02]  /*0f40*/  VIMNMX R16, PT, PT, R21, R10, !PT ;  /* 0x0000000a15107248 */ /* 0x000fc40007fe0100 */
[----:B------:R-:W-:Y:S02]  /*0f50*/  SEL R11, R8, R17, !P0 ;  /* 0x00000011080b7207 */ /* 0x000fe40004000000 */
[----:B------:R-:W-:Y:S02]  /*0f60*/  VIMNMX R21, PT, PT, R21, R10, PT ;  /* 0x0000000a15157248 */ /* 0x000fe40003fe0100 */
[----:B------:R-:W-:Y:S02]  /*0f70*/  SEL R8, R17, R8, !P0 ;  /* 0x0000000811087207 */ /* 0x000fe40004000000 */
[----:B------:R-:W-:Y:S02]  /*0f80*/  VIMNMX R13, PT, PT, R13, R30, PT ;  /* 0x0000001e0d0d7248 */ /* 0x000fe40003fe0100 */
        /* <DEDUP_REMOVED lines=8> */
[----:B------:R-:W-:Y:S02]  /*1010*/  VIMNMX R19, PT, PT, R18, R21, !PT ;  /* 0x0000001512137248 */ /* 0x000fe40007fe0100 */
[----:B------:R-:W-:Y:S02]  /*1020*/  VIMNMX R16, PT, PT, R16, R13, PT ;  /* 0x0000000d10107248 */ /* 0x000fe40003fe0100 */
        /* <DEDUP_REMOVED lines=9> */
[----:B------:R-:W-:-:S02]  /*10c0*/  VIMNMX R17, PT, PT, R19, R16, !PT ;  /* 0x0000001013117248 */ /* 0x000fc40007fe0100 */
[----:B------:R-:W-:Y:S02]  /*10d0*/  SEL R9, R20, R7, P0 ;  /* 0x0000000714097207 */ /* 0x000fe40000000000 */
[----:B------:R-:W-:Y:S02]  /*10e0*/  VIMNMX R19, PT, PT, R19, R16, PT ;  /* 0x0000001013137248 */ /* 0x000fe40003fe0100 */
[----:B------:R-:W-:Y:S02]  /*10f0*/  SEL R7, R7, R20, P0 ;  /* 0x0000001407077207 */ /* 0x000fe40000000000 */
        /* <DEDUP_REMOVED lines=9> */
[----:B------:R-:W-:Y:S02]  /*1190*/  VIMNMX R28, PT, PT, R12, R27, PT ;  /* 0x0000001b0c1c7248 */ /* 0x000fe40003fe0100 */
[----:B------:R-:W-:Y:S02]  /*11a0*/  VIMNMX R18, PT, PT, R16, R7, !PT ;  /* 0x0000000710127248 */ /* 0x000fe40007fe0100 */
[----:B------:R-:W-:Y:S02]  /*11b0*/  VIMNMX R13, PT, PT, R8, R23, !PT ;  /* 0x00000017080d7248 */ /* 0x000fe40007fe0100 */
[----:B------:R-:W-:Y:S02]  /*11c0*/  VIMNMX R12, PT, PT, R17, R24, !PT ;  /* 0x00000018110c7248 */ /* 0x000fe40007fe0100 */
[----:B------:R-:W-:Y:S02]  /*11d0*/  VIMNMX R7, PT, PT, R16, R7, PT ;  /* 0x0000000710077248 */ /* 0x000fe40003fe0100 */
[----:B------:R-:W-:-:S02]  /*11e0*/  VIMNMX R8, PT, PT, R8, R23, PT ;  /* 0x0000001708087248 */ /* 0x000fc40003fe0100 */
[CC--:B------:R-:W-:Y:S02]  /*11f0*/  VIMNMX R16, PT, PT, R11.reuse, R22.reuse, !PT ;  /* 0x000000160b107248 */ /* 0x0c0fe40007fe0100 */
[----:B------:R-:W-:Y:S02]  /*1200*/  VIMNMX R23, PT, PT, R11, R22, PT ;  /* 0x000000160b177248 */ /* 0x000fe40003fe0100 */
[CC--:B------:R-:W-:Y:S02]  /*1210*/  VIMNMX R21, PT, PT, R15.reuse, R26.reuse, !PT ;  /* 0x0000001a0f157248 */ /* 0x0c0fe40007fe0100 */
[----:B------:R-:W-:Y:S02]  /*1220*/  VIMNMX R27, PT, PT, R15, R26, PT ;  /* 0x0000001a0f1b7248 */ /* 0x000fe40003fe0100 */
[CC--:B------:R-:W-:Y:S02]  /*1230*/  VIMNMX R22, PT, PT, R20.reuse, R19.reuse, !PT ;  /* 0x0000001314167248 */ /* 0x0c0fe40007fe0100 */
[----:B------:R-:W-:-:S02]  /*1240*/  VIMNMX R26, PT, PT, R20, R19, PT ;  /* 0x00000013141a7248 */ /* 0x000fc40003fe0100 */
[CC--:B------:R-:W-:Y:S02]  /*1250*/  VIMNMX R20, PT, PT, R12.reuse, R7.reuse, !PT ;  /* 0x000000070c147248 */ /* 0x0c0fe40007fe0100 */
[----:B------:R-:W-:Y:S02]  /*1260*/  VIMNMX R17, PT, PT, R17, R24, PT ;  /* 0x0000001811117248 */ /* 0x000fe40003fe0100 */
[----:B------:R-:W-:Y:S02]  /*1270*/  VIMNMX R7, PT, PT, R12, R7, PT ;  /* 0x000000070c077248 */ /* 0x000fe40003fe0100 */
[----:B------:R-:W-:Y:S02]  /*1280*/  VIMNMX R24, PT, PT, R14, R25, PT ;  /* 0x000000190e187248 */ /* 0x000fe40003fe0100 */
[----:B------:R-:W-:Y:S02]  /*1290*/  VIMNMX R12, PT, PT, R10, R23, !PT ;  /* 0x000000170a0c7248 */ /* 0x000fe40007fe0100 */
[----:B------:R-:W-:-:S02]  /*12a0*/  VIMNMX R15, PT, PT, R14, R25, !PT ;  /* 0x000000190e0f7248 */ /* 0x000fc40007fe0100 */
[----:B------:R-:W-:Y:S02]  /*12b0*/  VIMNMX R23, PT, PT, R10, R23, PT ;  /* 0x000000170a177248 */ /* 0x000fe40003fe0100 */
[CC--:B------:R-:W-:Y:S02]  /*12c0*/  VIMNMX R14, PT, PT, R13.reuse, R28.reuse, !PT ;  /* 0x0000001c0d0e7248 */ /* 0x0c0fe40007fe0100 */
[----:B------:R-:W-:Y:S02]  /*12d0*/  VIMNMX R10, PT, PT, R16, R27, !PT ;  /* 0x0000001b100a7248 */ /* 0x000fe40007fe0100 */
[----:B------:R-:W-:Y:S02]  /*12e0*/  VIMNMX R13, PT, PT, R13, R28, PT ;  /* 0x0000001c0d0d7248 */ /* 0x000fe40003fe0100 */
[----:B------:R-:W-:Y:S02]  /*12f0*/  ISETP.GE.AND P0, PT, R28, R8, PT ;  /* 0x000000081c00720c */ /* 0x000fe40003f06270 */
[----:B------:R-:W-:-:S02]  /*1300*/  VIMNMX R11, PT, PT, R9, R18, !PT ;  /* 0x00000012090b7248 */ /* 0x000fc40007fe0100 */
[----:B------:R-:W-:Y:S02]  /*1310*/  VIMNMX R27, PT, PT, R16, R27, PT ;  /* 0x0000001b101b7248 */ /* 0x000fe40003fe0100 */
[----:B------:R-:W-:Y:S02]  /*1320*/  VIMNMX R9, PT, PT, R9, R18, PT ;  /* 0x0000001209097248 */ /* 0x000fe40003fe0100 */
[CC--:B------:R-:W-:Y:S02]  /*1330*/  VIMNMX R16, PT, PT, R21.reuse, R24.reuse, !PT ;  /* 0x0000001815107248 */ /* 0x0c0fe40007fe0100 */
[----:B------:R-:W-:Y:S02]  /*1340*/  VIMNMX R21, PT, PT, R21, R24, PT ;  /* 0x0000001815157248 */ /* 0x000fe40003fe0100 */
[CC--:B------:R-:W-:Y:S02]  /*1350*/  VIMNMX R18, PT, PT, R15.reuse, R26.reuse, !PT ;  /* 0x0000001a0f127248 */ /* 0x0c0fe40007fe0100 */
[----:B------:R-:W-:-:S02]  /*1360*/  VIMNMX R19, PT, PT, R15, R26, PT ;  /* 0x0000001a0f137248 */ /* 0x000fc40003fe0100 */
[CC--:B------:R-:W-:Y:S02]  /*1370*/  VIMNMX R24, PT, PT, R22.reuse, R17.reuse, !PT ;  /* 0x0000001116187248 */ /* 0x0c0fe40007fe0100 */
[----:B------:R-:W-:Y:S02]  /*1380*/  VIMNMX R25, PT, PT, R22, R17, PT ;  /* 0x0000001116197248 */ /* 0x000fe40003fe0100 */
[----:B------:R-:W-:Y:S02]  /*1390*/  SEL R15, R8, R13, !P0 ;  /* 0x0000000d080f7207 */ /* 0x000fe40004000000 */
[----:B------:R-:W-:Y:S02]  /*13a0*/  SEL R17, R13, R8, !P0 ;  /* 0x000000080d117207 */ /* 0x000fe40004000000 */
        /* <DEDUP_REMOVED lines=23> */
[----:B------:R-:W-:Y:S02]  /*1520*/  VIMNMX R10, PT, PT, R16, R29, !PT ;  /* 0x0000001d100a7248 */ /* 0x000fe40007fe0100 */
[----:B------:R-:W-:Y:S02]  /*1530*/  VIMNMX R37, PT, PT, R18, R9, PT ;  /* 0x0000000912257248 */ /* 0x000fe40003fe0100 */
[----:B------:R-:W-:-:S02]  /*1540*/  SEL R7, R8, R11, P0 ;  /* 0x0000000b08077207 */ /* 0x000fc40000000000 */
[----:B------:R-:W-:Y:S02]  /*1550*/  VIMNMX R21, PT, PT, R13, R22, !PT ;  /* 0x000000160d157248 */ /* 0x000fe40007fe0100 */
[----:B------:R-:W-:Y:S02]  /*1560*/  SEL R8, R11, R8, P0 ;  /* 0x000000080b087207 */ /* 0x000fe40000000000 */
        /* <DEDUP_REMOVED lines=8> */
[----:B------:R-:W-:Y:S02]  /*15f0*/  VIMNMX R37, PT, PT, R23, R8, !PT ;  /* 0x0000000817257248 */ /* 0x000fe40007fe0100 */
[----:B------:R-:W-:-:S02]  /*1600*/  VIMNMX R11, PT, PT, R17, R24, !PT ;  /* 0x00000018110b7248 */ /* 0x000fc40007fe0100 */
[----:B------:R-:W-:Y:S02]  /*1610*/  VIMNMX R13, PT, PT, R21, R26, !PT ;  /* 0x0000001a150d7248 */ /* 0x000fe40007fe0100 */
[----:B------:R-:W-:Y:S02]  /*1620*/  VIMNMX R19, PT, PT, R20, R27, !PT ;  /* 0x0000001b14137248 */ /* 0x000fe40007fe0100 */
[----:B------:R-:W-:Y:S02]  /*1630*/  VIMNMX R25, PT, PT, R14, R31, !PT ;  /* 0x0000001f0e197248 */ /* 0x000fe40007fe0100 */
[----:B------:R-:W-:Y:S01]  /*1640*/  VIMNMX R35, PT, PT, R12, R35, PT ;  /* 0x000000230c237248 */ /* 0x000fe20003fe0100 */
[----:B------:R-:W-:Y:S01]  /*1650*/  IMAD.MOV.U32 R12, RZ, RZ, 0x2 ;  /* 0x00000002ff0c7424 */ /* 0x000fe200078e00ff */
[----:B------:R-:W-:Y:S01]  /*1660*/  VIMNMX R23, PT, PT, R23, R8, PT ;  /* 0x0000000817177248 */ /* 0x000fe20003fe0100 */
[----:B------:R-:W-:Y:S01]  /*1670*/  IMAD R8, R2, 0x44, R5 ;  /* 0x0000004402087824 */ /* 0x000fe200078e0205 */
[----:B------:R-:W-:-:S02]  /*1680*/  VIMNMX R17, PT, PT, R17, R24, PT ;  /* 0x0000001811117248 */ /* 0x000fc40003fe0100 */
[----:B------:R-:W-:Y:S02]  /*1690*/  VIMNMX R21, PT, PT, R21, R26, PT ;  /* 0x0000001a15157248 */ /* 0x000fe40003fe0100 */
[----:B------:R-:W-:Y:S02]  /*16a0*/  VIMNMX R27, PT, PT, R20, R27, PT ;  /* 0x0000001b141b7248 */ /* 0x000fe40003fe0100 */
[----:B------:R-:W-:-:S07]  /*16b0*/  VIMNMX R31, PT, PT, R14, R31, PT ;  /* 0x0000001f0e1f7248 */ /* 0x000fce0003fe0100 */
.L_x_19:
[--C-:B------:R-:W-:Y:S01]  /*16c0*/  IMAD.MOV R14, RZ, RZ, -R12.reuse ;  /* 0x000000ffff0e7224 */ /* 0x100fe200078e0a0c */
[----:B------:R-:W-:Y:S01]  /*16d0*/  SHF.R.U32.HI R20, RZ, 0x1, R12 ;  /* 0x00000001ff147819 */ /* 0x000fe2000001160c */
[----:B------:R-:W-:Y:S01]  /*16e0*/  VIADD R18, R12, 0xffffffff ;  /* 0xffffffff0c127836 */ /* 0x000fe20000000000 */
[----:B------:R-:W-:Y:S02]  /*16f0*/  BAR.SYNC.DEFER_BLOCKING 0x0 ;  /* 0x0000000000007b1d */ /* 0x000fe40000010000 */
[----:B------:R-:W-:Y:S02]  /*1700*/  LOP3.LUT R14, R2, R14, RZ, 0xc0, !PT ;  /* 0x0000000e020e7212 */ /* 0x000fe400078ec0ff */
[----:B------:R-:W-:Y:S02]  /*1710*/  LOP3.LUT R18, R18, R2, RZ, 0xc0, !PT ;  /* 0x0000000212127212 */ /* 0x000fe400078ec0ff */
[----:B------:R-:W-:Y:S01]  /*1720*/  BSSY.RECONVERGENT B0, `(.L_x_16) ;  /* 0x0000032000007945 */ /* 0x000fe20003800200 */
[----:B------:R-:W-:-:S05]  /*1730*/  IMAD R14, R14, 0x11, RZ ;  /* 0x000000110e0e7824 */ /* 0x000fca00078e02ff */
[----:B------:R-:W-:-:S05]  /*1740*/  VIMNMX.U32 R16, PT, PT, R14, 0x1100, PT ;  /* 0x000011000e107848 */ /* 0x000fca0003fe0000 */
[----:B------:R-:W-:-:S05]  /*1750*/  IMAD R14, R20, 0x11, R16 ;  /* 0x00000011140e7824 */ /* 0x000fca00078e0210 */
[----:B------:R-:W-:Y:S01]  /*1760*/  VIMNMX.U32 R14, PT, PT, R14, 0x1100, PT ;  /* 0x000011000e0e7848 */ /* 0x000fe20003fe0000 */
[----:B------:R0:W-:Y:S04]  /*1770*/  STS [R8], R17 ;  /* 0x0000001108007388 */ /* 0x0001e80000000800 */
[----:B------:R-:W-:Y:S01]  /*1780*/  IMAD R22, R20, 0x11, R14 ;  /* 0x0000001114167824 */ /* 0x000fe200078e020e */
[----:B------:R1:W-:Y:S01]  /*1790*/  STS [R8+0x4], R11 ;  /* 0x0000040b08007388 */ /* 0x0003e20000000800 */
[----:B------:R-:W-:-:S03]  /*17a0*/  IMAD R20, R18, 0x11, RZ ;  /* 0x0000001112147824 */ /* 0x000fc600078e02ff */
[----:B------:R-:W-:Y:S01]  /*17b0*/  VIMNMX.U32 R18, PT, PT, R22, 0x1100, PT ;  /* 0x0000110016127848 */ /* 0x000fe20003fe0000 */
[----:B------:R2:W-:Y:S01]  /*17c0*/  STS [R8+0x8], R15 ;  /* 0x0000080f08007388 */ /* 0x0005e20000000800 */
[----:B------:R-:W-:-:S03]  /*17d0*/  VIMNMX.U32 R20, PT, PT, R20, 0x1100, PT ;  /* 0x0000110014147848 */ /* 0x000fc60003fe0000 */
[----:B------:R-:W-:Y:S01]  /*17e0*/  IMAD.IADD R22, R18, 0x1, -R14 ;  /* 0x0000000112167824 */ /* 0x000fe200078e0a0e */
[----:B0-----:R-:W-:Y:S01]  /*17f0*/  VIADDMNMX R17, R14, -R16, R20, PT ;  /* 0x800000100e117246 */ /* 0x001fe20003800114 */
[----:B------:R2:W-:Y:S03]  /*1800*/  STS [R8+0xc], R9 ;  /* 0x00000c0908007388 */ /* 0x0005e60000000800 */
[C---:B------:R-:W-:Y:S01]  /*1810*/  ISETP.GE.AND P0, PT, R20.reuse, R22, PT ;  /* 0x000000161400720c */ /* 0x040fe20003f06270 */
[----:B------:R-:W-:Y:S01]  /*1820*/  IMAD.IADD R22, R20, 0x1, -R22 ;  /* 0x0000000114167824 */ /* 0x000fe200078e0a16 */
[----:B------:R2:W-:Y:S04]  /*1830*/  STS [R8+0x10], R21 ;  /* 0x0000101508007388 */ /* 0x0005e80000000800 */
[----:B-1----:R-:W-:Y:S01]  /*1840*/  SEL R11, R22, RZ, P0 ;  /* 0x000000ff160b7207 */ /* 0x002fe20000000000 */
[----:B------:R2:W-:Y:S03]  /*1850*/  STS [R8+0x14], R13 ;  /* 0x0000140d08007388 */ /* 0x0005e60000000800 */
[----:B------:R-:W-:Y:S01]  /*1860*/  ISETP.GE.AND P0, PT, R11, R17, PT ;  /* 0x000000110b00720c */ /* 0x000fe20003f06270 */
        /* <DEDUP_REMOVED lines=11> */
[----:B------:R-:W-:Y:S06]  /*1920*/  BAR.SYNC.DEFER_BLOCKING 0x0 ;  /* 0x0000000000007b1d */ /* 0x000fec0000010000 */
[----:B------:R-:W-:Y:S05]  /*1930*/  @P0 BRA `(.L_x_17) ;  /* 0x0000000000400947 */ /* 0x000fea0003800000 */
[----:B------:R-:W-:-:S07]  /*1940*/  IMAD.IADD R26, R20, 0x1, R14 ;  /* 0x00000001141a7824 */ /* 0x000fce00078e020e */
.L_x_18:
[----:B--2---:R-:W-:-:S05]  /*1950*/  IMAD.IADD R7, R17, 0x1, -R11 ;  /* 0x0000000111077824 */ /* 0x004fca00078e0a0b */
[----:B------:R-:W-:-:S04]  /*1960*/  LEA.HI R10, R7, R7, RZ, 0x1 ;  /* 0x00000007070a7211 */ /* 0x000fc800078f08ff */
[----:B------:R-:W-:-:S04]  /*1970*/  LEA.HI.SX32 R10, R10, R11, 0x1f ;  /* 0x0000000b0a0a7211 */ /* 0x000fc800078ffaff */
[----:B------:R-:W-:Y:S01]  /*1980*/  LOP3.LUT R7, RZ, R10, RZ, 0x33, !PT ;  /* 0x0000000aff077212 */ /* 0x000fe200078e33ff */
[----:B------:R-:W-:-:S04]  /*1990*/  IMAD.IADD R22, R16, 0x1, R10 ;  /* 0x0000000110167824 */ /* 0x000fc800078e020a */
[----:B------:R-:W-:Y:S02]  /*19a0*/  IMAD.IADD R24, R26, 0x1, R7 ;  /* 0x000000011a187824 */ /* 0x000fe400078e0207 */
[--C-:B------:R-:W-:Y:S02]  /*19b0*/  IMAD R22, R22, 0x4, R5.reuse ;  /* 0x0000000416167824 */ /* 0x100fe400078e0205 */
[----:B------:R-:W-:-:S04]  /*19c0*/  IMAD R24, R24, 0x4, R5 ;  /* 0x0000000418187824 */ /* 0x000fc800078e0205 */
[----:B------:R-:W-:Y:S04]  /*19d0*/  LDS R22, [R22] ;  /* 0x0000000016167984 */ /* 0x000fe80000000800 */
[----:B------:R-:W0:Y:S02]  /*19e0*/  LDS R7, [R24] ;  /* 0x0000000018077984 */ /* 0x000e240000000800 */
[----:B0-----:R-:W-:-:S04]  /*19f0*/  ISETP.GE.AND P0, PT, R7, R22, PT ;  /* 0x000000160700720c */ /* 0x001fc80003f06270 */
[----:B------:R-:W-:-:S09]  /*1a00*/  SEL R17, R10, R17, !P0 ;  /* 0x000000110a117207 */ /* 0x000fd20004000000 */
[----:B------:R-:W-:-:S05]  /*1a10*/  @P0 VIADD R11, R10, 0x1 ;  /* 0x000000010a0b0836 */ /* 0x000fca0000000000 */
[----:B------:R-:W-:-:S13]  /*1a20*/  ISETP.GE.AND P0, PT, R11, R17, PT ;  /* 0x000000110b00720c */ /* 0x000fda0003f06270 */
[----:B------:R-:W-:Y:S05]  /*1a30*/  @!P0 BRA `(.L_x_18) ;  /* 0xfffffffc00c48947 */ /* 0x000fea000383ffff */
.L_x_17:
[----:B------:R-:W-:Y:S05]  /*1a40*/  BSYNC.RECONVERGENT B0 ;  /* 0x0000000000007941 */ /* 0x000fea0003800200 */
.L_x_16:
[----:B--2---:R-:W-:Y:S01]  /*1a50*/  IMAD.IADD R10, R16, 0x1, R11 ;  /* 0x00000001100a7824 */ /* 0x004fe200078e020b */
[----:B------:R-:W-:Y:S02]  /*1a60*/  IADD3 R11, PT, PT, -R11, R14, R20 ;  /* 0x0000000e0b0b7210 */ /* 0x000fe40007ffe114 */
[----:B------:R-:W-:Y:S01]  /*1a70*/  PLOP3.LUT P0, PT, PT, PT, PT, 0x8, 0x80 ;  /* 0x000000000080781c */ /* 0x000fe20003f0e170 */
[--C-:B------:R-:W-:Y:S01]  /*1a80*/  IMAD R15, R10, 0x4, R5.reuse ;  /* 0x000000040a0f7824 */ /* 0x100fe200078e0205 */
[C---:B------:R-:W-:Y:S01]  /*1a90*/  ISETP.GE.AND P1, PT, R11.reuse, R18, PT ;  /* 0x000000120b00720c */ /* 0x040fe20003f26270 */
[C---:B------:R-:W-:Y:S02]  /*1aa0*/  IMAD R19, R11.reuse, 0x4, R5 ;  /* 0x000000040b137824 */ /* 0x040fe400078e0205 */
[----:B------:R-:W-:Y:S01]  /*1ab0*/  VIADD R9, R11, 0x1 ;  /* 0x000000010b097836 */ /* 0x000fe20000000000 */
[----:B------:R-:W-:Y:S04]  /*1ac0*/  LDS R7, [R15] ;  /* 0x000000000f077984 */ /* 0x000fe80000000800 */
[----:B------:R-:W0:Y:S05]  /*1ad0*/  LDS R16, [R19] ;  /* 0x0000000013107984 */ /* 0x000e2a0000000800 */
[----:B0-----:R-:W-:-:S04]  /*1ae0*/  @!P1 ISETP.GE.AND P2, PT, R16, R7, PT ;  /* 0x000000071000920c */ /* 0x001fc80003f46270 */
[----:B------:R-:W-:-:S04]  /*1af0*/  @!P1 ISETP.GE.OR P0, PT, R10, R14, !P2 ;  /* 0x0000000e0a00920c */ /* 0x000fc80005706670 */
[----:B------:R-:W-:-:S09]  /*1b00*/  SEL R17, R16, R7, P0 ;  /* 0x0000000710117207 */ /* 0x000fd20000000000 */
[----:B------:R-:W-:Y:S01]  /*1b10*/  @P0 LDS R16, [R19+0x4] ;  /* 0x0000040013100984 */ /* 0x000fe20000000800 */
[----:B------:R-:W-:Y:S02]  /*1b20*/  @!P0 IMAD.MOV R9, RZ, RZ, R11 ;  /* 0x000000ffff098224 */ /* 0x000fe400078e020b */
[----:B------:R-:W-:Y:S01]  /*1b30*/  VIADD R11, R10, 0x1 ;  /* 0x000000010a0b7836 */ /* 0x000fe20000000000 */
[----:B------:R-:W0:Y:S01]  /*1b40*/  @!P0 LDS R7, [R15+0x4] ;  /* 0x000004000f078984 */ /* 0x000e220000000800 */
[----:B------:R-:W-:Y:S01]  /*1b50*/  @P0 IMAD.MOV R11, RZ, RZ, R10 ;  /* 0x000000ffff0b0224 */ /* 0x000fe200078e020a */
[C---:B------:R-:W-:Y:S01]  /*1b60*/  ISETP.GE.AND P1, PT, R9.reuse, R18, PT ;  /* 0x000000120900720c */ /* 0x040fe20003f26270 */
[----:B------:R-:W-:Y:S01]  /*1b70*/  VIADD R10, R9, 0x1 ;  /* 0x00000001090a7836 */ /* 0x000fe20000000000 */
[----:B------:R-:W-:Y:S01]  /*1b80*/  PLOP3.LUT P0, PT, PT, PT, PT, 0x8, 0x80 ;  /* 0x000000000080781c */ /* 0x000fe20003f0e170 */
[----:B------:R-:W-:-:S10]  /*1b90*/  VIADD R13, R11, 0x1 ;  /* 0x000000010b0d7836 */ /* 0x000fd40000000000 */
[----:B0-----:R-:W-:-:S04]  /*1ba0*/  @!P1 ISETP.GE.AND P2, PT, R16, R7, PT ;  /* 0x000000071000920c */ /* 0x001fc80003f46270 */
[----:B------:R-:W-:-:S13]  /*1bb0*/  @!P1 ISETP.GE.OR P0, PT, R11, R14, !P2 ;  /* 0x0000000e0b00920c */ /* 0x000fda0005706670 */
[----:B------:R-:W-:Y:S01]  /*1bc0*/  @P0 IMAD.MOV R13, RZ, RZ, R11 ;  /* 0x000000ffff0d0224 */ /* 0x000fe200078e020b */
[----:B------:R-:W-:Y:S01]  /*1bd0*/  SEL R11, R16, R7, P0 ;  /* 0x00000007100b7207 */ /* 0x000fe20000000000 */
[----:B------:R-:W-:Y:S02]  /*1be0*/  @!P0 IMAD.MOV R10, RZ, RZ, R9 ;  /* 0x000000ffff0a8224 */ /* 0x000fe400078e0209 */
[C-C-:B------:R-:W-:Y:S02]  /*1bf0*/  @!P0 IMAD R9, R13.reuse, 0x4, R5.reuse ;  /* 0x000000040d098824 */ /* 0x140fe400078e0205 */
[C---:B------:R-:W-:Y:S01]  /*1c00*/  @P0 IMAD R15, R10.reuse, 0x4, R5 ;  /* 0x000000040a0f0824 */ /* 0x040fe200078e0205 */
[C---:B------:R-:W-:Y:S01]  /*1c10*/  ISETP.GE.AND P1, PT, R10.reuse, R18, PT ;  /* 0x000000120a00720c */ /* 0x040fe20003f26270 */
[----:B------:R-:W-:Y:S01]  /*1c20*/  VIADD R20, R13, 0x1 ;  /* 0x000000010d147836 */ /* 0x000fe20000000000 */
[----:B------:R-:W-:Y:S01]  /*1c30*/  @!P0 LDS R7, [R9] ;  /* 0x0000000009078984 */ /* 0x000fe20000000800 */
[----:B------:R-:W-:-:S03]  /*1c40*/  VIADD R19, R10, 0x1 ;  /* 0x000000010a137836 */ /* 0x000fc60000000000 */
[----:B------:R-:W0:Y:S01]  /*1c50*/  @P0 LDS R16, [R15] ;  /* 0x000000000f100984 */ /* 0x000e220000000800 */
[----:B------:R-:W-:-:S06]  /*1c60*/  PLOP3.LUT P0, PT, PT, PT, PT, 0x8, 0x80 ;  /* 0x000000000080781c */ /* 0x000fcc0003f0e170 */
[----:B0-----:R-:W-:-:S04]  /*1c70*/  @!P1 ISETP.GE.AND P2, PT, R16, R7, PT ;  /* 0x000000071000920c */ /* 0x001fc80003f46270 */
[----:B------:R-:W-:-:S04]  /*1c80*/  @!P1 ISETP.GE.OR P0, PT, R13, R14, !P2 ;  /* 0x0000000e0d00920c */ /* 0x000fc80005706670 */
[----:B------:R-:W-:-:S09]  /*1c90*/  SEL R15, R16, R7, P0 ;  /* 0x00000007100f7207 */ /* 0x000fd20000000000 */
[----:B------:R-:W-:Y:S02]  /*1ca0*/  @P0 IMAD.MOV R20, RZ, RZ, R13 ;  /* 0x000000ffff140224 */ /* 0x000fe400078e020d */
        /* <DEDUP_REMOVED lines=14> */
[--C-:B------:R-:W-:Y:S02]  /*1d90*/  @!P0 IMAD R19, R21, 0x4, R5.reuse ;  /* 0x0000000415138824 */ /* 0x100fe400078e0205 */
[C---:B------:R-:W-:Y:S01]  /*1da0*/  @P0 IMAD R10, R13.reuse, 0x4, R5 ;  /* 0x000000040d0a0824 */ /* 0x040fe200078e0205 */
[----:B------:R-:W-:Y:S01]  /*1db0*/  ISETP.GE.AND P1, PT, R13, R18, PT ;  /* 0x000000120d00720c */ /* 0x000fe20003f26270 */
[----:B------:R-:W-:Y:S01]  /*1dc0*/  VIADD R22, R21, 0x1 ;  /* 0x0000000115167836 */ /* 0x000fe20000000000 */
[----:B------:R-:W-:Y:S01]  /*1dd0*/  @!P0 LDS R7, [R19] ;  /* 0x0000000013078984 */ /* 0x000fe20000000800 */
[----:B------:R-:W-:-:S03]  /*1de0*/  VIADD R20, R13, 0x1 ;  /* 0x000000010d147836 */ /* 0x000fc60000000000 */
[----:B------:R-:W0:Y:S01]  /*1df0*/  @P0 LDS R16, [R10] ;  /* 0x000000000a100984 */ /* 0x000e220000000800 */
[----:B------:R-:W-:-:S06]  /*1e00*/  PLOP3.LUT P0, PT, PT, PT, PT, 0x8, 0x80 ;  /* 0x000000000080781c */ /* 0x000fcc0003f0e170 */
[----:B0-----:R-:W-:-:S04]  /*1e10*/  @!P1 ISETP.GE.AND P2, PT, R16, R7, PT ;  /* 0x000000071000920c */ /* 0x001fc80003f46270 */
[----:B------:R-:W-:-:S13]  /*1e20*/  @!P1 ISETP.GE.OR P0, PT, R21, R14, !P2 ;  /* 0x0000000e1500920c */ /* 0x000fda0005706670 */
[----:B------:R-:W-:Y:S01]  /*1e30*/  @P0 IMAD.MOV R22, RZ, RZ, R21 ;  /* 0x000000ffff160224 */ /* 0x000fe200078e0215 */
[----:B------:R-:W-:Y:S01]  /*1e40*/  SEL R21, R16, R7, P0 ;  /* 0x0000000710157207 */ /* 0x000fe20000000000 */
        /* <DEDUP_REMOVED lines=36> */
[----:B------:R-:W-:-:S13]  /*2090*/  @!P1 ISETP.GE.OR P0, PT, R24, R14, !P2 ;  /* 0x0000000e1800920c */ /* 0x000fda0005706670 */
[----:B------:R-:W-:Y:S02]  /*20a0*/  @P0 IMAD.MOV R23, RZ, RZ, R24 ;  /* 0x000000ffff170224 */ /* 0x000fe400078e0218 */
[----:B------:R-:W-:Y:S01]  /*20b0*/  @!P0 IMAD.MOV R22, RZ, RZ, R19 ;  /* 0x000000ffff168224 */ /* 0x000fe200078e0213 */
[----:B------:R-:W-:Y:S01]  /*20c0*/  SEL R19, R16, R7, P0 ;  /* 0x0000000710137207 */ /* 0x000fe20000000000 */
        /* <DEDUP_REMOVED lines=100> */
[----:B------:R-:W-:Y:S02]  /*2710*/  @!P1 ISETP.GE.OR P0, PT, R30, R14, !P2 ;  /* 0x0000000e1e00920c */ /* 0x000fe40005706670 */
[C---:B------:R-:W-:Y:S01]  /*2720*/  ISETP.GE.U32.AND P2, PT, R12.reuse, 0x81, PT ;  /* 0x000000810c00780c */ /* 0x040fe20003f46070 */
[----:B------:R-:W-:Y:S01]  /*2730*/  IMAD.SHL.U32 R12, R12, 0x2, RZ ;  /* 0x000000020c0c7824 */ /* 0x000fe200078e00ff */
[----:B------:R-:W-:-:S09]  /*2740*/  SEL R37, R16, R7, P0 ;  /* 0x0000000710257207 */ /* 0x000fd20000000000 */
[----:B------:R-:W-:Y:S02]  /*2750*/  @!P0 IMAD.MOV R22, RZ, RZ, R26 ;  /* 0x000000ffff168224 */ /* 0x000fe400078e021a */
[----:B------:R-:W-:Y:S02]  /*2760*/  @P0 IMAD.MOV R28, RZ, RZ, R30 ;  /* 0x000000ffff1c0224 */ /* 0x000fe400078e021e */
[--C-:B------:R-:W-:Y:S02]  /*2770*/  @P0 IMAD R26, R22, 0x4, R5.reuse ;  /* 0x00000004161a0824 */ /* 0x100fe400078e0205 */
[C---:B------:R-:W-:Y:S01]  /*2780*/  @!P0 IMAD R20, R28.reuse, 0x4, R5 ;  /* 0x000000041c148824 */ /* 0x040fe200078e0205 */
[----:B------:R-:W-:Y:S02]  /*2790*/  ISETP.GE.AND P1, PT, R28, R14, PT ;  /* 0x0000000e1c00720c */ /* 0x000fe40003f26270 */
[----:B------:R-:W-:Y:S04]  /*27a0*/  @P0 LDS R16, [R26] ;  /* 0x000000001a100984 */ /* 0x000fe80000000800 */
[----:B------:R-:W0:Y:S01]  /*27b0*/  @!P0 LDS R7, [R20] ;  /* 0x0000000014078984 */ /* 0x000e220000000800 */
[----:B------:R-:W-:-:S06]  /*27c0*/  ISETP.GE.AND P0, PT, R22, R18, PT ;  /* 0x000000121600720c */ /* 0x000fcc0003f06270 */
[----:B0-----:R-:W-:-:S04]  /*27d0*/  @!P1 VIMNMX R16, PT, PT, R16, R7, PT ;  /* 0x0000000710109248 */ /* 0x001fc80003fe0100 */
[----:B------:R-:W-:Y:S01]  /*27e0*/  SEL R7, R16, R7, !P0 ;  /* 0x0000000710077207 */ /* 0x000fe20004000000 */
[----:B------:R-:W-:Y:S06]  /*27f0*/  @!P2 BRA `(.L_x_19) ;  /* 0xffffffec00b0a947 */ /* 0x000fec000383ffff */
[----:B------:R-:W0:Y:S02]  /*2800*/  LDCU.U8 UR4, c[0x0][0x380] ;  /* 0x00007000ff0477ac */ /* 0x000e240008000000 */
[----:B0-----:R-:W-:-:S04]  /*2810*/  UPRMT UR4, UR4, 0x8880, URZ ;  /* 0x0000888004047896 */ /* 0x001fc800080000ff */
[----:B------:R-:W-:Y:S01]  /*2820*/  UISETP.NE.AND UP0, UPT, UR4, URZ, UPT ;  /* 0x000000ff0400728c */ /* 0x000fe2000bf05270 */
[----:B------:R-:W-:Y:S08]  /*2830*/  BAR.SYNC.DEFER_BLOCKING 0x0 ;  /* 0x0000000000007b1d */ /* 0x000ff00000010000 */
[----:B------:R-:W-:Y:S05]  /*2840*/  BRA.U !UP0, `(.L_x_20) ;  /* 0x0000000108e07547 */ /* 0x000fea000b800000 */
[----:B------:R-:W-:Y:S01]  /*2850*/  STS [R6], R17 ;  /* 0x0000001106007388 */ /* 0x000fe20000000800 */
[----:B------:R-:W0:Y:S03]  /*2860*/  LDCU.64 UR4, c[0x0][0x398] ;  /* 0x00007300ff0477ac */ /* 0x000e260008000a00 */
[----:B------:R-:W-:Y:S04]  /*2870*/  STS [R6+0x4], R11 ;  /* 0x0000040b06007388 */ /* 0x000fe80000000800 */
[----:B------:R-:W-:Y:S04]  /*2880*/  STS [R6+0x8], R15 ;  /* 0x0000080f06007388 */ /* 0x000fe80000000800 */
[----:B------:R-:W-:Y:S04]  /*2890*/  STS [R6+0xc], R9 ;  /* 0x00000c0906007388 */ /* 0x000fe80000000800 */
[----:B------:R-:W-:Y:S01]  /*28a0*/  STS [R6+0x10], R21 ;  /* 0x0000101506007388 */ /* 0x000fe20000000800 */
[----:B0-----:R-:W-:-:S03]  /*28b0*/  IADD3 R2, P0, PT, R3, UR4, RZ ;  /* 0x0000000403027c10 */ /* 0x001fc6000ff1e0ff */
[----:B------:R-:W-:Y:S01]  /*28c0*/  STS [R6+0x14], R13 ;  /* 0x0000140d06007388 */ /* 0x000fe20000000800 */
[----:B------:R-:W-:-:S03]  /*28d0*/  IADD3.X R3, PT, PT, R0, UR5, RZ, P0, !PT ;  /* 0x0000000500037c10 */ /* 0x000fc600087fe4ff */
        /* <DEDUP_REMOVED lines=47> */
.L_x_20:
        /* <DEDUP_REMOVED lines=56> */
.L_x_15:
[----:B------:R-:W0:Y:S01]  /*2f50*/  LDC.64 R6, c[0x0][0x388] ;  /* 0x0000e200ff067b82 */ /* 0x000e220000000a00 */
[----:B------:R-:W-:Y:S01]  /*2f60*/  ACQBULK ;  /* 0x000000000000782e */ /* 0x000fe20000000000 */
[----:B------:R-:W1:Y:S06]  /*2f70*/  S2R R2, SR_TID.X ;  /* 0x0000000000027919 */ /* 0x000e6c0000002100 */
[----:B------:R-:W2:Y:S01]  /*2f80*/  LDC R5, c[0x0][0x3a8] ;  /* 0x0000ea00ff057b82 */ /* 0x000ea20000000800 */
[----:B0-----:R-:W-:-:S05]  /*2f90*/  IMAD.WIDE.U32 R6, R0, 0x4, R6 ;  /* 0x0000000400067825 */ /* 0x001fca00078e0006 */
[----:B------:R0:W3:Y:S01]  /*2fa0*/  LDG.E R17, desc[UR6][R6.64] ;  /* 0x0000000606117981 */ /* 0x0000e2000c1e1900 */
[C---:B-1----:R-:W-:Y:S02]  /*2fb0*/  LOP3.LUT R3, R2.reuse, 0x1f, RZ, 0xc0, !PT ;  /* 0x0000001f02037812 */ /* 0x042fe400078ec0ff */
[----:B------:R-:W-:-:S05]  /*2fc0*/  LOP3.LUT R4, R2, 0x3e0, RZ, 0xc0, !PT ;  /* 0x000003e002047812 */ /* 0x000fca00078ec0ff */
[----:B------:R-:W-:Y:S02]  /*2fd0*/  IMAD R3, R4, 0x11, R3 ;  /* 0x0000001104037824 */ /* 0x000fe400078e0203 */
[----:B------:R-:W-:Y:S02]  /*2fe0*/  IMAD.MOV R4, RZ, RZ, -R0 ;  /* 0x000000ffff047224 */ /* 0x000fe400078e0a00 */
[C---:B------:R-:W-:Y:S01]  /*2ff0*/  VIADD R9, R3.reuse, 0x40 ;  /* 0x0000004003097836 */ /* 0x040fe20000000000 */
[C---:B------:R-:W-:Y:S02]  /*3000*/  LEA R14, P0, R3.reuse, R6, 0x2 ;  /* 0x00000006030e7211 */ /* 0x040fe400078010ff */
[----:B--2---:R-:W-:Y:S01]  /*3010*/  VIADDMNMX R4, R4, R5, 0x1100, PT ;  /* 0x0000110004047446 */ /* 0x004fe20003800105 */
[C---:B------:R-:W-:Y:S02]  /*3020*/  VIADD R5, R3.reuse, 0x20 ;  /* 0x0000002003057836 */ /* 0x040fe40000000000 */
[----:B------:R-:W-:Y:S01]  /*3030*/  IMAD.X R15, RZ, RZ, R7, P0 ;  /* 0x000000ffff0f7224 */ /* 0x000fe200000e0607 */
[CC--:B------:R-:W-:Y:S01]  /*3040*/  ISETP.GE.AND P2, PT, R3.reuse, R4.reuse, PT ;  /* 0x000000040300720c */ /* 0x0c0fe20003f46270 */
[----:B0-----:R-:W-:Y:S01]  /*3050*/  VIADD R7, R3, 0x80 ;  /* 0x0000008003077836 */ /* 0x001fe20000000000 */
[-C--:B------:R-:W-:Y:S01]  /*3060*/  ISETP.GE.AND P3, PT, R5, R4.reuse, PT ;  /* 0x000000040500720c */ /* 0x080fe20003f66270 */
[----:B------:R-:W-:Y:S01]  /*3070*/  VIADD R5, R3, 0x60 ;  /* 0x0000006003057836 */ /* 0x000fe20000000000 */
[-C--:B------:R-:W-:Y:S01]  /*3080*/  ISETP.GE.AND P4, PT, R9, R4.reuse, PT ;  /* 0x000000040900720c */ /* 0x080fe20003f86270 */
[----:B------:R-:W-:Y:S01]  /*3090*/  VIADD R9, R3, 0xc0 ;  /* 0x000000c003097836 */ /* 0x000fe20000000000 */
[-C--:B------:R-:W-:Y:S01]  /*30a0*/  ISETP.GE.AND P6, PT, R7, R4.reuse, PT ;  /* 0x000000040700720c */ /* 0x080fe20003fc6270 */
[----:B------:R-:W-:Y:S01]  /*30b0*/  VIADD R7, R3, 0x100 ;  /* 0x0000010003077836 */ /* 0x000fe20000000000 */
[-C--:B------:R-:W-:Y:S01]  /*30c0*/  ISETP.GE.AND P5, PT, R5, R4.reuse, PT ;  /* 0x000000040500720c */ /* 0x080fe20003fa6270 */
[----:B------:R-:W-:Y:S01]  /*30d0*/  VIADD R5, R3, 0xa0 ;  /* 0x000000a003057836 */ /* 0x000fe20000000000 */
[----:B------:R-:W-:-:S04]  /*30e0*/  ISETP.GE.AND P1, PT, R9, R4, PT ;  /* 0x000000040900720c */ /* 0x000fc80003f26270 */
[-C--:B------:R-:W-:Y:S01]  /*30f0*/  ISETP.GE.AND P0, PT, R5, R4.reuse, PT ;  /* 0x000000040500720c */ /* 0x080fe20003f06270 */
[C---:B------:R-:W-:Y:S02]  /*3100*/  VIADD R5, R3.reuse, 0xe0 ;  /* 0x000000e003057836 */ /* 0x040fe40000000000 */
[C---:B------:R-:W-:Y:S02]  /*3110*/  VIADD R9, R3.reuse, 0x1c0 ;  /* 0x000001c003097836 */ /* 0x040fe40000000000 */
[C---:B------:R-:W-:Y:S02]  /*3120*/  VIADD R11, R3.reuse, 0x1e0 ;  /* 0x000001e0030b7836 */ /* 0x040fe40000000000 */
[----:B------:R-:W-:Y:S02]  /*3130*/  VIADD R13, R3, 0x200 ;  /* 0x00000200030d7836 */ /* 0x000fe40000000000 */
[----:B---3--:R-:W-:Y:S02]  /*3140*/  IMAD.MOV.U32 R21, RZ, RZ, R17 ;  /* 0x000000ffff157224 */ /* 0x008fe400078e0011 */
[----:B------:R-:W2:Y:S01]  /*3150*/  @!P2 LDG.E R17, desc[UR6][R14.64] ;  /* 0x000000060e11a981 */ /* 0x000ea2000c1e1900 */
[----:B------:R-:W-:Y:S01]  /*3160*/  ISETP.GE.AND P2, PT, R5, R4, PT ;  /* 0x000000040500720c */ /* 0x000fe20003f46270 */
[----:B------:R-:W-:-:S02]  /*3170*/  IMAD.MOV.U32 R19, RZ, RZ, R21 ;  /* 0x000000ffff137224 */ /* 0x000fc400078e0015 */
[--C-:B------:R-:W-:Y:S02]  /*3180*/  IMAD.MOV.U32 R23, RZ, RZ, R21.reuse ;  /* 0x000000ffff177224 */ /* 0x100fe400078e0015 */
[----:B------:R-:W-:Y:S02]  /*3190*/  VIADD R5, R3, 0x120 ;  /* 0x0000012003057836 */ /* 0x000fe40000000000 */
[----:B------:R-:W3:Y:S01]  /*31a0*/  @!P3 LDG.E R19, desc[UR6][R14.64+0x80] ;  /* 0x000080060e13b981 */ /* 0x000ee2000c1e1900 */
[-C--:B------:R-:W-:Y:S01]  /*31b0*/  ISETP.GE.AND P3, PT, R7, R4.reuse, PT ;  /* 0x000000040700720c */ /* 0x080fe20003f66270 */
[--C-:B------:R-:W-:Y:S02]  /*31c0*/  IMAD.MOV.U32 R25, RZ, RZ, R21.reuse ;  /* 0x000000ffff197224 */ /* 0x100fe400078e0015 */
[----:B------:R-:W4:Y:S01]  /*31d0*/  @!P4 LDG.E R23, desc[UR6][R14.64+0x100] ;  /* 0x000100060e17c981 */ /* 0x000f22000c1e1900 */
[----:B------:R-:W-:Y:S01]  /*31e0*/  ISETP.GE.AND P4, PT, R5, R4, PT ;  /* 0x000000040500720c */ /* 0x000fe20003f86270 */
[----:B------:R-:W-:-:S02]  /*31f0*/  IMAD.MOV.U32 R27, RZ, RZ, R21 ;  /* 0x000000ffff1b7224 */ /* 0x000fc400078e0015 */
[C---:B------:R-:W-:Y:S01]  /*3200*/  VIADD R7, R3.reuse, 0x140 ;  /* 0x0000014003077836 */ /* 0x040fe20000000000 */
[----:B------:R-:W5:Y:S01]  /*3210*/  @!P5 LDG.E R25, desc[UR6][R14.64+0x180] ;  /* 0x000180060e19d981 */ /* 0x000f62000c1e1900 */
[----:B------:R-:W-:Y:S02]  /*3220*/  VIADD R5, R3, 0x160 ;  /* 0x0000016003057836 */ /* 0x000fe40000000000 */
[--C-:B------:R-:W-:Y:S01]  /*3230*/  IMAD.MOV.U32 R29, RZ, RZ, R21.reuse ;  /* 0x000000ffff1d7224 */ /* 0x100fe200078e0015 */
[----:B------:R-:W5:Y:S01]  /*3240*/  @!P6 LDG.E R27, desc[UR6][R14.64+0x200] ;  /* 0x000200060e1be981 */ /* 0x000f62000c1e1900 */
[--C-:B------:R-:W-:Y:S01]  /*3250*/  IMAD.MOV.U32 R31, RZ, RZ, R21.reuse ;  /* 0x000000ffff1f7224 */ /* 0x100fe200078e0015 */
[-C--:B------:R-:W-:Y:S01]  /*3260*/  ISETP.GE.AND P5, PT, R7, R4.reuse, PT ;  /* 0x000000040700720c */ /* 0x080fe20003fa6270 */
[--C-:B------:R-:W-:Y:S01]  /*3270*/  IMAD.MOV.U32 R33, RZ, RZ, R21.reuse ;  /* 0x000000ffff217224 */ /* 0x100fe200078e0015 */
[----:B------:R-:W-:Y:S01]  /*3280*/  ISETP.GE.AND P6, PT, R5, R4, PT ;  /* 0x000000040500720c */ /* 0x000fe20003fc6270 */
[--C-:B------:R-:W-:Y:S01]  /*3290*/  IMAD.MOV.U32 R35, RZ, RZ, R21.reuse ;  /* 0x000000ffff237224 */ /* 0x100fe200078e0015 */
[----:B------:R-:W5:Y:S01]  /*32a0*/  @!P0 LDG.E R29, desc[UR6][R14.64+0x280] ;  /* 0x000280060e1d8981 */ /* 0x000f62000c1e1900 */
[----:B------:R-:W-:-:S02]  /*32b0*/  IMAD.MOV.U32 R37, RZ, RZ, R21 ;  /* 0x000000ffff257224 */ /* 0x000fc400078e0015 */
[C---:B------:R-:W-:Y:S01]  /*32c0*/  VIADD R5, R3.reuse, 0x180 ;  /* 0x0000018003057836 */ /* 0x040fe20000000000 */
[----:B------:R-:W5:Y:S01]  /*32d0*/  @!P1 LDG.E R31, desc[UR6][R14.64+0x300] ;  /* 0x000300060e1f9981 */ /* 0x000f62000c1e1900 */
[----:B------:R-:W-:-:S03]  /*32e0*/  VIADD R7, R3, 0x1a0 ;  /* 0x000001a003077836 */ /* 0x000fc60000000000 */
[----:B------:R-:W5:Y:S01]  /*32f0*/  @!P2 LDG.E R33, desc[UR6][R14.64+0x380] ;  /* 0x000380060e21a981 */ /* 0x000f62000c1e1900 */
[-C--:B------:R-:W-:Y:S02]  /*3300*/  ISETP.GE.AND P0, PT, R5, R4.reuse, PT ;  /* 0x000000040500720c */ /* 0x080fe40003f06270 */
[-C--:B------:R-:W-:Y:S01]  /*3310*/  ISETP.GE.AND P1, PT, R7, R4.reuse, PT ;  /* 0x000000040700720c */ /* 0x080fe20003f26270 */
[----:B------:R-:W5:Y:S01]  /*3320*/  @!P3 LDG.E R35, desc[UR6][R14.64+0x400] ;  /* 0x000400060e23b981 */ /* 0x000f62000c1e1900 */
[-C--:B------:R-:W-:Y:S02]  /*3330*/  ISETP.GE.AND P2, PT, R9, R4.reuse, PT ;  /* 0x000000040900720c */ /* 0x080fe40003f46270 */
[-C--:B------:R-:W-:Y:S01]  /*3340*/  ISETP.GE.AND P3, PT, R11, R4.reuse, PT ;  /* 0x000000040b00720c */ /* 0x080fe20003f66270 */
[----:B------:R-:W5:Y:S01]  /*3350*/  @!P4 LDG.E R37, desc[UR6][R14.64+0x480] ;  /* 0x000480060e25c981 */ /* 0x000f62000c1e1900 */
[----:B------:R-:W-:Y:S01]  /*3360*/  ISETP.GE.AND P4, PT, R13, R4, PT ;  /* 0x000000040d00720c */ /* 0x000fe20003f86270 */
[----:B------:R-:W-:-:S02]  /*3370*/  IMAD.MOV.U32 R10, RZ, RZ, R21 ;  /* 0x000000ffff0a7224 */ /* 0x000fc400078e0015 */
[--C-:B------:R-:W-:Y:S02]  /*3380*/  IMAD.MOV.U32 R12, RZ, RZ, R21.reuse ;  /* 0x000000ffff0c7224 */ /* 0x100fe400078e0015 */
[--C-:B------:R-:W-:Y:S02]  /*3390*/  IMAD.MOV.U32 R16, RZ, RZ, R21.reuse ;  /* 0x000000ffff107224 */ /* 0x100fe400078e0015 */
[--C-:B------:R-:W-:Y:S01]  /*33a0*/  IMAD.MOV.U32 R18, RZ, RZ, R21.reuse ;  /* 0x000000ffff127224 */ /* 0x100fe200078e0015 */
[----:B------:R-:W5:Y:S01]  /*33b0*/  @!P5 LDG.E R10, desc[UR6][R14.64+0x500] ;  /* 0x000500060e0ad981 */ /* 0x000f62000c1e1900 */
[--C-:B------:R-:W-:Y:S02]  /*33c0*/  IMAD.MOV.U32 R20, RZ, RZ, R21.reuse ;  /* 0x000000ffff147224 */ /* 0x100fe400078e0015 */
[----:B------:R-:W-:Y:S01]  /*33d0*/  IMAD.MOV.U32 R22, RZ, RZ, R21 ;  /* 0x000000ffff167224 */ /* 0x000fe200078e0015 */
[----:B------:R-:W5:Y:S04]  /*33e0*/  @!P6 LDG.E R12, desc[UR6][R14.64+0x580] ;  /* 0x000580060e0ce981 */ /* 0x000f68000c1e1900 */
[----:B------:R-:W5:Y:S04]  /*33f0*/  @!P0 LDG.E R16, desc[UR6][R14.64+0x600] ;  /* 0x000600060e108981 */ /* 0x000f68000c1e1900 */
[----:B------:R-:W5:Y:S04]  /*3400*/  @!P1 LDG.E R18, desc[UR6][R14.64+0x680] ;  /* 0x000680060e129981 */ /* 0x000f68000c1e1900 */
[----:B------:R-:W5:Y:S04]  /*3410*/  @!P2 LDG.E R20, desc[UR6][R14.64+0x700] ;  /* 0x000700060e14a981 */ /* 0x000f68000c1e1900 */
[----:B------:R-:W5:Y:S04]  /*3420*/  @!P3 LDG.E R22, desc[UR6][R14.64+0x780] ;  /* 0x000780060e16b981 */ /* 0x000f68000c1e1900 */
[----:B------:R-:W5:Y:S01]  /*3430*/  @!P4 LDG.E R21, desc[UR6][R14.64+0x800] ;  /* 0x000800060e15c981 */ /* 0x000f62000c1e1900 */
[----:B------:R-:W0:Y:S01]  /*3440*/  S2R R8, SR_LANEID ;  /* 0x0000000000087919 */ /* 0x000e220000000000 */
[----:B------:R-:W1:Y:S01]  /*3450*/  S2UR UR5, SR_CgaCtaId ;  /* 0x00000000000579c3 */ /* 0x000e620000008800 */
[----:B------:R-:W-:Y:S01]  /*3460*/  SHF.R.U32.HI R6, RZ, 0x5, R2 ;  /* 0x00000005ff067819 */ /* 0x000fe20000011602 */
[----:B------:R-:W-:-:S02]  /*3470*/  UMOV UR4, 0x400 ;  /* 0x0000040000047882 */ /* 0x000fc40000000000 */
[----:B-1----:R-:W-:Y:S02]  /*3480*/  ULEA UR4, UR5, UR4, 0x18 ;  /* 0x0000000405047291 */ /* 0x002fe4000f8ec0ff */
[----:B0-----:R-:W-:-:S05]  /*3490*/  IMAD R6, R6, 0x220, R8 ;  /* 0x0000022006067824 */ /* 0x001fca00078e0208 */
[----:B------:R-:W-:-:S05]  /*34a0*/  LEA R6, R6, UR4, 0x2 ;  /* 0x0000000406067c11 */ /* 0x000fca000f8e10ff */
        /* <DEDUP_REMOVED lines=16> */
[----:B------:R-:W-:Y:S04]  /*35b0*/  STS [R6+0x780], R22 ;  /* 0x0007801606007388 */ /* 0x000fe80000000800 */
[----:B------:R-:W-:Y:S01]  /*35c0*/  STS [R6+0x800], R21 ;  /* 0x0008001506007388 */ /* 0x000fe20000000800 */
[----:B------:R-:W-:-:S03]  /*35d0*/  NOP ;  /* 0x0000000000007918 */ /* 0x000fc60000000000 */
[----:B------:R-:W-:Y:S04]  /*35e0*/  LDS R24, [R8] ;  /* 0x0000000008187984 */ /* 0x000fe80000000800 */
        /* <DEDUP_REMOVED lines=15> */
[----:B------:R-:W5:Y:S01]  /*36e0*/  LDS R17, [R8+0x40] ;  /* 0x0000400008117984 */ /* 0x000f620000000800 */
[----:B------:R-:W-:Y:S01]  /*36f0*/  BAR.SYNC.DEFER_BLOCKING 0x0 ;  /* 0x0000000000007b1d */ /* 0x000fe20000010000 */
[----:B0-----:R-:W-:Y:S01]  /*3700*/  IMAD R18, R2, 0x11, RZ ;  /* 0x0000001102127824 */ /* 0x001fe200078e02ff */
[----:B-1----:R-:W-:-:S06]  /*3710*/  VIMNMX R35, PT, PT, R27, R24, !PT ;  /* 0x000000181b237248 */ /* 0x002fcc0007fe0100 */
[----:B------:R-:W-:Y:S01]  /*3720*/  PREEXIT ;  /* 0x000000000000782d */ /* 0x000fe20000000000 */
[----:B------:R-:W-:Y:S01]  /*3730*/  BSSY.RECONVERGENT B0, `(.L_x_21) ;  /* 0x000015a000007945 */ /* 0x000fe20003800200 */
[C---:B------:R-:W-:Y:S02]  /*3740*/  VIADD R25, R18.reuse, 0x2 ;  /* 0x0000000212197836 */ /* 0x040fe40000000000 */
[----:B------:R-:W-:-:S03]  /*3750*/  VIADD R21, R18, 0x1 ;  /* 0x0000000112157836 */ /* 0x000fc60000000000 */
[-C--:B------:R-:W-:Y:S01]  /*3760*/  ISETP.GE.U32.AND P1, PT, R25, R4.reuse, PT ;  /* 0x000000041900720c */ /* 0x080fe20003f26070 */
[C---:B------:R-:W-:Y:S01]  /*3770*/  VIADD R25, R18.reuse, 0x3 ;  /* 0x0000000312197836 */ /* 0x040fe20000000000 */
[----:B------:R-:W-:Y:S01]  /*3780*/  ISETP.GE.U32.AND P0, PT, R21, R4, PT ;  /* 0x000000041500720c */ /* 0x000fe20003f06070 */
[----:B------:R-:W-:-:S03]  /*3790*/  VIADD R21, R18, 0x4 ;  /* 0x0000000412157836 */ /* 0x000fc60000000000 */
[----:B------:R-:W-:Y:S02]  /*37a0*/  ISETP.GE.U32.AND P2, PT, R25, R4, PT ;  /* 0x000000041900720c */ /* 0x000fe40003f46070 */
[----:B------:R-:W-:Y:S02]  /*37b0*/  SEL R35, R35, R24, !P0 ;  /* 0x0000001823237207 */ /* 0x000fe40004000000 */
[-C--:B------:R-:W-:Y:S01]  /*37c0*/  ISETP.GE.U32.AND P3, PT, R21, R4.reuse, PT ;  /* 0x000000041500720c */ /* 0x080fe20003f66070 */
[C---:B------:R-:W-:Y:S01]  /*37d0*/  VIADD R21, R18.reuse, 0x5 ;  /* 0x0000000512157836 */ /* 0x040fe20000000000 */
[CC--:B--2---:R-:W-:Y:S02]  /*37e0*/  SEL R16, R23.reuse, R35.reuse, !P1 ;  /* 0x0000002317107207 */ /* 0x0c4fe40004800000 */
[----:B------:R-:W-:Y:S01]  /*37f0*/  @!P1 VIMNMX R35, PT, PT, R23, R35, !PT ;  /* 0x0000002317239248 */ /* 0x000fe20007fe0100 */
[C---:B------:R-:W-:Y:S01]  /*3800*/  VIADD R23, R18.reuse, 0xe ;  /* 0x0000000e12177836 */ /* 0x040fe20000000000 */
[----:B------:R-:W-:Y:S01]  /*3810*/  ISETP.GE.U32.AND P1, PT, R21, R4, PT ;  /* 0x000000041500720c */ /* 0x000fe20003f26070 */
[----:B------:R-:W-:Y:S01]  /*3820*/  VIADD R21, R18, 0x6 ;  /* 0x0000000612157836 */ /* 0x000fe20000000000 */
[----:B---3--:R-:W-:-:S02]  /*3830*/  SEL R31, R10, R35, !P2 ;  /* 0x000000230a1f7207 */ /* 0x008fc40005000000 */
[----:B------:R-:W-:Y:S02]  /*3840*/  @!P2 VIMNMX R35, PT, PT, R10, R35, !PT ;  /* 0x000000230a23a248 */ /* 0x000fe40007fe0100 */
[----:B------:R-:W-:Y:S02]  /*3850*/  ISETP.GE.U32.AND P2, PT, R21, R4, PT ;  /* 0x000000041500720c */ /* 0x000fe40003f46070 */
[CC--:B----4-:R-:W-:Y:S02]  /*3860*/  SEL R10, R19.reuse, R35.reuse, !P3 ;  /* 0x00000023130a7207 */ /* 0x0d0fe40005800000 */
[----:B------:R-:W-:Y:S01]  /*3870*/  @!P3 VIMNMX R35, PT, PT, R19, R35, !PT ;  /* 0x000000231323b248 */ /* 0x000fe20007fe0100 */
[----:B------:R-:W-:Y:S01]  /*3880*/  VIADD R19, R18, 0x7 ;  /* 0x0000000712137836 */ /* 0x000fe20000000000 */
[----:B------:R-:W-:Y:S02]  /*3890*/  SEL R27, R27, R24, !P0 ;  /* 0x000000181b1b7207 */ /* 0x000fe40004000000 */
[----:B-----5:R-:W-:-:S02]  /*38a0*/  SEL R21, R28, R35, !P1 ;  /* 0x000000231c157207 */ /* 0x020fc40004800000 */
[----:B------:R-:W-:Y:S02]  /*38b0*/  @!P1 VIMNMX R35, PT, PT, R28, R35, !PT ;  /* 0x000000231c239248 */ /* 0x000fe40007fe0100 */
[-C--:B------:R-:W-:Y:S01]  /*38c0*/  ISETP.GE.U32.AND P3, PT, R19, R4.reuse, PT ;  /* 0x000000041300720c */ /* 0x080fe20003f66070 */
[C---:B------:R-:W-:Y:S01]  /*38d0*/  VIADD R19, R18.reuse, 0x8 ;  /* 0x0000000812137836 */ /* 0x040fe20000000000 */
[CC--:B------:R-:W-:Y:S02]  /*38e0*/  SEL R28, R15.reuse, R35.reuse, !P2 ;  /* 0x000000230f1c7207 */ /* 0x0c0fe40005000000 */
[----:B------:R-:W-:Y:S01]  /*38f0*/  @!P2 VIMNMX R35, PT, PT, R15, R35, !PT ;  /* 0x000000230f23a248 */ /* 0x000fe20007fe0100 */
[----:B------:R-:W-:Y:S01]  /*3900*/  VIADD R15, R18, 0x9 ;  /* 0x00000009120f7836 */ /* 0x000fe20000000000 */
[----:B------:R-:W-:Y:S02]  /*3910*/  ISETP.GE.U32.AND P1, PT, R19, R4, PT ;  /* 0x000000041300720c */ /* 0x000fe40003f26070 */
[----:B------:R-:W-:-:S02]  /*3920*/  SEL R19, R36, R35, !P3 ;  /* 0x0000002324137207 */ /* 0x000fc40005800000 */
[----:B------:R-:W-:Y:S01]  /*3930*/  ISETP.GE.U32.AND P2, PT, R15, R4, PT ;  /* 0x000000040f00720c */ /* 0x000fe20003f46070 */
[----:B------:R-:W-:Y:S02]  /*3940*/  VIADD R15, R18, 0xa ;  /* 0x0000000a120f7836 */ /* 0x000fe40000000000 */
[----:B------:R-:W-:-:S03]  /*3950*/  @!P3 VIMNMX R35, PT, PT, R36, R35, !PT ;  /* 0x000000232423b248 */ /* 0x000fc60007fe0100 */
[-C--:B------:R-:W-:Y:S01]  /*3960*/  ISETP.GE.U32.AND P3, PT, R15, R4.reuse, PT ;  /* 0x000000040f00720c */ /* 0x080fe20003f66070 */
[----:B------:R-:W-:Y:S01]  /*3970*/  VIADD R15, R18, 0xb ;  /* 0x0000000b120f7836 */ /* 0x000fe20000000000 */
[CC--:B------:R-:W-:Y:S02]  /*3980*/  SEL R29, R34.reuse, R35.reuse, !P1 ;  /* 0x00000023221d7207 */ /* 0x0c0fe40004800000 */
[----:B------:R-:W-:Y:S02]  /*3990*/  @!P1 VIMNMX R35, PT, PT, R34, R35, !PT ;  /* 0x0000002322239248 */ /* 0x000fe40007fe0100 */
[----:B------:R-:W-:Y:S01]  /*39a0*/  ISETP.GE.U32.AND P1, PT, R15, R4, PT ;  /* 0x000000040f00720c */ /* 0x000fe20003f26070 */
[----:B------:R-:W-:Y:S01]  /*39b0*/  VIADD R15, R18, 0xc ;  /* 0x0000000c120f7836 */ /* 0x000fe20000000000 */
[CC--:B------:R-:W-:Y:S02]  /*39c0*/  SEL R33, R32.reuse, R35.reuse, !P2 ;  /* 0x0000002320217207 */ /* 0x0c0fe40005000000 */
[----:B------:R-:W-:-:S02]  /*39d0*/  @!P2 VIMNMX R35, PT, PT, R32, R35, !PT ;  /* 0x000000232023a248 */ /* 0x000fc40007fe0100 */
[-C--:B------:R-:W-:Y:S01]  /*39e0*/  ISETP.GE.U32.AND P2, PT, R15, R4.reuse, PT ;  /* 0x000000040f00720c */ /* 0x080fe20003f46070 */
[----:B------:R-:W-:Y:S01]  /*39f0*/  VIADD R15, R18, 0xd ;  /* 0x0000000d120f7836 */ /* 0x000fe20000000000 */
[CC--:B------:R-:W-:Y:S02]  /*3a00*/  SEL R25, R30.reuse, R35.reuse, !P3 ;  /* 0x000000231e197207 */ /* 0x0c0fe40005800000 */
[----:B------:R-:W-:Y:S02]  /*3a10*/  @!P3 VIMNMX R35, PT, PT, R30, R35, !PT ;  /* 0x000000231e23b248 */ /* 0x000fe40007fe0100 */
[----:B------:R-:W-:Y:S02]  /*3a20*/  ISETP.GE.U32.AND P3, PT, R15, R4, PT ;  /* 0x000000040f00720c */ /* 0x000fe40003f66070 */
        /* <DEDUP_REMOVED lines=9> */
[----:B------:R-:W-:Y:S02]  /*3ac0*/  ISETP.GE.U32.AND P3, PT, R18, R4, PT ;  /* 0x000000041200720c */ /* 0x000fe40003f66070 */
[CC--:B------:R-:W-:Y:S02]  /*3ad0*/  SEL R23, R12.reuse, R35.reuse, !P1 ;  /* 0x000000230c177207 */ /* 0x0c0fe40004800000 */
[----:B------:R-:W-:Y:S01]  /*3ae0*/  @!P1 VIMNMX R35, PT, PT, R12, R35, !PT ;  /* 0x000000230c239248 */ /* 0x000fe20007fe0100 */
[----:B------:R-:W-:-:S05]  /*3af0*/  VIADD R12, R18, 0x10 ;  /* 0x00000010120c7836 */ /* 0x000fca0000000000 */
[----:B------:R-:W-:Y:S02]  /*3b00*/  ISETP.GE.U32.AND P1, PT, R12, R4, PT ;  /* 0x000000040c00720c */ /* 0x000fe40003f26070 */
[CC--:B------:R-:W-:Y:S02]  /*3b10*/  SEL R12, R14.reuse, R35.reuse, !P2 ;  /* 0x000000230e0c7207 */ /* 0x0c0fe40005000000 */
[----:B------:R-:W-:-:S04]  /*3b20*/  @!P2 VIMNMX R35, PT, PT, R14, R35, !PT ;  /* 0x000000230e23a248 */ /* 0x000fc80007fe0100 */
[----:B------:R-:W-:Y:S01]  /*3b30*/  SEL R17, R17, R35, !P1 ;  /* 0x0000002311117207 */ /* 0x000fe20004800000 */
[----:B------:R-:W-:Y:S06]  /*3b40*/  @P3 BRA `(.L_x_22) ;  /* 0x0000001000603947 */ /* 0x000fec0003800000 */
[CC--:B------:R-:W-:Y:S02]  /*3b50*/  VIMNMX R20, PT, PT, R30.reuse, R37.reuse, PT ;  /* 0x000000251e147248 */ /* 0x0c0fe40003fe0100 */
[----:B------:R-:W-:Y:S02]  /*3b60*/  VIMNMX R30, PT, PT, R30, R37, !PT ;  /* 0x000000251e1e7248 */ /* 0x000fe40007fe0100 */
[CC--:B------:R-:W-:Y:S02]  /*3b70*/  VIMNMX R18, PT, PT, R24.reuse, R27.reuse, PT ;  /* 0x0000001b18127248 */ /* 0x0c0fe40003fe0100 */
[----:B------:R-:W-:Y:S02]  /*3b80*/  VIMNMX R14, PT, PT, R24, R27, !PT ;  /* 0x0000001b180e7248 */ /* 0x000fe40007fe0100 */
[----:B------:R-:W-:Y:S02]  /*3b90*/  VIMNMX R35, PT, PT, R23, R12, PT ;  /* 0x0000000c17237248 */ /* 0x000fe40003fe0100 */
[----:B------:R-:W-:-:S02]  /*3ba0*/  VIMNMX R37, PT, PT, R16, R31, PT ;  /* 0x0000001f10257248 */ /* 0x000fc40003fe0100 */
[----:B------:R-:W-:Y:S02]  /*3bb0*/  VIMNMX R12, PT, PT, R23, R12, !PT ;  /* 0x0000000c170c7248 */ /* 0x000fe40007fe0100 */
[----:B------:R-:W-:Y:S02]  /*3bc0*/  VIMNMX R27, PT, PT, R16, R31, !PT ;  /* 0x0000001f101b7248 */ /* 0x000fe40007fe0100 */
[C---:B------:R-:W-:Y:S02]  /*3bd0*/  VIMNMX R16, PT, PT, R25.reuse, R15, PT ;  /* 0x0000000f19107248 */ /* 0x040fe40003fe0100 */
[CC--:B------:R-:W-:Y:S02]  /*3be0*/  VIMNMX R22, PT, PT, R10.reuse, R21.reuse, PT ;  /* 0x000000150a167248 */ /* 0x0c0fe40003fe0100 */
[----:B------:R-:W-:Y:S02]  /*3bf0*/  VIMNMX R24, PT, PT, R10, R21, !PT ;  /* 0x000000150a187248 */ /* 0x000fe40007fe0100 */
[----:B------:R-:W-:-:S02]  /*3c00*/  VIMNMX R15, PT, PT, R25, R15, !PT ;  /* 0x0000000f190f7248 */ /* 0x000fc40007fe0100 */
[CC--:B------:R-:W-:Y:S02]  /*3c10*/  VIMNMX R10, PT, PT, R14.reuse, R37.reuse, !PT ;  /* 0x000000250e0a7248 */ /* 0x0c0fe40007fe0100 */
[----:B------:R-:W-:Y:S02]  /*3c20*/  VIMNMX R23, PT, PT, R14, R37, PT ;  /* 0x000000250e177248 */ /* 0x000fe40003fe0100 */
[----:B------:R-:W-:Y:S02]  /*3c30*/  VIMNMX R21, PT, PT, R29, R33, !PT ;  /* 0x000000211d157248 */ /* 0x000fe40007fe0100 */
[----:B------:R-:W-:Y:S02]  /*3c40*/  VIMNMX R25, PT, PT, R28, R19, PT ;  /* 0x000000131c197248 */ /* 0x000fe40003fe0100 */
[----:B------:R-:W-:Y:S02]  /*3c50*/  ISETP.GE.AND P0, PT, R37, R18, PT ;  /* 0x000000122500720c */ /* 0x000fe40003f06270 */
[----:B------:R-:W-:-:S02]  /*3c60*/  VIMNMX R14, PT, PT, R17, R12, !PT ;  /* 0x0000000c110e7248 */ /* 0x000fc40007fe0100 */
[----:B------:R-:W-:Y:S02]  /*3c70*/  VIMNMX R31, PT, PT, R29, R33, PT ;  /* 0x000000211d1f7248 */ /* 0x000fe40003fe0100 */
[----:B------:R-:W-:Y:S02]  /*3c80*/  VIMNMX R12, PT, PT, R17, R12, PT ;  /* 0x0000000c110c7248 */ /* 0x000fe40003fe0100 */
[----:B------:R-:W-:Y:S02]  /*3c90*/  VIMNMX R26, PT, PT, R28, R19, !PT ;  /* 0x000000131c1a7248 */ /* 0x000fe40007fe0100 */
[----:B------:R-:W-:Y:S02]  /*3ca0*/  VIMNMX R29, PT, PT, R30, R35, !PT ;  /* 0x000000231e1d7248 */ /* 0x000fe40007fe0100 */
[----:B------:R-:W-:Y:S02]  /*3cb0*/  VIMNMX R17, PT, PT, R27, R22, !PT ;  /* 0x000000161b117248 */ /* 0x000fe40007fe0100 */
[----:B------:R-:W-:-:S02]  /*3cc0*/  VIMNMX R33, PT, PT, R15, R20, !PT ;  /* 0x000000140f217248 */ /* 0x000fc40007fe0100 */
[----:B------:R-:W-:Y:S02]  /*3cd0*/  VIMNMX R27, PT, PT, R27, R22, PT ;  /* 0x000000161b1b7248 */ /* 0x000fe40003fe0100 */
[----:B------:R-:W-:Y:S02]  /*3ce0*/  VIMNMX R20, PT, PT, R15, R20, PT ;  /* 0x000000140f147248 */ /* 0x000fe40003fe0100 */
[----:B------:R-:W-:Y:S02]  /*3cf0*/  VIMNMX R22, PT, PT, R24, R25, !PT ;  /* 0x0000001918167248 */ /* 0x000fe40007fe0100 */
[----:B------:R-:W-:Y:S02]  /*3d00*/  VIMNMX R19, PT, PT, R21, R16, !PT ;  /* 0x0000001015137248 */ /* 0x000fe40007fe0100 */
[----:B------:R-:W-:Y:S02]  /*3d10*/  SEL R15, R18, R23, !P0 ;  /* 0x00000017120f7207 */ /* 0x000fe40004000000 */
[----:B------:R-:W-:-:S02]  /*3d20*/  VIMNMX R24, PT, PT, R24, R25, PT ;  /* 0x0000001918187248 */ /* 0x000fc40003fe0100 */
[----:B------:R-:W-:Y:S02]  /*3d30*/  VIMNMX R21, PT, PT, R21, R16, PT ;  /* 0x0000001015157248 */ /* 0x000fe40003fe0100 */
[----:B------:R-:W-:Y:S02]  /*3d40*/  SEL R18, R23, R18, !P0 ;  /* 0x0000001217127207 */ /* 0x000fe40004000000 */
[----:B------:R-:W-:Y:S02]  /*3d50*/  VIMNMX R16, PT, PT, R26, R31, !PT ;  /* 0x0000001f1a107248 */ /* 0x000fe40007fe0100 */
[CC--:B------:R-:W-:Y:S02]  /*3d60*/  VIMNMX R23, PT, PT, R29.reuse, R12.reuse, !PT ;  /* 0x0000000c1d177248 */ /* 0x0c0fe40007fe0100 */
[C---:B------:R-:W-:Y:S02]  /*3d70*/  VIMNMX R25, PT, PT, R29.reuse, R12, PT ;  /* 0x0000000c1d197248 */ /* 0x040fe40003fe0100 */
[----:B------:R-:W-:-:S02]  /*3d80*/  ISETP.GT.AND P0, PT, R29, R14, PT ;  /* 0x0000000e1d00720c */ /* 0x000fc40003f04270 */
[----:B------:R-:W-:Y:S02]  /*3d90*/  VIMNMX R31, PT, PT, R26, R31, PT ;  /* 0x0000001f1a1f7248 */ /* 0x000fe40003fe0100 */
[CC--:B------:R-:W-:Y:S02]  /*3da0*/  VIMNMX R12, PT, PT, R10.reuse, R27.reuse, !PT ;  /* 0x0000001b0a0c7248 */ /* 0x0c0fe40007fe0100 */
[----:B------:R-:W-:Y:S02]  /*3db0*/  VIMNMX R10, PT, PT, R10, R27, PT ;  /* 0x0000001b0a0a7248 */ /* 0x000fe40003fe0100 */
[----:B------:R-:W-:Y:S02]  /*3dc0*/  VIMNMX R29, PT, PT, R19, R20, !PT ;  /* 0x00000014131d7248 */ /* 0x000fe40007fe0100 */
[----:B------:R-:W-:Y:S02]  /*3dd0*/  VIMNMX R30, PT, PT, R30, R35, PT ;  /* 0x000000231e1e7248 */ /* 0x000fe40003fe0100 */
[----:B------:R-:W-:-:S02]  /*3de0*/  VIMNMX R27, PT, PT, R17, R24, !PT ;  /* 0x00000018111b7248 */ /* 0x000fc40007fe0100 */
[----:B------:R-:W-:Y:S02]  /*3df0*/  VIMNMX R19, PT, PT, R19, R20, PT ;  /* 0x0000001413137248 */ /* 0x000fe40003fe0100 */
[----:B------:R-:W-:Y:S02]  /*3e00*/  VIMNMX R17, PT, PT, R17, R24, PT ;  /* 0x0000001811117248 */ /* 0x000fe40003fe0100 */
[----:B------:R-:W-:Y:S02]  /*3e10*/  SEL R20, R23, R14, P0 ;  /* 0x0000000e17147207 */ /* 0x000fe40000000000 */
[----:B------:R-:W-:Y:S02]  /*3e20*/  VIMNMX R28, PT, PT, R22, R31, !PT ;  /* 0x0000001f161c7248 */ /* 0x000fe40007fe0100 */
[----:B------:R-:W-:Y:S02]  /*3e30*/  SEL R14, R14, R23, P0 ;  /* 0x000000170e0e7207 */ /* 0x000fe40000000000 */
[----:B------:R-:W-:-:S02]  /*3e40*/  VIMNMX R22, PT, PT, R22, R31, PT ;  /* 0x0000001f16167248 */ /* 0x000fc40003fe0100 */
[----:B------:R-:W-:Y:S02]  /*3e50*/  VIMNMX R23, PT, PT, R15, R10, !PT ;  /* 0x0000000a0f177248 */ /* 0x000fe40007fe0100 */
[----:B------:R-:W-:Y:S02]  /*3e60*/  VIMNMX R26, PT, PT, R33, R30, !PT ;  /* 0x0000001e211a7248 */ /* 0x000fe40007fe0100 */
[----:B------:R-:W-:Y:S02]  /*3e70*/  VIMNMX R15, PT, PT, R15, R10, PT ;  /* 0x0000000a0f0f7248 */ /* 0x000fe40003fe0100 */
[----:B------:R-:W-:Y:S02]  /*3e80*/  VIMNMX R30, PT, PT, R33, R30, PT ;  /* 0x0000001e211e7248 */ /* 0x000fe40003fe0100 */
[----:B------:R-:W-:Y:S02]  /*3e90*/  VIMNMX R24, PT, PT, R16, R21, !PT ;  /* 0x0000001510187248 */ /* 0x000fe40007fe0100 */
[----:B------:R-:W-:-:S02]  /*3ea0*/  VIMNMX R10, PT, PT, R12, R17, !PT ;  /* 0x000000110c0a7248 */ /* 0x000fc40007fe0100 */
[----:B------:R-:W-:Y:S02]  /*3eb0*/  VIMNMX R21, PT, PT, R16, R21, PT ;  /* 0x0000001510157248 */ /* 0x000fe40003fe0100 */
[----:B------:R-:W-:Y:S02]  /*3ec0*/  VIMNMX R12, PT, PT, R12, R17, PT ;  /* 0x000000110c0c7248 */ /* 0x000fe40003fe0100 */
[CC--:B------:R-:W-:Y:S02]  /*3ed0*/  VIMNMX R17, PT, PT, R27.reuse, R22.reuse, !PT ;  /* 0x000000161b117248 */ /* 0x0c0fe40007fe0100 */
[----:B------:R-:W-:Y:S02]  /*3ee0*/  VIMNMX R31, PT, PT, R26, R25, !PT ;  /* 0x000000191a1f7248 */ /* 0x000fe40007fe0100 */
[----:B------:R-:W-:Y:S02]  /*3ef0*/  VIMNMX R27, PT, PT, R27, R22, PT ;  /* 0x000000161b1b7248 */ /* 0x000fe40003fe0100 */
[----:B------:R-:W-:-:S02]  /*3f00*/  VIMNMX R16, PT, PT, R29, R30, !PT ;  /* 0x0000001e1d107248 */ /* 0x000fc40007fe0100 */
[----:B------:R-:W-:Y:S02]  /*3f10*/  VIMNMX R25, PT, PT, R26, R25, PT ;  /* 0x000000191a197248 */ /* 0x000fe40003fe0100 */
[----:B------:R-:W-:Y:S02]  /*3f20*/  VIMNMX R22, PT, PT, R24, R19, !PT ;  /* 0x0000001318167248 */ /* 0x000fe40007fe0100 */
[----:B------:R-:W-:Y:S02]  /*3f30*/  VIMNMX R26, PT, PT, R28, R21, !PT ;  /* 0x000000151c1a7248 */ /* 0x000fe40007fe0100 */
[----:B------:R-:W-:Y:S02]  /*3f40*/  VIMNMX R19, PT, PT, R24, R19, PT ;  /* 0x0000001318137248 */ /* 0x000fe40003fe0100 */
[----:B------:R-:W-:Y:S02]  /*3f50*/  VIMNMX R24, PT, PT, R18, R15, !PT ;  /* 0x0000000f12187248 */ /* 0x000fe40007fe0100 */
[----:B------:R-:W-:-:S02]  /*3f60*/  VIMNMX R29, PT, PT, R29, R30, PT ;  /* 0x0000001e1d1d7248 */ /* 0x000fc40003fe0100 */
[----:B------:R-:W-:Y:S02]  /*3f70*/  VIMNMX R28, PT, PT, R28, R21, PT ;  /* 0x000000151c1c7248 */ /* 0x000fe40003fe0100 */
[----:B------:R-:W-:Y:S02]  /*3f80*/  VIMNMX R18, PT, PT, R18, R15, PT ;  /* 0x0000000f12127248 */ /* 0x000fe40003fe0100 */
[CC--:B------:R-:W-:Y:S02]  /*3f90*/  VIMNMX R21, PT, PT, R23.reuse, R12.reuse, !PT ;  /* 0x0000000c17157248 */ /* 0x0c0fe40007fe0100 */
[CC--:B------:R-:W-:Y:S02]  /*3fa0*/  VIMNMX R15, PT, PT, R16.reuse, R25.reuse, !PT ;  /* 0x00000019100f7248 */ /* 0x0c0fe40007fe0100 */
[----:B------:R-:W-:Y:S02]  /*3fb0*/  VIMNMX R23, PT, PT, R23, R12, PT ;  /* 0x0000000c17177248 */ /* 0x000fe40003fe0100 */
[----:B------:R-:W-:-:S02]  /*3fc0*/  VIMNMX R16, PT, PT, R16, R25, PT ;  /* 0x0000001910107248 */ /* 0x000fc40003fe0100 */
[CC--:B------:R-:W-:Y:S02]  /*3fd0*/  VIMNMX R30, PT, PT, R26.reuse, R19.reuse, !PT ;  /* 0x000000131a1e7248 */ /* 0x0c0fe40007fe0100 */
[CC--:B------:R-:W-:Y:S02]  /*3fe0*/  VIMNMX R25, PT, PT, R31.reuse, R14.reuse, !PT ;  /* 0x0000000e1f197248 */ /* 0x0c0fe40007fe0100 */
[----:B------:R-:W-:Y:S02]  /*3ff0*/  VIMNMX R26, PT, PT, R26, R19, PT ;  /* 0x000000131a1a7248 */ /* 0x000fe40003fe0100 */
[----:B------:R-:W-:Y:S02]  /*4000*/  VIMNMX R12, PT, PT, R10, R27, !PT ;  /* 0x0000001b0a0c7248 */ /* 0x000fe40007fe0100 */
        /* <DEDUP_REMOVED lines=9> */
[----:B------:R-:W-:Y:S02]  /*40a0*/  ISETP.GE.AND P0, PT, R23, R18, PT ;  /* 0x000000121700720c */ /* 0x000fe40003f06270 */
[----:B------:R-:W-:Y:S02]  /*40b0*/  VIMNMX R20, PT, PT, R20, R25, PT ;  /* 0x0000001914147248 */ /* 0x000fe40003fe0100 */
[----:B------:R-:W-:Y:S02]  /*40c0*/  VIMNMX R23, PT, PT, R15, R14, !PT ;  /* 0x0000000e0f177248 */ /* 0x000fe40007fe0100 */
[----:B------:R-:W-:Y:S02]  /*40d0*/  VIMNMX R25, PT, PT, R21, R10, !PT ;  /* 0x0000000a15197248 */ /* 0x000fe40007fe0100 */
[----:B------:R-:W-:-:S02]  /*40e0*/  VIMNMX R15, PT, PT, R15, R14, PT ;  /* 0x0000000e0f0f7248 */ /* 0x000fc40003fe0100 */
[----:B------:R-:W-:Y:S02]  /*40f0*/  VIMNMX R21, PT, PT, R21, R10, PT ;  /* 0x0000000a15157248 */ /* 0x000fe40003fe0100 */
[CC--:B------:R-:W-:Y:S02]  /*4100*/  VIMNMX R14, PT, PT, R12.reuse, R17.reuse, !PT ;  /* 0x000000110c0e7248 */ /* 0x0c0fe40007fe0100 */
[CC--:B------:R-:W-:Y:S02]  /*4110*/  VIMNMX R10, PT, PT, R19.reuse, R16.reuse, !PT ;  /* 0x00000010130a7248 */ /* 0x0c0fe40007fe0100 */
[----:B------:R-:W-:Y:S02]  /*4120*/  VIMNMX R12, PT, PT, R12, R17, PT ;  /* 0x000000110c0c7248 */ /* 0x000fe40003fe0100 */
[----:B------:R-:W-:Y:S02]  /*4130*/  VIMNMX R16, PT, PT, R19, R16, PT ;  /* 0x0000001013107248 */ /* 0x000fe40003fe0100 */
[----:B------:R-:W-:-:S02]  /*4140*/  VIMNMX R17, PT, PT, R30, R29, !PT ;  /* 0x0000001d1e117248 */ /* 0x000fc40007fe0100 */
[----:B------:R-:W-:Y:S02]  /*4150*/  SEL R19, R18, R27, !P0 ;  /* 0x0000001b12137207 */ /* 0x000fe40004000000 */
[----:B------:R-:W-:Y:S02]  /*4160*/  VIMNMX R30, PT, PT, R30, R29, PT ;  /* 0x0000001d1e1e7248 */ /* 0x000fe40003fe0100 */
[----:B------:R-:W-:Y:S02]  /*4170*/  VIMNMX R31, PT, PT, R33, R26, !PT ;  /* 0x0000001a211f7248 */ /* 0x000fe40007fe0100 */
[----:B------:R-:W-:Y:S02]  /*4180*/  SEL R18, R27, R18, !P0 ;  /* 0x000000121b127207 */ /* 0x000fe40004000000 */
[----:B------:R-:W-:Y:S02]  /*4190*/  VIMNMX R33, PT, PT, R33, R26, PT ;  /* 0x0000001a21217248 */ /* 0x000fe40003fe0100 */
[----:B------:R-:W-:-:S02]  /*41a0*/  VIMNMX R27, PT, PT, R23, R20, !PT ;  /* 0x00000014171b7248 */ /* 0x000fc40007fe0100 */
[C---:B------:R-:W-:Y:S02]  /*41b0*/  VIMNMX R29, PT, PT, R23.reuse, R20, PT ;  /* 0x00000014171d7248 */ /* 0x040fe40003fe0100 */
[----:B------:R-:W-:Y:S02]  /*41c0*/  ISETP.GT.AND P0, PT, R23, R24, PT ;  /* 0x000000181700720c */ /* 0x000fe40003f04270 */
[CC--:B------:R-:W-:Y:S02]  /*41d0*/  VIMNMX R26, PT, PT, R22.reuse, R21.reuse, !PT ;  /* 0x00000015161a7248 */ /* 0x0c0fe40007fe0100 */
[CC--:B------:R-:W-:Y:S02]  /*41e0*/  VIMNMX R23, PT, PT, R25.reuse, R12.reuse, !PT ;  /* 0x0000000c19177248 */ /* 0x0c0fe40007fe0100 */
[----:B------:R-:W-:Y:S02]  /*41f0*/  VIMNMX R22, PT, PT, R22, R21, PT ;  /* 0x0000001516167248 */ /* 0x000fe40003fe0100 */
[----:B------:R-:W-:-:S02]  /*4200*/  VIMNMX R25, PT, PT, R25, R12, PT ;  /* 0x0000000c19197248 */ /* 0x000fc40003fe0100 */
[CC--:B------:R-:W-:Y:S02]  /*4210*/  VIMNMX R20, PT, PT, R10.reuse, R15.reuse, !PT ;  /* 0x0000000f0a147248 */ /* 0x0c0fe40007fe0100 */
[CC--:B------:R-:W-:Y:S02]  /*4220*/  VIMNMX R12, PT, PT, R17.reuse, R16.reuse, !PT ;  /* 0x00000010110c7248 */ /* 0x0c0fe40007fe0100 */
[----:B------:R-:W-:Y:S02]  /*4230*/  VIMNMX R15, PT, PT, R10, R15, PT ;  /* 0x0000000f0a0f7248 */ /* 0x000fe40003fe0100 */
[----:B------:R-:W-:Y:S02]  /*4240*/  VIMNMX R17, PT, PT, R17, R16, PT ;  /* 0x0000001011117248 */ /* 0x000fe40003fe0100 */
[----:B------:R-:W-:Y:S02]  /*4250*/  SEL R10, R27, R24, P0 ;  /* 0x000000181b0a7207 */ /* 0x000fe40000000000 */
[----:B------:R-:W-:-:S02]  /*4260*/  VIMNMX R16, PT, PT, R31, R30, !PT ;  /* 0x0000001e1f107248 */ /* 0x000fc40007fe0100 */
[----:B------:R-:W-:Y:S02]  /*4270*/  SEL R24, R24, R27, P0 ;  /* 0x0000001b18187207 */ /* 0x000fe40000000000 */
[CC--:B------:R-:W-:Y:S02]  /*4280*/  VIMNMX R27, PT, PT, R19.reuse, R22.reuse, !PT ;  /* 0x00000016131b7248 */ /* 0x0c0fe40007fe0100 */
[----:B------:R-:W-:Y:S02]  /*4290*/  VIMNMX R19, PT, PT, R19, R22, PT ;  /* 0x0000001613137248 */ /* 0x000fe40003fe0100 */
[----:B------:R-:W-:Y:S02]  /*42a0*/  VIMNMX R28, PT, PT, R12, R15, !PT ;  /* 0x0000000f0c1c7248 */ /* 0x000fe40007fe0100 */
[----:B------:R-:W-:Y:S02]  /*42b0*/  VIMNMX R22, PT, PT, R26, R25, !PT ;  /* 0x000000191a167248 */ /* 0x000fe40007fe0100 */
[----:B------:R-:W-:-:S02]  /*42c0*/  VIMNMX R12, PT, PT, R12, R15, PT ;  /* 0x0000000f0c0c7248 */ /* 0x000fc40003fe0100 */
[----:B------:R-:W-:Y:S02]  /*42d0*/  VIMNMX R21, PT, PT, R14, R33, !PT ;  /* 0x000000210e157248 */ /* 0x000fe40007fe0100 */
[----:B------:R-:W-:Y:S02]  /*42e0*/  VIMNMX R26, PT, PT, R26, R25, PT ;  /* 0x000000191a1a7248 */ /* 0x000fe40003fe0100 */
[----:B------:R-:W-:Y:S02]  /*42f0*/  VIMNMX R15, PT, PT, R16, R17, !PT ;  /* 0x00000011100f7248 */ /* 0x000fe40007fe0100 */
[----:B------:R-:W-:Y:S02]  /*4300*/  VIMNMX R14, PT, PT, R14, R33, PT ;  /* 0x000000210e0e7248 */ /* 0x000fe40003fe0100 */
[----:B------:R-:W-:Y:S02]  /*4310*/  VIMNMX R25, PT, PT, R20, R29, !PT ;  /* 0x0000001d14197248 */ /* 0x000fe40007fe0100 */
[----:B------:R-:W-:-:S02]  /*4320*/  VIMNMX R17, PT, PT, R16, R17, PT ;  /* 0x0000001110117248 */ /* 0x000fc40003fe0100 */
[----:B------:R-:W-:Y:S02]  /*4330*/  VIMNMX R29, PT, PT, R20, R29, PT ;  /* 0x0000001d141d7248 */ /* 0x000fe40003fe0100 */
[CC--:B------:R-:W-:Y:S02]  /*4340*/  VIMNMX R16, PT, PT, R18.reuse, R19.reuse, !PT ;  /* 0x0000001312107248 */ /* 0x0c0fe40007fe0100 */
[----:B------:R-:W-:Y:S02]  /*4350*/  VIMNMX R30, PT, PT, R31, R30, PT ;  /* 0x0000001e1f1e7248 */ /* 0x000fe40003fe0100 */
[----:B------:R-:W-:Y:S02]  /*4360*/  VIMNMX R18, PT, PT, R18, R19, PT ;  /* 0x0000001312127248 */ /* 0x000fe40003fe0100 */
[----:B------:R-:W-:Y:S02]  /*4370*/  VIMNMX R19, PT, PT, R27, R26, !PT ;  /* 0x0000001a1b137248 */ /* 0x000fe40007fe0100 */
[----:B------:R-:W-:-:S02]  /*4380*/  VIMNMX R20, PT, PT, R23, R14, !PT ;  /* 0x0000000e17147248 */ /* 0x000fc40007fe0100 */
[----:B------:R-:W-:Y:S02]  /*4390*/  VIMNMX R27, PT, PT, R27, R26, PT ;  /* 0x0000001a1b1b7248 */ /* 0x000fe40003fe0100 */
[----:B------:R-:W-:Y:S02]  /*43a0*/  VIMNMX R23, PT, PT, R23, R14, PT ;  /* 0x0000000e17177248 */ /* 0x000fe40003fe0100 */
[CC--:B------:R-:W-:Y:S02]  /*43b0*/  VIMNMX R26, PT, PT, R28.reuse, R29.reuse, !PT ;  /* 0x0000001d1c1a7248 */ /* 0x0c0fe40007fe0100 */
[CC--:B------:R-:W-:Y:S02]  /*43c0*/  VIMNMX R14, PT, PT, R21.reuse, R30.reuse, !PT ;  /* 0x0000001e150e7248 */ /* 0x0c0fe40007fe0100 */
        /* <DEDUP_REMOVED lines=17> */
[----:B------:R-:W-:Y:S02]  /*44e0*/  ISETP.GE.AND P0, PT, R27, R18, PT ;  /* 0x000000121b00720c */ /* 0x000fe40003f06270 */
[----:B------:R-:W-:Y:S02]  /*44f0*/  VIMNMX R29, PT, PT, R10, R29, PT ;  /* 0x0000001d0a1d7248 */ /* 0x000fe40003fe0100 */
[----:B------:R-:W-:-:S02]  /*4500*/  VIMNMX R10, PT, PT, R19, R22, !PT ;  /* 0x00000016130a7248 */ /* 0x000fc40007fe0100 */
[----:B------:R-:W-:Y:S02]  /*4510*/  VIMNMX R27, PT, PT, R19, R22, PT ;  /* 0x00000016131b7248 */ /* 0x000fe40003fe0100 */
[----:B------:R-:W-:Y:S02]  /*4520*/  VIMNMX R19, PT, PT, R24, R21, !PT ;  /* 0x0000001518137248 */ /* 0x000fe40007fe0100 */
[----:B------:R-:W-:Y:S02]  /*4530*/  VIMNMX R22, PT, PT, R20, R15, !PT ;  /* 0x0000000f14167248 */ /* 0x000fe40007fe0100 */
[----:B------:R-:W-:Y:S02]  /*4540*/  VIMNMX R21, PT, PT, R24, R21, PT ;  /* 0x0000001518157248 */ /* 0x000fe40003fe0100 */
[----:B------:R-:W-:Y:S02]  /*4550*/  VIMNMX R15, PT, PT, R20, R15, PT ;  /* 0x0000000f140f7248 */ /* 0x000fe40003fe0100 */
[----:B------:R-:W-:-:S02]  /*4560*/  VIMNMX R33, PT, PT, R17, R28, !PT ;  /* 0x0000001c11217248 */ /* 0x000fc40007fe0100 */
[CC--:B------:R-:W-:Y:S02]  /*4570*/  VIMNMX R20, PT, PT, R23.reuse, R14.reuse, !PT ;  /* 0x0000000e17147248 */ /* 0x0c0fe40007fe0100 */
[----:B------:R-:W-:Y:S02]  /*4580*/  VIMNMX R24, PT, PT, R23, R14, PT ;  /* 0x0000000e17187248 */ /* 0x000fe40003fe0100 */
[----:B------:R-:W-:Y:S02]  /*4590*/  VIMNMX R17, PT, PT, R17, R28, PT ;  /* 0x0000001c11117248 */ /* 0x000fe40003fe0100 */
[----:B------:R-:W-:Y:S02]  /*45a0*/  SEL R14, R18, R31, !P0 ;  /* 0x0000001f120e7207 */ /* 0x000fe40004000000 */
[----:B------:R-:W-:Y:S02]  /*45b0*/  SEL R18, R31, R18, !P0 ;  /* 0x000000121f127207 */ /* 0x000fe40004000000 */
[----:B------:R-:W-:-:S02]  /*45c0*/  VIMNMX R28, PT, PT, R16, R29, !PT ;  /* 0x0000001d101c7248 */ /* 0x000fc40007fe0100 */
[C---:B------:R-:W-:Y:S02]  /*45d0*/  VIMNMX R29, PT, PT, R16.reuse, R29, PT ;  /* 0x0000001d101d7248 */ /* 0x040fe40003fe0100 */
[----:B------:R-:W-:Y:S02]  /*45e0*/  ISETP.GT.AND P0, PT, R16, R25, PT ;  /* 0x000000191000720c */ /* 0x000fe40003f04270 */
[CC--:B------:R-:W-:Y:S02]  /*45f0*/  VIMNMX R16, PT, PT, R12.reuse, R27.reuse, !PT ;  /* 0x0000001b0c107248 */ /* 0x0c0fe40007fe0100 */
[----:B------:R-:W-:Y:S02]  /*4600*/  VIMNMX R27, PT, PT, R12, R27, PT ;  /* 0x0000001b0c1b7248 */ /* 0x000fe40003fe0100 */
[CC--:B------:R-:W-:Y:S02]  /*4610*/  VIMNMX R12, PT, PT, R10.reuse, R21.reuse, !PT ;  /* 0x000000150a0c7248 */ /* 0x0c0fe40007fe0100 */
[----:B------:R-:W-:-:S02]  /*4620*/  VIMNMX R21, PT, PT, R10, R21, PT ;  /* 0x000000150a157248 */ /* 0x000fc40003fe0100 */
[CC--:B------:R-:W-:Y:S02]  /*4630*/  VIMNMX R10, PT, PT, R22.reuse, R17.reuse, !PT ;  /* 0x00000011160a7248 */ /* 0x0c0fe40007fe0100 */
[CC--:B------:R-:W-:Y:S02]  /*4640*/  VIMNMX R23, PT, PT, R19.reuse, R24.reuse, !PT ;  /* 0x0000001813177248 */ /* 0x0c0fe40007fe0100 */
[----:B------:R-:W-:Y:S02]  /*4650*/  VIMNMX R17, PT, PT, R22, R17, PT ;  /* 0x0000001116117248 */ /* 0x000fe40003fe0100 */
[----:B------:R-:W-:Y:S02]  /*4660*/  VIMNMX R19, PT, PT, R19, R24, PT ;  /* 0x0000001813137248 */ /* 0x000fe40003fe0100 */
[----:B------:R-:W-:Y:S02]  /*4670*/  VIMNMX R22, PT, PT, R33, R26, !PT ;  /* 0x0000001a21167248 */ /* 0x000fe40007fe0100 */
[----:B------:R-:W-:-:S02]  /*4680*/  VIMNMX R24, PT, PT, R20, R15, !PT ;  /* 0x0000000f14187248 */ /* 0x000fc40007fe0100 */
[----:B------:R-:W-:Y:S02]  /*4690*/  VIMNMX R20, PT, PT, R20, R15, PT ;  /* 0x0000000f14147248 */ /* 0x000fe40003fe0100 */
[----:B------:R-:W-:Y:S02]  /*46a0*/  SEL R15, R28, R25, P0 ;  /* 0x000000191c0f7207 */ /* 0x000fe40000000000 */
[----:B------:R-:W-:Y:S02]  /*46b0*/  SEL R25, R25, R28, P0 ;  /* 0x0000001c19197207 */ /* 0x000fe40000000000 */
[----:B------:R-:W-:Y:S02]  /*46c0*/  VIMNMX R33, PT, PT, R33, R26, PT ;  /* 0x0000001a21217248 */ /* 0x000fe40003fe0100 */
[----:B------:R-:W-:Y:S02]  /*46d0*/  VIMNMX R28, PT, PT, R22, R29, !PT ;  /* 0x0000001d161c7248 */ /* 0x000fe40007fe0100 */
[----:B------:R-:W-:-:S02]  /*46e0*/  VIMNMX R26, PT, PT, R14, R27, !PT ;  /* 0x0000001b0e1a7248 */ /* 0x000fc40007fe0100 */
[----:B------:R-:W-:Y:S02]  /*46f0*/  VIMNMX R29, PT, PT, R22, R29, PT ;  /* 0x0000001d161d7248 */ /* 0x000fe40003fe0100 */
[----:B------:R-:W-:Y:S02]  /*4700*/  VIMNMX R27, PT, PT, R14, R27, PT ;  /* 0x0000001b0e1b7248 */ /* 0x000fe40003fe0100 */
[----:B------:R-:W-:Y:S02]  /*4710*/  VIMNMX R22, PT, PT, R12, R19, !PT ;  /* 0x000000130c167248 */ /* 0x000fe40007fe0100 */
[----:B------:R-:W-:Y:S02]  /*4720*/  VIMNMX R14, PT, PT, R16, R21, !PT ;  /* 0x00000015100e7248 */ /* 0x000fe40007fe0100 */
[----:B------:R-:W-:Y:S02]  /*4730*/  VIMNMX R19, PT, PT, R12, R19, PT ;  /* 0x000000130c137248 */ /* 0x000fe40003fe0100 */
[----:B------:R-:W-:-:S02]  /*4740*/  VIMNMX R21, PT, PT, R16, R21, PT ;  /* 0x0000001510157248 */ /* 0x000fc40003fe0100 */
[CC--:B------:R-:W-:Y:S02]  /*4750*/  VIMNMX R12, PT, PT, R23.reuse, R20.reuse, !PT ;  /* 0x00000014170c7248 */ /* 0x0c0fe40007fe0100 */
        /* <DEDUP_REMOVED lines=8> */
[CC--:B------:R-:W-:Y:S02]  /*47e0*/  VIMNMX R26, PT, PT, R28.reuse, R25.reuse, !PT ;  /* 0x000000191c1a7248 */ /* 0x0c0fe40007fe0100 */
        /* <DEDUP_REMOVED lines=9> */
[CC--:B------:R-:W-:Y:S02]  /*4880*/  VIMNMX R29, PT, PT, R31.reuse, R10.reuse, !PT ;  /* 0x0000000a1f1d7248 */ /* 0x0c0fe40007fe0100 */
[----:B------:R-:W-:Y:S02]  /*4890*/  VIMNMX R17, PT, PT, R12, R17, PT ;  /* 0x000000110c117248 */ /* 0x000fe40003fe0100 */
[----:B------:R-:W-:Y:S02]  /*48a0*/  VIMNMX R10, PT, PT, R31, R10, PT ;  /* 0x0000000a1f0a7248 */ /* 0x000fe40003fe0100 */
[CC--:B------:R-:W-:Y:S02]  /*48b0*/  VIMNMX R12, PT, PT, R20.reuse, R27.reuse, !PT ;  /* 0x0000001b140c7248 */ /* 0x0c0fe40007fe0100 */
[----:B------:R-:W-:-:S02]  /*48c0*/  VIMNMX R31, PT, PT, R20, R27, PT ;  /* 0x0000001b141f7248 */ /* 0x000fc40003fe0100 */
[----:B------:R-:W-:Y:S02]  /*48d0*/  VIMNMX R20, PT, PT, R21, R28, !PT ;  /* 0x0000001c15147248 */ /* 0x000fe40007fe0100 */
[----:B------:R-:W-:Y:S02]  /*48e0*/  ISETP.GE.AND P0, PT, R27, R18, PT ;  /* 0x000000121b00720c */ /* 0x000fe40003f06270 */
        /* <DEDUP_REMOVED lines=13> */
[CC--:B------:R-:W-:Y:S02]  /*49c0*/  VIMNMX R26, PT, PT, R20.reuse, R27.reuse, !PT ;  /* 0x0000001b141a7248 */ /* 0x0c0fe40007fe0100 */
[C---:B------:R-:W-:Y:S02]  /*49d0*/  VIMNMX R27, PT, PT, R20.reuse, R27, PT ;  /* 0x0000001b141b7248 */ /* 0x040fe40003fe0100 */
[----:B------:R-:W-:-:S02]  /*49e0*/  ISETP.GT.AND P0, PT, R20, R21, PT ;  /* 0x000000151400720c */ /* 0x000fc40003f04270 */
        /* <DEDUP_REMOVED lines=12> */
[----:B------:R-:W-:Y:S02]  /*4ab0*/  SEL R17, R26, R21, P0 ;  /* 0x000000151a117207 */ /* 0x000fe40000000000 */
[----:B------:R-:W-:Y:S02]  /*4ac0*/  SEL R26, R21, R26, P0 ;  /* 0x0000001a151a7207 */ /* 0x000fe40000000000 */
        /* <DEDUP_REMOVED lines=8> */
[CC--:B------:R-:W-:Y:S02]  /*4b50*/  VIMNMX R12, PT, PT, R22.reuse, R23.reuse, !PT ;  /* 0x00000017160c7248 */ /* 0x0c0fe40007fe0100 */
[----:B------:R-:W-:-:S02]  /*4b60*/  VIMNMX R28, PT, PT, R22, R23, PT ;  /* 0x00000017161c7248 */ /* 0x000fc40003fe0100 */
[CC--:B------:R-:W-:Y:S02]  /*4b70*/  VIMNMX R22, PT, PT, R14.reuse, R29.reuse, !PT ;  /* 0x0000001d0e167248 */ /* 0x0c0fe40007fe0100 */
[----:B------:R-:W-:Y:S02]  /*4b80*/  VIMNMX R29, PT, PT, R14, R29, PT ;  /* 0x0000001d0e1d7248 */ /* 0x000fe40003fe0100 */
[CC--:B------:R-:W-:Y:S02]  /*4b90*/  VIMNMX R23, PT, PT, R16.reuse, R27.reuse, !PT ;  /* 0x0000001b10177248 */ /* 0x0c0fe40007fe0100 */
[----:B------:R-:W-:Y:S02]  /*4ba0*/  VIMNMX R35, PT, PT, R16, R27, PT ;  /* 0x0000001b10237248 */ /* 0x000fe40003fe0100 */
[----:B------:R-:W-:Y:S02]  /*4bb0*/  VIMNMX R14, PT, PT, R24, R25, !PT ;  /* 0x00000019180e7248 */ /* 0x000fe40007fe0100 */
[----:B------:R-:W-:-:S02]  /*4bc0*/  VIMNMX R31, PT, PT, R21, R20, !PT ;  /* 0x00000014151f7248 */ /* 0x000fc40007fe0100 */
[----:B------:R-:W-:Y:S02]  /*4bd0*/  VIMNMX R16, PT, PT, R21, R20, PT ;  /* 0x0000001415107248 */ /* 0x000fe40003fe0100 */
[----:B------:R-:W-:Y:S02]  /*4be0*/  VIMNMX R25, PT, PT, R24, R25, PT ;  /* 0x0000001918197248 */ /* 0x000fe40003fe0100 */
[----:B------:R-:W-:Y:S02]  /*4bf0*/  VIMNMX R21, PT, PT, R10, R19, !PT ;  /* 0x000000130a157248 */ /* 0x000fe40007fe0100 */
[CC--:B------:R-:W-:Y:S02]  /*4c00*/  VIMNMX R27, PT, PT, R18.reuse, R33.reuse, !PT ;  /* 0x00000021121b7248 */ /* 0x0c0fe40007fe0100 */
[----:B------:R-:W-:Y:S02]  /*4c10*/  VIMNMX R24, PT, PT, R18, R33, PT ;  /* 0x0000002112187248 */ /* 0x000fe40003fe0100 */
        /* <DEDUP_REMOVED lines=10> */
[----:B------:R-:W-:-:S07]  /*4cc0*/  VIMNMX R23, PT, PT, R23, R26, PT ;  /* 0x0000001a17177248 */ /* 0x000fce0003fe0100 */
.L_x_22:
[----:B------:R-:W-:Y:S05]  /*4cd0*/  BSYNC.RECONVERGENT B0 ;  /* 0x0000000000007941 */ /* 0x000fea0003800200 */
.L_x_21:
[----:B------:R-:W-:-:S07]  /*4ce0*/  IMAD.MOV.U32 R20, RZ, RZ, 0x2 ;  /* 0x00000002ff147424 */ /* 0x000fce00078e00ff */
.L_x_26:
[----:B------:R-:W0:Y:S01]  /*4cf0*/  S2R R22, SR_CgaCtaId ;  /* 0x0000000000167919 */ /* 0x000e220000008800 */
[--C-:B------:R-:W-:Y:S01]  /*4d00*/  IMAD.MOV R35, RZ, RZ, -R20.reuse ;  /* 0x000000ffff237224 */ /* 0x100fe200078e0a14 */
[----:B------:R-:W-:Y:S01]  /*4d10*/  SHF.R.U32.HI R34, RZ, 0x1, R20 ;  /* 0x00000001ff227819 */ /* 0x000fe20000011614 */
[----:B------:R-:W-:Y:S01]  /*4d20*/  BSSY.RECONVERGENT B0, `(.L_x_23) ;  /* 0x0000039000007945 */ /* 0x000fe20003800200 */
[----:B------:R-:W-:Y:S01]  /*4d30*/  BAR.SYNC.DEFER_BLOCKING 0x0 ;  /* 0x0000000000007b1d */ /* 0x000fe20000010000 */
[----:B------:R-:W-:Y:S02]  /*4d40*/  MOV R18, 0x400 ;  /* 0x0000040000127802 */ /* 0x000fe40000000f00 */
[----:B------:R-:W-:-:S05]  /*4d50*/  LOP3.LUT R14, R2, R35, RZ, 0xc0, !PT ;  /* 0x00000023020e7212 */ /* 0x000fca00078ec0ff */
[----:B------:R-:W-:Y:S02]  /*4d60*/  IMAD R35, R14, 0x11, RZ ;  /* 0x000000110e237824 */ /* 0x000fe400078e02ff */
[----:B------:R-:W-:-:S03]  /*4d70*/  VIADD R14, R20, 0xffffffff ;  /* 0xffffffff140e7836 */ /* 0x000fc60000000000 */
[----:B------:R-:W-:Y:S02]  /*4d80*/  VIMNMX R26, PT, PT, R4, R35, PT ;  /* 0x00000023041a7248 */ /* 0x000fe40003fe0100 */
[----:B------:R-:W-:-:S03]  /*4d90*/  LOP3.LUT R14, R14, R2, RZ, 0xc0, !PT ;  /* 0x000000020e0e7212 */ /* 0x000fc600078ec0ff */
[----:B------:R-:W-:Y:S02]  /*4da0*/  IMAD R35, R34, 0x11, R26 ;  /* 0x0000001122237824 */ /* 0x000fe400078e021a */
[----:B------:R-:W-:-:S03]  /*4db0*/  IMAD R32, R14, 0x11, RZ ;  /* 0x000000110e207824 */ /* 0x000fc600078e02ff */
[----:B------:R-:W-:Y:S02]  /*4dc0*/  VIMNMX R35, PT, PT, R4, R35, PT ;  /* 0x0000002304237248 */ /* 0x000fe40003fe0100 */
[----:B0-----:R-:W-:-:S03]  /*4dd0*/  LEA R18, R22, R18, 0x18 ;  /* 0x0000001216127211 */ /* 0x001fc600078ec0ff */
[----:B------:R-:W-:Y:S02]  /*4de0*/  IMAD R34, R34, 0x11, R35 ;  /* 0x0000001122227824 */ /* 0x000fe400078e0223 */
[----:B------:R-:W-:-:S03]  /*4df0*/  IMAD R22, R2, 0x44, R18 ;  /* 0x0000004402167824 */ /* 0x000fc600078e0212 */
[----:B------:R-:W-:Y:S02]  /*4e00*/  VIMNMX R14, PT, PT, R4, R34, PT ;  /* 0x00000022040e7248 */ /* 0x000fe40003fe0100 */
[----:B------:R0:W-:Y:S04]  /*4e10*/  STS [R22+0x4], R27 ;  /* 0x0000041b16007388 */ /* 0x0001e80000000800 */
[----:B------:R1:W-:Y:S04]  /*4e20*/  STS [R22], R24 ;  /* 0x0000001816007388 */ /* 0x0003e80000000800 */
[----:B------:R2:W-:Y:S01]  /*4e30*/  STS [R22+0x8], R16 ;  /* 0x0000081016007388 */ /* 0x0005e20000000800 */
[----:B0-----:R-:W-:-:S03]  /*4e40*/  IMAD.IADD R27, R14, 0x1, -R35 ;  /* 0x000000010e1b7824 */ /* 0x001fc600078e0a23 */
[----:B------:R0:W-:Y:S01]  /*4e50*/  STS [R22+0xc], R31 ;  /* 0x00000c1f16007388 */ /* 0x0001e20000000800 */
[----:B-1----:R-:W-:-:S03]  /*4e60*/  VIMNMX R24, PT, PT, R4, R32, PT ;  /* 0x0000002004187248 */ /* 0x002fc60003fe0100 */
[----:B------:R0:W-:Y:S01]  /*4e70*/  STS [R22+0x10], R10 ;  /* 0x0000100a16007388 */ /* 0x0001e20000000800 */
[C---:B------:R-:W-:Y:S01]  /*4e80*/  ISETP.GE.AND P0, PT, R24.reuse, R27, PT ;  /* 0x0000001b1800720c */ /* 0x040fe20003f06270 */
[----:B------:R-:W-:Y:S01]  /*4e90*/  IMAD.IADD R27, R24, 0x1, -R27 ;  /* 0x00000001181b7824 */ /* 0x000fe200078e0a1b */
[----:B--2---:R-:W-:Y:S01]  /*4ea0*/  VIADDMNMX R16, R35, -R26, R24, PT ;  /* 0x8000001a23107246 */ /* 0x004fe20003800118 */
[----:B------:R0:W-:Y:S03]  /*4eb0*/  STS [R22+0x14], R21 ;  /* 0x0000141516007388 */ /* 0x0001e60000000800 */
[----:B------:R-:W-:Y:S01]  /*4ec0*/  SEL R27, R27, RZ, P0 ;  /* 0x000000ff1b1b7207 */ /* 0x000fe20000000000 */
        /* <DEDUP_REMOVED lines=14> */
[----:B0-----:R-:W-:-:S07]  /*4fb0*/  IMAD.IADD R21, R24, 0x1, R35 ;  /* 0x0000000118157824 */ /* 0x001fce00078e0223 */
.L_x_25:
[----:B------:R-:W-:-:S05]  /*4fc0*/  IMAD.IADD R10, R16, 0x1, -R27 ;  /* 0x00000001100a7824 */ /* 0x000fca00078e0a1b */
        /* <DEDUP_REMOVED lines=14> */
.L_x_24:
[----:B------:R-:W-:Y:S05]  /*50b0*/  BSYNC.RECONVERGENT B0 ;  /* 0x0000000000007941 */ /* 0x000fea0003800200 */
.L_x_23:
[----:B------:R-:W-:Y:S01]  /*50c0*/  IMAD.IADD R26, R26, 0x1, R27 ;  /* 0x000000011a1a7824 */ /* 0x000fe200078e021b */
[----:B------:R-:W-:Y:S02]  /*50d0*/  IADD3 R27, PT, PT, -R27, R35, R24 ;  /* 0x000000231b1b7210 */ /* 0x000fe40007ffe118 */
[----:B------:R-:W-:Y:S01]  /*50e0*/  PLOP3.LUT P0, PT, PT, PT, PT, 0x8, 0x80 ;  /* 0x000000000080781c */ /* 0x000fe20003f0e170 */
[C-C-:B------:R-:W-:Y:S01]  /*50f0*/  IMAD R16, R26.reuse, 0x4, R18.reuse ;  /* 0x000000041a107824 */ /* 0x140fe200078e0212 */
[C---:B------:R-:W-:Y:S01]  /*5100*/  ISETP.GE.AND P1, PT, R27.reuse, R14, PT ;  /* 0x0000000e1b00720c */ /* 0x040fe20003f26270 */
[C---:B0-----:R-:W-:Y:S02]  /*5110*/  IMAD R19, R27.reuse, 0x4, R18 ;  /* 0x000000041b137824 */ /* 0x041fe400078e0212 */
[----:B------:R-:W-:Y:S01]  /*5120*/  VIADD R15, R27, 0x1 ;  /* 0x000000011b0f7836 */ /* 0x000fe20000000000 */
[----:B------:R-:W-:Y:S01]  /*5130*/  LDS R22, [R16] ;  /* 0x0000000010167984 */ /* 0x000fe20000000800 */
[----:B------:R-:W-:-:S03]  /*5140*/  VIADD R10, R26, 0x1 ;  /* 0x000000011a0a7836 */ /* 0x000fc60000000000 */
[----:B------:R-:W0:Y:S05]  /*5150*/  LDS R17, [R19] ;  /* 0x0000000013117984 */ /* 0x000e2a0000000800 */
[----:B0-----:R-:W-:-:S04]  /*5160*/  @!P1 ISETP.GE.AND P2, PT, R17, R22, PT ;  /* 0x000000161100920c */ /* 0x001fc80003f46270 */
[----:B------:R-:W-:-:S04]  /*5170*/  @!P1 ISETP.GE.OR P0, PT, R26, R35, !P2 ;  /* 0x000000231a00920c */ /* 0x000fc80005706670 */
[----:B------:R-:W-:-:S09]  /*5180*/  SEL R24, R17, R22, P0 ;  /* 0x0000001611187207 */ /* 0x000fd20000000000 */
[----:B------:R0:W-:Y:S01]  /*5190*/  @P0 LDS R17, [R19+0x4] ;  /* 0x0000040013110984 */ /* 0x0001e20000000800 */
[----:B------:R-:W-:Y:S02]  /*51a0*/  @!P0 IMAD.MOV R15, RZ, RZ, R27 ;  /* 0x000000ffff0f8224 */ /* 0x000fe400078e021b */
[----:B------:R-:W-:Y:S01]  /*51b0*/  @P0 IMAD.MOV R10, RZ, RZ, R26 ;  /* 0x000000ffff0a0224 */ /* 0x000fe200078e021a */
[----:B------:R-:W1:Y:S01]  /*51c0*/  @!P0 LDS R22, [R16+0x4] ;  /* 0x0000040010168984 */ /* 0x000e620000000800 */
[----:B------:R-:W-:Y:S02]  /*51d0*/  PLOP3.LUT P0, PT, PT, PT, PT, 0x8, 0x80 ;  /* 0x000000000080781c */ /* 0x000fe40003f0e170 */
[C---:B------:R-:W-:Y:S01]  /*51e0*/  ISETP.GE.AND P1, PT, R15.reuse, R14, PT ;  /* 0x0000000e0f00720c */ /* 0x040fe20003f26270 */
[----:B------:R-:W-:Y:S02]  /*51f0*/  VIADD R12, R10, 0x1 ;  /* 0x000000010a0c7836 */ /* 0x000fe40000000000 */
[----:B0-----:R-:W-:-:S10]  /*5200*/  VIADD R19, R15, 0x1 ;  /* 0x000000010f137836 */ /* 0x001fd40000000000 */
[----:B-1----:R-:W-:-:S04]  /*5210*/  @!P1 ISETP.GE.AND P2, PT, R17, R22, PT ;  /* 0x000000161100920c */ /* 0x002fc80003f46270 */
        /* <DEDUP_REMOVED lines=149> */
[----:B------:R-:W-:Y:S01]  /*5b70*/  ISETP.GE.AND P1, PT, R23, R14, PT ;  /* 0x0000000e1700720c */ /* 0x000fe20003f26270 */
[----:B------:R-:W-:Y:S01]  /*5b80*/  VIADD R12, R34, 0x1 ;  /* 0x00000001220c7836 */ /* 0x000fe20000000000 */
[----:B------:R-:W-:Y:S04]  /*5b90*/  @!P0 LDS R22, [R32] ;  /* 0x0000000020168984 */ /* 0x000fe80000000800 */
[----:B------:R-:W0:Y:S01]  /*5ba0*/  @P0 LDS R17, [R26] ;  /* 0x000000001a110984 */ /* 0x000e220000000800 */
[----:B------:R-:W-:-:S06]  /*5bb0*/  PLOP3.LUT P0, PT, PT, PT, PT, 0x8, 0x80 ;  /* 0x000000000080781c */ /* 0x000fcc0003f0e170 */
[----:B0-----:R-:W-:-:S04]  /*5bc0*/  @!P1 ISETP.GE.AND P2, PT, R17, R22, PT ;  /* 0x000000161100920c */ /* 0x001fc80003f46270 */
[----:B------:R-:W-:-:S04]  /*5bd0*/  @!P1 ISETP.GE.OR P0, PT, R34, R35, !P2 ;  /* 0x000000232200920c */ /* 0x000fc80005706670 */
[----:B------:R-:W-:-:S09]  /*5be0*/  SEL R37, R17, R22, P0 ;  /* 0x0000001611257207 */ /* 0x000fd20000000000 */
[----:B------:R-:W-:Y:S02]  /*5bf0*/  @P0 IMAD.MOV R12, RZ, RZ, R34 ;  /* 0x000000ffff0c0224 */ /* 0x000fe400078e0222 */
[----:B------:R-:W-:Y:S02]  /*5c00*/  VIADD R34, R23, 0x1 ;  /* 0x0000000117227836 */ /* 0x000fe40000000000 */
        /* <DEDUP_REMOVED lines=12> */
[----:B------:R-:W-:Y:S02]  /*5cd0*/  @!P0 IMAD.MOV R26, RZ, RZ, R34 ;  /* 0x000000ffff1a8224 */ /* 0x000fe400078e0222 */
[----:B------:R-:W-:Y:S02]  /*5ce0*/  @P0 IMAD.MOV R32, RZ, RZ, R12 ;  /* 0x000000ffff200224 */ /* 0x000fe400078e020c */
[C-C-:B------:R-:W-:Y:S01]  /*5cf0*/  @P0 IMAD R34, R26.reuse, 0x4, R18.reuse ;  /* 0x000000041a220824 */ /* 0x140fe200078e0212 */
[----:B------:R-:W-:Y:S01]  /*5d00*/  ISETP.GE.AND P1, PT, R26, R14, PT ;  /* 0x0000000e1a00720c */ /* 0x000fe20003f26270 */
[C---:B------:R-:W-:Y:S02]  /*5d10*/  @!P0 IMAD R12, R32.reuse, 0x4, R18 ;  /* 0x00000004200c8824 */ /* 0x040fe400078e0212 */
[----:B------:R-:W-:Y:S01]  /*5d20*/  VIADD R36, R32, 0x1 ;  /* 0x0000000120247836 */ /* 0x000fe20000000000 */
[----:B------:R-:W-:Y:S04]  /*5d30*/  @P0 LDS R17, [R34] ;  /* 0x0000000022110984 */ /* 0x000fe80000000800 */
[----:B------:R-:W0:Y:S01]  /*5d40*/  @!P0 LDS R22, [R12] ;  /* 0x000000000c168984 */ /* 0x000e220000000800 */
[----:B------:R-:W-:-:S04]  /*5d50*/  PLOP3.LUT P0, PT, PT, PT, PT, 0x8, 0x80 ;  /* 0x000000000080781c */ /* 0x000fc80003f0e170 */
[----:B0-----:R-:W-:-:S04]  /*5d60*/  @!P1 ISETP.GE.AND P2, PT, R17, R22, PT ;  /* 0x000000161100920c */ /* 0x001fc80003f46270 */
[----:B------:R-:W-:Y:S02]  /*5d70*/  @!P1 ISETP.GE.OR P0, PT, R32, R35, !P2 ;  /* 0x000000232000920c */ /* 0x000fe40005706670 */
[C---:B------:R-:W-:Y:S01]  /*5d80*/  ISETP.GE.U32.AND P2, PT, R20.reuse, 0x81, PT ;  /* 0x000000811400780c */ /* 0x040fe20003f46070 */
[----:B------:R-:W-:Y:S01]  /*5d90*/  IMAD.SHL.U32 R20, R20, 0x2, RZ ;  /* 0x0000000214147824 */ /* 0x000fe200078e00ff */
[----:B------:R-:W-:-:S09]  /*5da0*/  SEL R12, R17, R22, P0 ;  /* 0x00000016110c7207 */ /* 0x000fd20000000000 */
[----:B------:R-:W-:-:S05]  /*5db0*/  @P0 IMAD.MOV R36, RZ, RZ, R32 ;  /* 0x000000ffff240224 */ /* 0x000fca00078e0220 */
[----:B------:R-:W-:Y:S01]  /*5dc0*/  ISETP.GE.AND P1, PT, R36, R35, PT ;  /* 0x000000232400720c */ /* 0x000fe20003f26270 */
[----:B------:R-:W-:Y:S02]  /*5dd0*/  VIADD R35, R26, 0x1 ;  /* 0x000000011a237836 */ /* 0x000fe40000000000 */
[----:B------:R-:W-:Y:S02]  /*5de0*/  @!P0 IMAD.MOV R35, RZ, RZ, R26 ;  /* 0x000000ffff238224 */ /* 0x000fe400078e021a */
[--C-:B------:R-:W-:Y:S02]  /*5df0*/  @!P0 IMAD R36, R36, 0x4, R18.reuse ;  /* 0x0000000424248824 */ /* 0x100fe400078e0212 */
[----:B------:R-:W-:-:S03]  /*5e00*/  @P0 IMAD R26, R35, 0x4, R18 ;  /* 0x00000004231a0824 */ /* 0x000fc600078e0212 */
[----:B------:R-:W-:Y:S04]  /*5e10*/  @!P0 LDS R22, [R36] ;  /* 0x0000000024168984 */ /* 0x000fe80000000800 */
[----:B------:R-:W0:Y:S01]  /*5e20*/  @P0 LDS R17, [R26] ;  /* 0x000000001a110984 */ /* 0x000e220000000800 */
[----:B------:R-:W-:Y:S02]  /*5e30*/  ISETP.GE.AND P0, PT, R35, R14, PT ;  /* 0x0000000e2300720c */ /* 0x000fe40003f06270 */
        /* <DEDUP_REMOVED lines=8> */
[----:B------:R-:W-:Y:S01]  /*5ec0*/  ISETP.NE.AND P0, PT, R2, RZ, PT ;  /* 0x000000ff0200720c */ /* 0x000fe20003f05270 */
[----:B------:R-:W-:Y:S01]  /*5ed0*/  STS [R8], R24 ;  /* 0x0000001808007388 */ /* 0x000fe20000000800 */
[----:B------:R-:W0:Y:S03]  /*5ee0*/  LDCU.64 UR4, c[0x0][0x398] ;  /* 0x00007300ff0477ac */ /* 0x000e260008000a00 */
        /* <DEDUP_REMOVED lines=34> */
[----:B------:R3:W-:Y:S01]  /*6110*/  @!P0 STS [R18+0x4400], R4 ;  /* 0x0044000412008388 */ /* 0x0007e20000000800 */
[----:B------:R-:W-:Y:S01]  /*6120*/  BAR.SYNC.DEFER_BLOCKING 0x0 ;  /* 0x0000000000007b1d */ /* 0x000fe20000010000 */
[----:B-1----:R-:W-:-:S05]  /*6130*/  IADD3 R15, P0, PT, R0, R3, RZ ;  /* 0x00000003000f7210 */ /* 0x002fca0007f1e0ff */
[----:B------:R-:W1:Y:S01]  /*6140*/  S2R R14, SR_TID.X ;  /* 0x00000000000e7919 */ /* 0x000e620000002100 */
[----:B------:R4:W5:Y:S01]  /*6150*/  LDS R12, [R18+0x4400] ;  /* 0x00440000120c7984 */ /* 0x0009620000000800 */
[C---:B-1----:R-:W-:Y:S02]  /*6160*/  LOP3.LUT R24, R14.reuse, 0x1f, RZ, 0xc0, !PT ;  /* 0x0000001f0e187812 */ /* 0x042fe400078ec0ff */
[----:B------:R-:W-:-:S05]  /*6170*/  LOP3.LUT R14, R14, 0x3e0, RZ, 0xc0, !PT ;  /* 0x000003e00e0e7812 */ /* 0x000fca00078ec0ff */
[----:B------:R-:W-:Y:S02]  /*6180*/  IMAD R0, R14, 0x11, R24 ;  /* 0x000000110e007824 */ /* 0x000fe400078e0218 */
[----:B------:R-:W-:Y:S01]  /*6190*/  IMAD.X R24, RZ, RZ, RZ, P0 ;  /* 0x000000ffff187224 */ /* 0x000fe200000e06ff */
[C---:B0-----:R-:W-:Y:S01]  /*61a0*/  LEA R14, P0, R15.reuse, UR4, 0x2 ;  /* 0x000000040f0e7c11 */ /* 0x041fe2000f8010ff */
[C---:B--2---:R-:W-:Y:S02]  /*61b0*/  VIADD R6, R0.reuse, 0x20 ;  /* 0x0000002000067836 */ /* 0x044fe40000000000 */
[C---:B---3--:R-:W-:Y:S01]  /*61c0*/  VIADD R4, R0.reuse, 0x40 ;  /* 0x0000004000047836 */ /* 0x048fe20000000000 */
[----:B------:R-:W-:Y:S01]  /*61d0*/  LEA.HI.X R15, R15, UR5, R24, 0x2, P0 ;  /* 0x000000050f0f7c11 */ /* 0x000fe200080f1418 */
[C---:B----4-:R-:W-:Y:S01]  /*61e0*/  VIADD R18, R0.reuse, 0xe0 ;  /* 0x000000e000127836 */ /* 0x050fe20000000000 */
[-C--:B-----5:R-:W-:Y:S01]  /*61f0*/  ISETP.GE.AND P2, PT, R3, R12.reuse, PT ;  /* 0x0000000c0300720c */ /* 0x0a0fe20003f46270 */
[----:B------:R-:W-:Y:S01]  /*6200*/  VIADD R3, R0, 0x60 ;  /* 0x0000006000037836 */ /* 0x000fe20000000000 */
[-C--:B------:R-:W-:Y:S01]  /*6210*/  ISETP.GE.AND P1, PT, R6, R12.reuse, PT ;  /* 0x0000000c0600720c */ /* 0x080fe20003f26270 */
[----:B------:R-:W-:Y:S01]  /*6220*/  VIADD R6, R0, 0xa0 ;  /* 0x000000a000067836 */ /* 0x000fe20000000000 */
[-C--:B------:R-:W-:Y:S01]  /*6230*/  ISETP.GE.AND P0, PT, R4, R12.reuse, PT ;  /* 0x0000000c0400720c */ /* 0x080fe20003f06270 */
[C---:B------:R-:W-:Y:S01]  /*6240*/  VIADD R4, R0.reuse, 0x80 ;  /* 0x0000008000047836 */ /* 0x040fe20000000000 */
        /* <DEDUP_REMOVED lines=11> */
[C---:B------:R-:W-:Y:S02]  /*6300*/  VIADD R4, R0.reuse, 0xc0 ;  /* 0x000000c000047836 */ /* 0x040fe40000000000 */
[----:B------:R0:W-:Y:S01]  /*6310*/  @!P0 STG.E desc[UR6][R14.64+0x100], R20 ;  /* 0x000100140e008986 */ /* 0x0001e2000c101906 */
[----:B------:R-:W-:Y:S01]  /*6320*/  ISETP.GE.AND P0, PT, R3, R12, PT ;  /* 0x0000000c0300720c */ /* 0x000fe20003f06270 */
[----:B------:R-:W-:-:S02]  /*6330*/  VIADD R3, R0, 0x160 ;  /* 0x0000016000037836 */ /* 0x000fc40000000000 */
[----:B------:R0:W-:Y:S01]  /*6340*/  @!P4 STG.E desc[UR6][R14.64+0x180], R2 ;  /* 0x000180020e00c986 */ /* 0x0001e2000c101906 */
[----:B------:R-:W-:-:S03]  /*6350*/  ISETP.GE.AND P4, PT, R4, R12, PT ;  /* 0x0000000c0400720c */ /* 0x000fc60003f86270 */
        /* <DEDUP_REMOVED lines=21> */
.L_x_27:
        /* <DEDUP_REMOVED lines=95> */
.L_x_28:
        /* <DEDUP_REMOVED lines=14> */
.L_x_78:


//--------------------- .text._ZN3cub18CUB_300001_SM_10006detail10merge_sort26DeviceMergeSortMergeKernelINS2_10policy_hubIPiE9Policy600ES5_S5_S5_S5_j8CustomOpiiEEvbT2_T3_T4_PT6_PT7_T5_PSB_SB_NS1_7vsmem_tE --------------------------
	.section	.text._ZN3cub18CUB_300001_SM_10006detail10merge_sort26DeviceMergeSortMergeKernelINS2_10policy_hubIPiE9Policy600ES5_S5_S5_S5_j8CustomOpiiEEvbT2_T3_T4_PT6_PT7_T5_PSB_SB_NS1_7vsmem_tE,"ax",@progbits
	.align	128
        .global         _ZN3cub18CUB_300001_SM_10006detail10merge_sort26DeviceMergeSortMergeKernelINS2_10policy_hubIPiE9Policy600ES5_S5_S5_S5_j8CustomOpiiEEvbT2_T3_T4_PT6_PT7_T5_PSB_SB_NS1_7vsmem_tE
        .type           _ZN3cub18CUB_300001_SM_10006detail10merge_sort26DeviceMergeSortMergeKernelINS2_10policy_hubIPiE9Policy600ES5_S5_S5_S5_j8CustomOpiiEEvbT2_T3_T4_PT6_PT7_T5_PSB_SB_NS1_7vsmem_tE,@function
        .size           _ZN3cub18CUB_300001_SM_10006detail10merge_sort26DeviceMergeSortMergeKernelINS2_10policy_hubIPiE9Policy600ES5_S5_S5_S5_j8CustomOpiiEEvbT2_T3_T4_PT6_PT7_T5_PSB_SB_NS1_7vsmem_tE,(.L_x_79 - _ZN3cub18CUB_300001_SM_10006detail10merge_sort26DeviceMergeSortMergeKernelINS2_10policy_hubIPiE9Policy600ES5_S5_S5_S5_j8CustomOpiiEEvbT2_T3_T4_PT6_PT7_T5_PSB_SB_NS1_7vsmem_tE)
        .other          _ZN3cub18CUB_300001_SM_10006detail10merge_sort26DeviceMergeSortMergeKernelINS2_10policy_hubIPiE9Policy600ES5_S5_S5_S5_j8CustomOpiiEEvbT2_T3_T4_PT6_PT7_T5_PSB_SB_NS1_7vsmem_tE,@"STO_CUDA_ENTRY STV_DEFAULT"
_ZN3cub18CUB_300001_SM_10006detail10merge_sort26DeviceMergeSortMergeKernelINS2_10policy_hubIPiE9Policy600ES5_S5_S5_S5_j8CustomOpiiEEvbT2_T3_T4_PT6_PT7_T5_PSB_SB_NS1_7vsmem_tE:
.text._ZN3cub18CUB_300001_SM_10006detail10merge_sort26DeviceMergeSortMergeKernelINS2_10policy_hubIPiE9Policy600ES5_S5_S5_S5_j8CustomOpiiEEvbT2_T3_T4_PT6_PT7_T5_PSB_SB_NS1_7vsmem_tE:
        /* <DEDUP_REMOVED lines=16> */
[--C-:B-1----:R-:W-:Y:S01]  /*0100*/  IMAD.MOV R7, RZ, RZ, -R5.reuse ;  /* 0x000000ffff077224 */ /* 0x102fe200078e0a05 */
[----:B------:R-:W-:Y:S01]  /*0110*/  SHF.R.U32.HI R5, RZ, 0x1, R5 ;  /* 0x00000001ff057819 */ /* 0x000fe20000011605 */
[----:B---3--:R-:W-:Y:S01]  /*0120*/  UPRMT UR7, UR7, 0x8880, URZ ;  /* 0x0000888007077896 */ /* 0x008fe200080000ff */
[----:B------:R-:W-:Y:S02]  /*0130*/  ACQBULK ;  /* 0x000000000000782e */ /* 0x000fe40000000000 */
[----:B------:R-:W-:Y:S01]  /*0140*/  LOP3.LUT R6, R7, UR12, RZ, 0xc0, !PT ;  /* 0x0000000c07067c12 */ /* 0x000fe2000f8ec0ff */
[----:B------:R-:W-:Y:S01]  /*0150*/  IMAD R10, R5, 0x1100, RZ ;  /* 0x00001100050a7824 */ /* 0x000fe200078e02ff */
[----:B------:R-:W-:Y:S01]  /*0160*/  LOP3.LUT R5, R7, UR12, RZ, 0xfc, !PT ;  /* 0x0000000c07057c12 */ /* 0x000fe2000f8efcff */
[----:B------:R-:W-:-:S02]  /*0170*/  UISETP.NE.AND UP0, UPT, UR7, URZ, UPT ;  /* 0x000000ff0700728c */ /* 0x000fc4000bf05270 */
[----:B------:R-:W-:Y:S01]  /*0180*/  IMAD R8, R6, 0x1100, RZ ;  /* 0x0000110006087824 */ /* 0x000fe200078e02ff */
[----:B------:R-:W-:Y:S02]  /*0190*/  R2UR UR5, R10 ;  /* 0x000000000a0572ca */ /* 0x000fe400000e0000 */
[----:B------:R-:W-:Y:S02]  /*01a0*/  ISETP.NE.AND P0, PT, R5, -0x1, PT ;  /* 0xffffffff0500780c */ /* 0x000fe40003f05270 */
[----:B------:R-:W-:Y:S02]  /*01b0*/  R2UR UR10, R8 ;  /* 0x00000000080a72ca */ /* 0x000fe400000e0000 */
[----:B------:R-:W1:Y:S01]  /*01c0*/  LDC R8, c[0x0][0x398] ;  /* 0x0000e600ff087b82 */ /* 0x000e620000000800 */
[----:B------:R-:W-:-:S05]  /*01d0*/  IADD3 R6, PT, PT, -R6, UR12, RZ ;  /* 0x0000000c06067c10 */ /* 0x000fca000fffe1ff */
[----:B------:R-:W-:-:S05]  /*01e0*/  IMAD R6, R6, 0x1100, RZ ;  /* 0x0000110006067824 */ /* 0x000fca00078e02ff */
[----:B0-----:R-:W-:-:S04]  /*01f0*/  VIMNMX.U32 R3, PT, PT, R6, -0x1101, !PT ;  /* 0xffffeeff06037848 */ /* 0x001fc80007fe0000 */
[----:B------:R-:W-:Y:S01]  /*0200*/  LOP3.LUT R3, RZ, R3, RZ, 0x33, !PT ;  /* 0x00000003ff037212 */ /* 0x000fe200078e33ff */
[----:B-1----:R-:W-:Y:S02]  /*0210*/  VIADD R2, R8, -UR10 ;  /* 0x8000000a08027c36 */ /* 0x002fe40008000000 */
[----:B----4-:R-:W-:Y:S01]  /*0220*/  VIADD R4, R4, -UR10 ;  /* 0x8000000a04047c36 */ /* 0x010fe20008000000 */
[----:B-----5:R-:W-:-:S04]  /*0230*/  R2UR UR4, R9 ;  /* 0x00000000090472ca */ /* 0x020fc800000e0000 */
[----:B------:R-:W-:Y:S02]  /*0240*/  R2UR UR6, R4 ;  /* 0x00000000040672ca */ /* 0x000fe400000e0000 */
[C---:B------:R-:W-:Y:S02]  /*0250*/  @!P0 VIMNMX.U32 R4, PT, PT, R2.reuse, UR5, PT ;  /* 0x0000000502048c48 */ /* 0x040fe4000bfe0000 */
[----:B------:R-:W-:-:S05]  /*0260*/  VIMNMX.U32 R2, PT, PT, R2, UR5, !PT ;  /* 0x0000000502027c48 */ /* 0x000fca000ffe0000 */
[----:B------:R-:W-:Y:S01]  /*0270*/  VIADD R61, R2, -UR5 ;  /* 0x80000005023d7c36 */ /* 0x000fe20008000000 */
[----:B------:R-:W-:-:S03]  /*0280*/  UIADD3 UR4, UPT, UPT, UR4, -UR10, URZ ;  /* 0x8000000a04047290 */ /* 0x000fc6000fffe0ff */
[----:B------:R-:W-:Y:S02]  /*0290*/  IADD3 R3, PT, PT, R6, -UR6, R3 ;  /* 0x8000000606037c10 */ /* 0x000fe4000fffe003 */
[----:B------:R-:W-:Y:S01]  /*02a0*/  @!P0 R2UR UR6, R4 ;  /* 0x00000000040682ca */ /* 0x000fe200000e0000 */
[----:B------:R-:W-:Y:S01]  /*02b0*/  IMAD.U32 R4, RZ, RZ, UR5 ;  /* 0x00000005ff047e24 */ /* 0x000fe2000f8e00ff */
[----:B------:R-:W-:-:S04]  /*02c0*/  VIADDMNMX.U32 R6, R6, -UR4, R61, PT ;  /* 0x8000000406067c46 */ /* 0x000fc8000b80003d */
[----:B------:R-:W-:Y:S02]  /*02d0*/  R2UR UR11, R6 ;  /* 0x00000000060b72ca */ /* 0x000fe400000e0000 */
[----:B------:R-:W-:-:S04]  /*02e0*/  SEL R2, R4, R3, !P0 ;  /* 0x0000000304027207 */ /* 0x000fc80004000000 */
[----:B------:R-:W-:Y:S01]  /*02f0*/  VIMNMX.U32 R61, PT, PT, R61, R2, PT ;  /* 0x000000023d3d7248 */ /* 0x000fe20003fe0000 */
[----:B------:R-:W-:Y:S01]  /*0300*/  UIADD3 UR6, UPT, UPT, -UR4, UR6, URZ ;  /* 0x0000000604067290 */ /* 0x000fe2000fffe1ff */
[----:B------:R-:W-:Y:S11]  /*0310*/  BRA.U !UP0, `(.L_x_30) ;  /* 0x0000000d08dc7547 */ /* 0x000ff6000b800000 */
[C---:B--2---:R-:W-:Y:S01]  /*0320*/  VIADD R2, R0.reuse, 0xe00 ;  /* 0x00000e0000027836 */ /* 0x044fe20000000000 */
[----:B------:R-:W-:Y:S01]  /*0330*/  UIADD3 UR7, UP1, UP2, UR11, UR10, UR5 ;  /* 0x0000000a0b077290 */ /* 0x000fe2000fa3e005 */
[----:B------:R-:W-:Y:S01]  /*0340*/  IMAD.U32 R60, RZ, RZ, UR4 ;  /* 0x00000004ff3c7e24 */ /* 0x000fe2000f8e00ff */
[C---:B------:R-:W-:Y:S01]  /*0350*/  LOP3.LUT R56, R0.reuse, 0x800, RZ, 0xfc, !PT ;  /* 0x0000080000387812 */ /* 0x040fe200078efcff */
[----:B------:R-:W-:Y:S01]  /*0360*/  VIADD R3, R0, 0xf00 ;  /* 0x00000f0000037836 */ /* 0x000fe20000000000 */
[C---:B------:R-:W-:Y:S01]  /*0370*/  ISETP.GE.AND P6, PT, R2.reuse, UR6, PT ;  /* 0x0000000602007c0c */ /* 0x040fe2000bfc6270 */
[----:B------:R-:W-:Y:S01]  /*0380*/  VIADD R5, R2, -UR6 ;  /* 0x8000000602057c36 */ /* 0x000fe20008000000 */
[----:B------:R-:W-:Y:S01]  /*0390*/  IADD3 R60, P1, PT, R60, UR10, RZ ;  /* 0x0000000a3c3c7c10 */ /* 0x000fe2000ff3e0ff */
[C---:B------:R-:W-:Y:S01]  /*03a0*/  VIADD R4, R3.reuse, -UR6 ;  /* 0x8000000603047c36 */ /* 0x040fe20008000000 */
[C---:B------:R-:W-:Y:S01]  /*03b0*/  ISETP.GE.AND P5, PT, R3.reuse, UR6, PT ;  /* 0x0000000603007c0c */ /* 0x040fe2000bfa6270 */
[----:B------:R-:W-:Y:S01]  /*03c0*/  VIADD R59, R0, 0x600 ;  /* 0x00000600003b7836 */ /* 0x000fe20000000000 */
[----:B------:R-:W-:Y:S01]  /*03d0*/  SEL R40, R2, R5, !P6 ;  /* 0x0000000502287207 */ /* 0x000fe20007000000 */
[----:B------:R-:W-:Y:S01]  /*03e0*/  UIADD3.X UR10, UPT, UPT, URZ, URZ, URZ, UP1, UP2 ;  /* 0x000000ffff0a7290 */ /* 0x000fe20008fe44ff */
[----:B------:R-:W-:Y:S01]  /*03f0*/  SEL R39, R3, R4, !P5 ;  /* 0x0000000403277207 */ /* 0x000fe20006800000 */
[----:B------:R-:W-:Y:S01]  /*0400*/  IMAD.X R57, RZ, RZ, RZ, P1 ;  /* 0x000000ffff397224 */ /* 0x000fe200008e06ff */
[----:B------:R-:W-:Y:S01]  /*0410*/  SHF.R.S32.HI R5, RZ, 0x1f, R5 ;  /* 0x0000001fff057819 */ /* 0x000fe20000011405 */
[----:B------:R-:W-:Y:S01]  /*0420*/  VIADD R58, R0, 0x700 ;  /* 0x00000700003a7836 */ /* 0x000fe20000000000 */
[C---:B------:R-:W-:Y:S01]  /*0430*/  SEL R9, R60.reuse, UR7, !P6 ;  /* 0x000000073c097c07 */ /* 0x040fe2000f000000 */
[C---:B------:R-:W-:Y:S01]  /*0440*/  VIADD R2, R59.reuse, -UR6 ;  /* 0x800000063b027c36 */ /* 0x040fe20008000000 */
[----:B------:R-:W-:Y:S01]  /*0450*/  SEL R6, R60, UR7, !P5 ;  /* 0x000000073c067c07 */ /* 0x000fe2000e800000 */
[----:B------:R-:W-:Y:S01]  /*0460*/  VIADD R3, R58, -UR6 ;  /* 0x800000063a037c36 */ /* 0x000fe20008000000 */
[----:B------:R-:W-:Y:S01]  /*0470*/  SHF.R.S32.HI R4, RZ, 0x1f, R4 ;  /* 0x0000001fff047819 */ /* 0x000fe20000011404 */
[C---:B------:R-:W-:Y:S01]  /*0480*/  VIADD R55, R0.reuse, 0x900 ;  /* 0x0000090000377836 */ /* 0x040fe20000000000 */
[----:B------:R-:W-:Y:S01]  /*0490*/  ISETP.GE.AND P4, PT, R59, UR6, PT ;  /* 0x000000063b007c0c */ /* 0x000fe2000bf86270 */
[C---:B------:R-:W-:Y:S01]  /*04a0*/  VIADD R54, R0.reuse, 0xa00 ;  /* 0x00000a0000367836 */ /* 0x040fe20000000000 */
[----:B------:R-:W-:Y:S01]  /*04b0*/  SEL R47, R5, RZ, P6 ;  /* 0x000000ff052f7207 */ /* 0x000fe20003000000 */
[----:B------:R-:W-:Y:S01]  /*04c0*/  VIADD R53, R0, 0xb00 ;  /* 0x00000b0000357836 */ /* 0x000fe20000000000 */
[----:B------:R-:W-:Y:S01]  /*04d0*/  IADD3 R40, P0, PT, R40, R9, RZ ;  /* 0x0000000928287210 */ /* 0x000fe20007f1e0ff */
[C---:B------:R-:W-:Y:S01]  /*04e0*/  VIADD R29, R0.reuse, 0xd00 ;  /* 0x00000d00001d7836 */ /* 0x040fe20000000000 */
[----:B------:R-:W-:Y:S01]  /*04f0*/  IADD3 R39, P2, PT, R39, R6, RZ ;  /* 0x0000000627277210 */ /* 0x000fe20007f5e0ff */
[----:B------:R-:W-:Y:S01]  /*0500*/  VIADD R26, R0, 0x100 ;  /* 0x00000100001a7836 */ /* 0x000fe20000000000 */
[----:B------:R-:W-:Y:S01]  /*0510*/  SEL R4, R4, RZ, P5 ;  /* 0x000000ff04047207 */ /* 0x000fe20002800000 */
[----:B------:R-:W-:Y:S01]  /*0520*/  VIADD R20, R0, 0x200 ;  /* 0x0000020000147836 */ /* 0x000fe20000000000 */
[----:B------:R-:W-:Y:S01]  /*0530*/  SEL R5, R57, UR10, !P5 ;  /* 0x0000000a39057c07 */ /* 0x000fe2000e800000 */
[----:B------:R-:W-:Y:S01]  /*0540*/  VIADD R25, R26, -UR6 ;  /* 0x800000061a197c36 */ /* 0x000fe20008000000 */
[----:B------:R-:W-:Y:S01]  /*0550*/  ISETP.GE.AND P3, PT, R58, UR6, PT ;  /* 0x000000063a007c0c */ /* 0x000fe2000bf66270 */
[----:B------:R-:W-:Y:S01]  /*0560*/  VIADD R17, R0, 0x300 ;  /* 0x0000030000117836 */ /* 0x000fe20000000000 */
[----:B------:R-:W-:Y:S01]  /*0570*/  SEL R36, R59, R2, !P4 ;  /* 0x000000023b247207 */ /* 0x000fe20006000000 */
[----:B------:R-:W-:Y:S01]  /*0580*/  IMAD.X R42, R4, 0x1, R5, P2 ;  /* 0x00000001042a7824 */ /* 0x000fe200010e0605 */
[----:B------:R-:W-:Y:S01]  /*0590*/  SEL R9, R60, UR7, !P4 ;  /* 0x000000073c097c07 */ /* 0x000fe2000e000000 */
[----:B------:R-:W-:Y:S01]  /*05a0*/  VIADD R5, R56, -UR6 ;  /* 0x8000000638057c36 */ /* 0x000fe20008000000 */
[----:B------:R-:W-:Y:S01]  /*05b0*/  SHF.R.S32.HI R2, RZ, 0x1f, R2 ;  /* 0x0000001fff027819 */ /* 0x000fe20000011402 */
[----:B------:R-:W0:Y:S01]  /*05c0*/  LDCU.64 UR4, c[0x0][0x388] ;  /* 0x00007100ff0477ac */ /* 0x000e220008000a00 */
[----:B------:R-:W-:-:S02]  /*05d0*/  SEL R6, R57, UR10, !P6 ;  /* 0x0000000a39067c07 */ /* 0x000fc4000f000000 */
[----:B------:R-:W-:Y:S02]  /*05e0*/  IADD3 R36, P1, PT, R36, R9, RZ ;  /* 0x0000000924247210 */ /* 0x000fe40007f3e0ff */
[----:B------:R-:W-:Y:S01]  /*05f0*/  SEL R34, R58, R3, !P3 ;  /* 0x000000033a227207 */ /* 0x000fe20005800000 */
[----:B------:R-:W-:Y:S01]  /*0600*/  IMAD.X R47, R47, 0x1, R6, P0 ;  /* 0x000000012f2f7824 */ /* 0x000fe200000e0606 */
[----:B------:R-:W-:Y:S02]  /*0610*/  SEL R9, R60, UR7, !P3 ;  /* 0x000000073c097c07 */ /* 0x000fe4000d800000 */
[----:B------:R-:W-:Y:S02]  /*0620*/  SEL R2, R2, RZ, P4 ;  /* 0x000000ff02027207 */ /* 0x000fe40002000000 */
[----:B------:R-:W-:Y:S02]  /*0630*/  SEL R45, R57, UR10, !P4 ;  /* 0x0000000a392d7c07 */ /* 0x000fe4000e000000 */
[----:B------:R-:W-:-:S02]  /*0640*/  SHF.R.S32.HI R3, RZ, 0x1f, R3 ;  /* 0x0000001fff037819 */ /* 0x000fc40000011403 */
[----:B------:R-:W-:Y:S01]  /*0650*/  ISETP.GE.AND P2, PT, R56, UR6, PT ;  /* 0x0000000638007c0c */ /* 0x000fe2000bf46270 */
[----:B------:R-:W-:Y:S01]  /*0660*/  IMAD.X R45, R2, 0x1, R45, P1 ;  /* 0x00000001022d7824 */ /* 0x000fe200008e062d */
[----:B------:R-:W-:Y:S01]  /*0670*/  IADD3 R34, P0, PT, R34, R9, RZ ;  /* 0x0000000922227210 */ /* 0x000fe20007f1e0ff */
[----:B------:R-:W-:Y:S01]  /*0680*/  VIADD R2, R55, -UR6 ;  /* 0x8000000637027c36 */ /* 0x000fe20008000000 */
[----:B------:R-:W-:Y:S02]  /*0690*/  SEL R43, R3, RZ, P3 ;  /* 0x000000ff032b7207 */ /* 0x000fe40001800000 */
[----:B------:R-:W-:Y:S02]  /*06a0*/  SEL R4, R57, UR10, !P3 ;  /* 0x0000000a39047c07 */ /* 0x000fe4000d800000 */
[----:B------:R-:W-:Y:S02]  /*06b0*/  SEL R38, R56, R5, !P2 ;  /* 0x0000000538267207 */ /* 0x000fe40005000000 */
[----:B------:R-:W-:Y:S01]  /*06c0*/  P2R R73, PR, RZ, 0x40 ;  /* 0x00000040ff497803 */ /* 0x000fe20000000000 */
[----:B------:R-:W-:Y:S01]  /*06d0*/  IMAD.X R43, R43, 0x1, R4, P0 ;  /* 0x000000012b2b7824 */ /* 0x000fe200000e0604 */
[----:B------:R-:W-:-:S02]  /*06e0*/  SEL R3, R60, UR7, !P2 ;  /* 0x000000073c037c07 */ /* 0x000fc4000d000000 */
[----:B------:R-:W-:Y:S02]  /*06f0*/  SHF.R.S32.HI R5, RZ, 0x1f, R5 ;  /* 0x0000001fff057819 */ /* 0x000fe40000011405 */
[----:B------:R-:W-:Y:S02]  /*0700*/  ISETP.GE.AND P6, PT, R55, UR6, PT ;  /* 0x0000000637007c0c */ /* 0x000fe4000bfc6270 */
[----:B------:R-:W-:Y:S02]  /*0710*/  IADD3 R38, P0, PT, R38, R3, RZ ;  /* 0x0000000326267210 */ /* 0x000fe40007f1e0ff */
[----:B------:R-:W-:Y:S02]  /*0720*/  SEL R5, R5, RZ, P2 ;  /* 0x000000ff05057207 */ /* 0x000fe40001000000 */
[----:B------:R-:W-:Y:S02]  /*0730*/  SEL R4, R57, UR10, !P2 ;  /* 0x0000000a39047c07 */ /* 0x000fe4000d000000 */
[----:B------:R-:W-:-:S02]  /*0740*/  SEL R32, R55, R2, !P6 ;  /* 0x0000000237207207 */ /* 0x000fc40007000000 */
[----:B------:R-:W-:Y:S01]  /*0750*/  SEL R3, R60, UR7, !P6 ;  /* 0x000000073c037c07 */ /* 0x000fe2000f000000 */
[----:B------:R-:W-:Y:S01]  /*0760*/  IMAD.X R41, R5, 0x1, R4, P0 ;  /* 0x0000000105297824 */ /* 0x000fe200000e0604 */
[----:B------:R-:W-:Y:S02]  /*0770*/  SHF.R.S32.HI R2, RZ, 0x1f, R2 ;  /* 0x0000001fff027819 */ /* 0x000fe40000011402 */
[----:B------:R-:W-:Y:S01]  /*0780*/  IADD3 R32, P0, PT, R32, R3, RZ ;  /* 0x0000000320207210 */ /* 0x000fe20007f1e0ff */
[----:B------:R-:W-:Y:S01]  /*0790*/  VIADD R3, R54, -UR6 ;  /* 0x8000000636037c36 */ /* 0x000fe20008000000 */
[----:B------:R-:W-:Y:S02]  /*07a0*/  SEL R2, R2, RZ, P6 ;  /* 0x000000ff02027207 */ /* 0x000fe40003000000 */
[----:B------:R-:W-:Y:S02]  /*07b0*/  SEL R37, R57, UR10, !P6 ;  /* 0x0000000a39257c07 */ /* 0x000fe4000f000000 */
[----:B------:R-:W-:-:S02]  /*07c0*/  ISETP.GE.AND P1, PT, R54, UR6, PT ;  /* 0x0000000636007c0c */ /* 0x000fc4000bf26270 */
[----:B------:R-:W-:Y:S01]  /*07d0*/  LOP3.LUT R7, R7, 0xfffffff7, RZ, 0xc0, !PT ;  /* 0xfffffff707077812 */ /* 0x000fe200078ec0ff */
[----:B------:R-:W-:Y:S01]  /*07e0*/  IMAD.X R37, R2, 0x1, R37, P0 ;  /* 0x0000000102257824 */ /* 0x000fe200000e0625 */
[----:B------:R-:W-:Y:S02]  /*07f0*/  SHF.R.S32.HI R2, RZ, 0x1f, R3 ;  /* 0x0000001fff027819 */ /* 0x000fe40000011403 */
[----:B------:R-:W-:Y:S02]  /*0800*/  SEL R35, R54, R3, !P1 ;  /* 0x0000000336237207 */ /* 0x000fe40004800000 */
[----:B------:R-:W-:Y:S02]  /*0810*/  SEL R4, R60, UR7, !P1 ;  /* 0x000000073c047c07 */ /* 0x000fe4000c800000 */
[----:B------:R-:W-:Y:S02]  /*0820*/  SEL R2, R2, RZ, P1 ;  /* 0x000000ff02027207 */ /* 0x000fe40000800000 */
[----:B------:R-:W-:-:S02]  /*0830*/  SEL R3, R57, UR10, !P1 ;  /* 0x0000000a39037c07 */ /* 0x000fc4000c800000 */
[----:B------:R-:W-:Y:S02]  /*0840*/  IADD3 R35, P0, PT, R35, R4, RZ ;  /* 0x0000000423237210 */ /* 0x000fe40007f1e0ff */
[----:B------:R-:W-:Y:S02]  /*0850*/  @P2 LOP3.LUT R7, R7, 0x8, RZ, 0xfc, !PT ;  /* 0x0000000807072812 */ /* 0x000fe400078efcff */
[----:B------:R-:W-:Y:S01]  /*0860*/  ISETP.GE.AND P2, PT, R53, UR6, PT ;  /* 0x0000000635007c0c */ /* 0x000fe2000bf46270 */
[----:B------:R-:W-:Y:S01]  /*0870*/  IMAD.X R30, R2, 0x1, R3, P0 ;  /* 0x00000001021e7824 */ /* 0x000fe200000e0603 */
[----:B------:R-:W-:Y:S01]  /*0880*/  LOP3.LUT R7, R7, 0xfffffffb, RZ, 0xc0, !PT ;  /* 0xfffffffb07077812 */ /* 0x000fe200078ec0ff */
[----:B------:R-:W-:Y:S01]  /*0890*/  VIADD R2, R53, -UR6 ;  /* 0x8000000635027c36 */ /* 0x000fe20008000000 */
[----:B------:R-:W-:Y:S02]  /*08a0*/  SEL R8, R57, UR10, !P2 ;  /* 0x0000000a39087c07 */ /* 0x000fe4000d000000 */
[----:B------:R-:W-:-:S02]  /*08b0*/  @P6 LOP3.LUT R7, R7, 0x4, RZ, 0xfc, !PT ;  /* 0x0000000407076812 */ /* 0x000fc400078efcff */
[----:B------:R-:W-:Y:S02]  /*08c0*/  SHF.R.S32.HI R3, RZ, 0x1f, R2 ;  /* 0x0000001fff037819 */ /* 0x000fe40000011402 */
[----:B------:R-:W-:Y:S02]  /*08d0*/  SEL R31, R53, R2, !P2 ;  /* 0x00000002351f7207 */ /* 0x000fe40005000000 */
[----:B------:R-:W-:Y:S02]  /*08e0*/  SEL R2, R60, UR7, !P2 ;  /* 0x000000073c027c07 */ /* 0x000fe4000d000000 */
[----:B------:R-:W-:Y:S02]  /*08f0*/  SEL R3, R3, RZ, P2 ;  /* 0x000000ff03037207 */ /* 0x000fe40001000000 */
[----:B------:R-:W-:Y:S02]  /*0900*/  IADD3 R31, P0, PT, R31, R2, RZ ;  /* 0x000000021f1f7210 */ /* 0x000fe40007f1e0ff */
[----:B------:R-:W-:-:S02]  /*0910*/  LOP3.LUT R52, R0, 0xc00, RZ, 0xfc, !PT ;  /* 0x00000c0000347812 */ /* 0x000fc400078efcff */
[----:B------:R-:W-:Y:S01]  /*0920*/  LOP3.LUT R7, R7, 0xfffffffd, RZ, 0xc0, !PT ;  /* 0xfffffffd07077812 */ /* 0x000fe200078ec0ff */
[----:B------:R-:W-:Y:S01]  /*0930*/  IMAD.X R8, R3, 0x1, R8, P0 ;  /* 0x0000000103087824 */ /* 0x000fe200000e0608 */
[----:B------:R-:W-:Y:S01]  /*0940*/  SHF.R.S32.HI R24, RZ, 0x1f, R25 ;  /* 0x0000001fff187819 */ /* 0x000fe20000011419 */
[C---:B------:R-:W-:Y:S01]  /*0950*/  VIADD R3, R52.reuse, -UR6 ;  /* 0x8000000634037c36 */ /* 0x040fe20008000000 */
[----:B------:R-:W-:Y:S02]  /*0960*/  @P1 LOP3.LUT R7, R7, 0x2, RZ, 0xfc, !PT ;  /* 0x0000000207071812 */ /* 0x000fe400078efcff */
[C---:B------:R-:W-:Y:S02]  /*0970*/  ISETP.GE.AND P1, PT, R52.reuse, UR6, PT ;  /* 0x0000000634007c0c */ /* 0x040fe4000bf26270 */
[----:B------:R-:W-:Y:S02]  /*0980*/  SHF.R.S32.HI R2, RZ, 0x1f, R3 ;  /* 0x0000001fff027819 */ /* 0x000fe40000011403 */
[----:B------:R-:W-:-:S02]  /*0990*/  SEL R33, R52, R3, !P1 ;  /* 0x0000000334217207 */ /* 0x000fc40004800000 */
[----:B------:R-:W-:Y:S02]  /*09a0*/  SEL R4, R60, UR7, !P1 ;  /* 0x000000073c047c07 */ /* 0x000fe4000c800000 */
[----:B------:R-:W-:Y:S02]  /*09b0*/  SEL R2, R2, RZ, P1 ;  /* 0x000000ff02027207 */ /* 0x000fe40000800000 */
[----:B------:R-:W-:Y:S02]  /*09c0*/  SEL R3, R57, UR10, !P1 ;  /* 0x0000000a39037c07 */ /* 0x000fe4000c800000 */
[----:B------:R-:W-:Y:S02]  /*09d0*/  IADD3 R33, P0, PT, R33, R4, RZ ;  /* 0x0000000421217210 */ /* 0x000fe40007f1e0ff */
[----:B------:R-:W-:Y:S02]  /*09e0*/  LOP3.LUT R7, R7, 0xfffffffe, RZ, 0xc0, !PT ;  /* 0xfffffffe07077812 */ /* 0x000fe400078ec0ff */
[----:B------:R-:W-:Y:S01]  /*09f0*/  LOP3.LUT R14, R0, 0x400, RZ, 0xfc, !PT ;  /* 0x00000400000e7812 */ /* 0x000fe200078efcff */
[----:B------:R-:W-:Y:S01]  /*0a00*/  IMAD.X R6, R2, 0x1, R3, P0 ;  /* 0x0000000102067824 */ /* 0x000fe200000e0603 */
[C---:B------:R-:W-:Y:S01]  /*0a10*/  ISETP.GE.AND P0, PT, R29.reuse, UR6, PT ;  /* 0x000000061d007c0c */ /* 0x040fe2000bf06270 */
[----:B------:R-:W-:-:S03]  /*0a20*/  VIADD R2, R29, -UR6 ;  /* 0x800000061d027c36 */ /* 0x000fc60008000000 */
[----:B------:R-:W-:Y:S02]  /*0a30*/  SEL R5, R60, UR7, !P0 ;  /* 0x000000073c057c07 */ /* 0x000fe4000c000000 */
[----:B------:R-:W-:Y:S02]  /*0a40*/  SHF.R.S32.HI R3, RZ, 0x1f, R2 ;  /* 0x0000001fff037819 */ /* 0x000fe40000011402 */
[----:B------:R-:W-:Y:S02]  /*0a50*/  SEL R4, R29, R2, !P0 ;  /* 0x000000021d047207 */ /* 0x000fe40004000000 */
[----:B------:R-:W-:Y:S02]  /*0a60*/  SEL R3, R3, RZ, P0 ;  /* 0x000000ff03037207 */ /* 0x000fe40000000000 */
[----:B------:R-:W-:Y:S02]  /*0a70*/  SEL R2, R57, UR10, !P0 ;  /* 0x0000000a39027c07 */ /* 0x000fe4000c000000 */
[----:B------:R-:W-:-:S05]  /*0a80*/  IADD3 R4, P6, PT, R4, R5, RZ ;  /* 0x0000000504047210 */ /* 0x000fca0007fde0ff */
        /* <DEDUP_REMOVED lines=10> */
[----:B------:R-:W-:-:S04]  /*0b30*/  LOP3.LUT R2, R0, 0x1000, RZ, 0xfc, !PT ;  /* 0x0000100000027812 */ /* 0x000fc800078efcff */
[C---:B------:R-:W-:Y:S01]  /*0b40*/  ISETP.GE.AND P6, PT, R2.reuse, UR6, PT ;  /* 0x0000000602007c0c */ /* 0x040fe2000bfc6270 */
[----:B------:R-:W-:-:S03]  /*0b50*/  VIADD R3, R2, -UR6 ;  /* 0x8000000602037c36 */ /* 0x000fc60008000000 */
[----:B------:R-:W-:Y:S02]  /*0b60*/  SEL R11, R60, UR7, !P6 ;  /* 0x000000073c0b7c07 */ /* 0x000fe4000f000000 */
[----:B------:R-:W-:Y:S02]  /*0b70*/  SHF.R.S32.HI R9, RZ, 0x1f, R3 ;  /* 0x0000001fff097819 */ /* 0x000fe40000011403 */
[----:B------:R-:W-:Y:S02]  /*0b80*/  SEL R2, R2, R3, !P6 ;  /* 0x0000000302027207 */ /* 0x000fe40007000000 */
[----:B------:R-:W-:Y:S01]  /*0b90*/  SEL R3, R9, RZ, P6 ;  /* 0x000000ff09037207 */ /* 0x000fe20003000000 */
[----:B------:R-:W-:Y:S01]  /*0ba0*/  VIADD R9, R20, -UR6 ;  /* 0x8000000614097c36 */ /* 0x000fe20008000000 */
[----:B------:R-:W-:Y:S02]  /*0bb0*/  SEL R10, R57, UR10, !P6 ;  /* 0x0000000a390a7c07 */ /* 0x000fe4000f000000 */
[----:B------:R-:W-:-:S02]  /*0bc0*/  @P6 LOP3.LUT R7, R7, 0x1, RZ, 0xfc, !PT ;  /* 0x0000000107076812 */ /* 0x000fc400078efcff */
[----:B------:R-:W-:Y:S02]  /*0bd0*/  IADD3 R2, P6, PT, R2, R11, RZ ;  /* 0x0000000b02027210 */ /* 0x000fe40007fde0ff */
[----:B------:R-:W-:-:S03]  /*0be0*/  LOP3.LUT R7, R7, 0xfffffeff, RZ, 0xc0, !PT ;  /* 0xfffffeff07077812 */ /* 0x000fc600078ec0ff */
[----:B------:R-:W-:Y:S01]  /*0bf0*/  IMAD.X R3, R3, 0x1, R10, P6 ;  /* 0x0000000103037824 */ /* 0x000fe200030e060a */
[----:B------:R-:W-:-:S04]  /*0c00*/  ISETP.GE.AND P6, PT, R26, UR6, PT ;  /* 0x000000061a007c0c */ /* 0x000fc8000bfc6270 */
[----:B------:R-:W-:Y:S02]  /*0c10*/  SEL R23, R60, UR7, !P6 ;  /* 0x000000073c177c07 */ /* 0x000fe4000f000000 */
[----:B------:R-:W-:Y:S02]  /*0c20*/  SEL R22, R26, R25, !P6 ;  /* 0x000000191a167207 */ /* 0x000fe40007000000 */
[----:B------:R-:W-:Y:S02]  /*0c30*/  SEL R10, R57, UR10, !P6 ;  /* 0x0000000a390a7c07 */ /* 0x000fe4000f000000 */
[----:B------:R-:W-:-:S03]  /*0c40*/  SEL R21, R24, RZ, P6 ;  /* 0x000000ff18157207 */ /* 0x000fc60003000000 */
[----:B------:R-:W-:Y:S02]  /*0c50*/  @P6 LOP3.LUT R7, R7, 0x100, RZ, 0xfc, !PT ;  /* 0x0000010007076812 */ /* 0x000fe400078efcff */
[----:B------:R-:W-:Y:S02]  /*0c60*/  IADD3 R22, P6, PT, R22, R23, RZ ;  /* 0x0000001716167210 */ /* 0x000fe40007fde0ff */
[----:B------:R-:W-:-:S03]  /*0c70*/  LOP3.LUT R7, R7, 0xffffff7f, RZ, 0xc0, !PT ;  /* 0xffffff7f07077812 */ /* 0x000fc600078ec0ff */
[----:B------:R-:W-:Y:S01]  /*0c80*/  IMAD.X R21, R21, 0x1, R10, P6 ;  /* 0x0000000115157824 */ /* 0x000fe200030e060a */
[C---:B------:R-:W-:Y:S02]  /*0c90*/  ISETP.GE.AND P6, PT, R20.reuse, UR6, PT ;  /* 0x0000000614007c0c */ /* 0x040fe4000bfc6270 */
[----:B------:R-:W-:Y:S02]  /*0ca0*/  SHF.R.S32.HI R10, RZ, 0x1f, R9 ;  /* 0x0000001fff0a7819 */ /* 0x000fe40000011409 */
[----:B------:R-:W-:Y:S02]  /*0cb0*/  SEL R9, R20, R9, !P6 ;  /* 0x0000000914097207 */ /* 0x000fe40007000000 */
[----:B------:R-:W-:Y:S02]  /*0cc0*/  SEL R12, R60, UR7, !P6 ;  /* 0x000000073c0c7c07 */ /* 0x000fe4000f000000 */
[----:B------:R-:W-:Y:S02]  /*0cd0*/  SEL R10, R10, RZ, P6 ;  /* 0x000000ff0a0a7207 */ /* 0x000fe40003000000 */
[----:B------:R-:W-:-:S03]  /*0ce0*/  SEL R11, R57, UR10, !P6 ;  /* 0x0000000a390b7c07 */ /* 0x000fc6000f000000 */
[----:B------:R-:W-:Y:S02]  /*0cf0*/  @P6 LOP3.LUT R7, R7, 0x80, RZ, 0xfc, !PT ;  /* 0x0000008007076812 */ /* 0x000fe400078efcff */
[----:B------:R-:W-:Y:S02]  /*0d00*/  IADD3 R19, P6, PT, R9, R12, RZ ;  /* 0x0000000c09137210 */ /* 0x000fe40007fde0ff */
[----:B------:R-:W-:-:S03]  /*0d10*/  LOP3.LUT R7, R7, 0xffffffbf, RZ, 0xc0, !PT ;  /* 0xffffffbf07077812 */ /* 0x000fc600078ec0ff */
        /* <DEDUP_REMOVED lines=8> */
[----:B------:R-:W-:-:S02]  /*0da0*/  @P6 LOP3.LUT R7, R7, 0x40, RZ, 0xfc, !PT ;  /* 0x0000004007076812 */ /* 0x000fc400078efcff */
        /* <DEDUP_REMOVED lines=13> */
[----:B------:R-:W-:Y:S02]  /*0e80*/  IMAD.X R12, R10, 0x1, R11, P6 ;  /* 0x000000010a0c7824 */ /* 0x000fe400030e060b */
[----:B------:R-:W-:-:S04]  /*0e90*/  VIADD R11, R0, 0x500 ;  /* 0x00000500000b7836 */ /* 0x000fc80000000000 */
[C---:B------:R-:W-:Y:S01]  /*0ea0*/  VIADD R10, R11.reuse, -UR6 ;  /* 0x800000060b0a7c36 */ /* 0x040fe20008000000 */
[----:B------:R-:W-:-:S04]  /*0eb0*/  ISETP.GE.AND P6, PT, R11, UR6, PT ;  /* 0x000000060b007c0c */ /* 0x000fc8000bfc6270 */
[----:B------:R-:W-:Y:S02]  /*0ec0*/  SHF.R.S32.HI R9, RZ, 0x1f, R10 ;  /* 0x0000001fff097819 */ /* 0x000fe4000001140a */
[----:B------:R-:W-:Y:S02]  /*0ed0*/  SEL R10, R11, R10, !P6 ;  /* 0x0000000a0b0a7207 */ /* 0x000fe40007000000 */
[----:B------:R-:W-:Y:S02]  /*0ee0*/  SEL R49, R60, UR7, !P6 ;  /* 0x000000073c317c07 */ /* 0x000fe4000f000000 */
[----:B------:R-:W-:Y:S02]  /*0ef0*/  SEL R9, R9, RZ, P6 ;  /* 0x000000ff09097207 */ /* 0x000fe40003000000 */
[----:B------:R-:W-:Y:S02]  /*0f00*/  SEL R44, R57, UR10, !P6 ;  /* 0x0000000a392c7c07 */ /* 0x000fe4000f000000 */
[----:B------:R-:W-:-:S02]  /*0f10*/  @P6 LOP3.LUT R7, R7, 0x10, RZ, 0xfc, !PT ;  /* 0x0000001007076812 */ /* 0x000fc400078efcff */
[----:B------:R-:W-:-:S05]  /*0f20*/  IADD3 R10, P6, PT, R10, R49, RZ ;  /* 0x000000310a0a7210 */ /* 0x000fca0007fde0ff */
[----:B------:R-:W-:Y:S01]  /*0f30*/  IMAD.X R9, R9, 0x1, R44, P6 ;  /* 0x0000000109097824 */ /* 0x000fe200030e062c */
[----:B0-----:R-:W-:-:S04]  /*0f40*/  LEA R70, P6, R40, UR4, 0x2 ;  /* 0x0000000428467c11 */ /* 0x001fc8000f8c10ff */
[----:B------:R-:W-:Y:S02]  /*0f50*/  LEA.HI.X R71, R40, UR5, R47, 0x2, P6 ;  /* 0x0000000528477c11 */ /* 0x000fe4000b0f142f */
[----:B------:R-:W-:-:S04]  /*0f60*/  LEA R48, P6, R39, UR4, 0x2 ;  /* 0x0000000427307c11 */ /* 0x000fc8000f8c10ff */
        /* <DEDUP_REMOVED lines=11> */
[----:B------:R-:W-:-:S03]  /*1020*/  LEA R30, P6, R31, UR4, 0x2 ;  /* 0x000000041f1e7c11 */ /* 0x000fc6000f8c10ff */
[----:B------:R-:W5:Y:S01]  /*1030*/  LDG.E R62, desc[UR8][R62.64] ;  /* 0x000000083e3e7981 */ /* 0x000f62000c1e1900 */
[----:B------:R-:W-:Y:S02]  /*1040*/  LEA.HI.X R31, R31, UR5, R8, 0x2, P6 ;  /* 0x000000051f1f7c11 */ /* 0x000fe4000b0f1408 */
[C---:B------:R-:W-:Y:S01]  /*1050*/  LEA R32, P6, R33.reuse, UR4, 0x2 ;  /* 0x0000000421207c11 */ /* 0x040fe2000f8c10ff */
[----:B------:R-:W5:Y:S03]  /*1060*/  LDG.E R8, desc[UR8][R70.64] ;  /* 0x0000000846087981 */ /* 0x000f66000c1e1900 */
[----:B------:R-:W-:Y:S01]  /*1070*/  LEA.HI.X R33, R33, UR5, R6, 0x2, P6 ;  /* 0x0000000521217c11 */ /* 0x000fe2000b0f1406 */
[----:B------:R-:W5:Y:S01]  /*1080*/  LDG.E R72, desc[UR8][R30.64] ;  /* 0x000000081e487981 */ /* 0x000f62000c1e1900 */
[----:B------:R-:W-:-:S03]  /*1090*/  LEA R34, P6, R4, UR4, 0x2 ;  /* 0x0000000404227c11 */ /* 0x000fc6000f8c10ff */
[----:B------:R0:W5:Y:S01]  /*10a0*/  LDG.E R6, desc[UR8][R48.64] ;  /* 0x0000000830067981 */ /* 0x000162000c1e1900 */
[----:B------:R-:W-:Y:S02]  /*10b0*/  LEA.HI.X R35, R4, UR5, R5, 0x2, P6 ;  /* 0x0000000504237c11 */ /* 0x000fe4000b0f1405 */
[C---:B------:R-:W-:Y:S01]  /*10c0*/  LEA R36, P6, R2.reuse, UR4, 0x2 ;  /* 0x0000000402247c11 */ /* 0x040fe2000f8c10ff */
[----:B------:R1:W5:Y:S03]  /*10d0*/  LDG.E R5, desc[UR8][R68.64] ;  /* 0x0000000844057981 */ /* 0x000366000c1e1900 */
[----:B------:R-:W-:Y:S01]  /*10e0*/  LEA.HI.X R37, R2, UR5, R3, 0x2, P6 ;  /* 0x0000000502257c11 */ /* 0x000fe2000b0f1403 */
[----:B------:R1:W5:Y:S01]  /*10f0*/  LDG.E R4, desc[UR8][R66.64] ;  /* 0x0000000842047981 */ /* 0x000362000c1e1900 */
        /* <DEDUP_REMOVED lines=17> */
[C---:B0-----:R-:W-:Y:S01]  /*1210*/  LEA R48, P6, R10.reuse, UR4, 0x2 ;  /* 0x000000040a307c11 */ /* 0x041fe2000f8c10ff */
[----:B------:R1:W5:Y:S03]  /*1220*/  LDG.E R76, desc[UR8][R42.64] ;  /* 0x000000082a4c7981 */ /* 0x000366000c1e1900 */
[----:B------:R-:W-:Y:S01]  /*1230*/  LEA.HI.X R49, R10, UR5, R9, 0x2, P6 ;  /* 0x000000050a317c11 */ /* 0x000fe2000b0f1409 */
[----:B------:R1:W5:Y:S04]  /*1240*/  LDG.E R65, desc[UR8][R44.64] ;  /* 0x000000082c417981 */ /* 0x000368000c1e1900 */
[----:B------:R1:W5:Y:S04]  /*1250*/  LDG.E R50, desc[UR8][R48.64] ;  /* 0x0000000830327981 */ /* 0x000368000c1e1900 */
[----:B------:R1:W5:Y:S01]  /*1260*/  LDG.E R30, desc[UR8][R36.64] ;  /* 0x00000008241e7981 */ /* 0x000362000c1e1900 */
[----:B------:R-:W-:Y:S01]  /*1270*/  ISETP.NE.AND P6, PT, R73, RZ, PT ;  /* 0x000000ff4900720c */ /* 0x000fe20003fc5270 */
[----:B------:R-:W-:-:S12]  /*1280*/  BRA `(.L_x_31) ;  /* 0x0000000c00e87947 */ /* 0x000fd80003800000 */
.L_x_30:
[----:B------:R-:W-:Y:S01]  /*1290*/  IMAD.U32 R3, RZ, RZ, UR10 ;  /* 0x0000000aff037e24 */ /* 0x000fe2000f8e00ff */
[C---:B--2---:R-:W-:Y:S01]  /*12a0*/  LOP3.LUT R56, R0.reuse, 0x800, RZ, 0xfc, !PT ;  /* 0x0000080000387812 */ /* 0x044fe200078efcff */
[----:B------:R-:W-:Y:S01]  /*12b0*/  IMAD.U32 R60, RZ, RZ, UR4 ;  /* 0x00000004ff3c7e24 */ /* 0x000fe2000f8e00ff */
[----:B------:R-:W-:Y:S01]  /*12c0*/  LOP3.LUT R7, R7, 0xfffffff7, RZ, 0xc0, !PT ;  /* 0xfffffff707077812 */ /* 0x000fe200078ec0ff */
[C---:B------:R-:W-:Y:S01]  /*12d0*/  VIADD R59, R0.reuse, 0x600 ;  /* 0x00000600003b7836 */ /* 0x040fe20000000000 */
[----:B------:R-:W-:Y:S01]  /*12e0*/  IADD3 R2, P3, P4, R3, UR11, R4 ;  /* 0x0000000b03027c10 */ /* 0x000fe2000fc7e004 */
[----:B------:R-:W-:Y:S01]  /*12f0*/  VIADD R4, R0, 0xf00 ;  /* 0x00000f0000047836 */ /* 0x000fe20000000000 */
[----:B------:R-:W-:Y:S01]  /*1300*/  IADD3 R60, P1, PT, R60, UR10, RZ ;  /* 0x0000000a3c3c7c10 */ /* 0x000fe2000ff3e0ff */
[----:B------:R-:W-:Y:S01]  /*1310*/  VIADD R58, R0, 0x700 ;  /* 0x00000700003a7836 */ /* 0x000fe20000000000 */
[----:B------:R-:W-:Y:S01]  /*1320*/  R2UR UR7, R2 ;  /* 0x00000000020772ca */ /* 0x000fe200000e0000 */
[----:B------:R-:W-:Y:S01]  /*1330*/  VIADD R2, R0, 0xe00 ;  /* 0x00000e0000027836 */ /* 0x000fe20000000000 */
[C---:B------:R-:W-:Y:S01]  /*1340*/  ISETP.GE.AND P5, PT, R4.reuse, UR6, PT ;  /* 0x0000000604007c0c */ /* 0x040fe2000bfa6270 */
[----:B------:R-:W-:Y:S01]  /*1350*/  VIADD R11, R4, -UR6 ;  /* 0x80000006040b7c36 */ /* 0x000fe20008000000 */
[----:B------:R-:W-:Y:S01]  /*1360*/  LOP3.LUT R52, R0, 0xc00, RZ, 0xfc, !PT ;  /* 0x00000c0000347812 */ /* 0x000fe200078efcff */
[C---:B------:R-:W-:Y:S01]  /*1370*/  VIADD R9, R2.reuse, -UR6 ;  /* 0x8000000602097c36 */ /* 0x040fe20008000000 */
[----:B------:R-:W-:Y:S01]  /*1380*/  ISETP.GE.AND P6, PT, R2, UR6, PT ;  /* 0x0000000602007c0c */ /* 0x000fe2000bfc6270 */
[----:B------:R-:W-:Y:S01]  /*1390*/  IMAD.X R57, RZ, RZ, RZ, P1 ;  /* 0x000000ffff397224 */ /* 0x000fe200008e06ff */
[----:B------:R-:W-:Y:S01]  /*13a0*/  SEL R4, R4, R11, !P5 ;  /* 0x0000000b04047207 */ /* 0x000fe20006800000 */
[----:B------:R-:W-:Y:S01]  /*13b0*/  VOTEU.ANY UP2, P4 ;  /* 0x0000000000ff7886 */ /* 0x000fe20002040100 */
[----:B------:R-:W-:Y:S01]  /*13c0*/  SEL R3, R2, R9, !P6 ;  /* 0x0000000902037207 */ /* 0x000fe20007000000 */
[C---:B------:R-:W-:Y:S01]  /*13d0*/  VIADD R2, R59.reuse, -UR6 ;  /* 0x800000063b027c36 */ /* 0x040fe20008000000 */
[----:B------:R-:W-:Y:S01]  /*13e0*/  ISETP.GE.AND P4, PT, R59, UR6, PT ;  /* 0x000000063b007c0c */ /* 0x000fe2000bf86270 */
[----:B------:R-:W-:Y:S01]  /*13f0*/  VOTEU.ANY UP1, P3 ;  /* 0x0000000000ff7886 */ /* 0x000fe20001820100 */
[C---:B------:R-:W-:Y:S01]  /*1400*/  SEL R42, R60.reuse, UR7, !P6 ;  /* 0x000000073c2a7c07 */ /* 0x040fe2000f000000 */
[----:B------:R-:W-:Y:S01]  /*1410*/  UIADD3.X UR10, UPT, UPT, URZ, URZ, URZ, UP1, UP2 ;  /* 0x000000ffff0a7290 */ /* 0x000fe20008fe44ff */
[----:B------:R-:W-:Y:S01]  /*1420*/  SEL R45, R60, UR7, !P5 ;  /* 0x000000073c2d7c07 */ /* 0x000fe2000e800000 */
[----:B------:R-:W-:Y:S01]  /*1430*/  VIADD R5, R58, -UR6 ;  /* 0x800000063a057c36 */ /* 0x000fe20008000000 */
[----:B------:R-:W-:Y:S01]  /*1440*/  IADD3 R42, P0, PT, R3, R42, RZ ;  /* 0x0000002a032a7210 */ /* 0x000fe20007f1e0ff */
[C---:B------:R-:W-:Y:S01]  /*1450*/  VIADD R55, R0.reuse, 0x900 ;  /* 0x0000090000377836 */ /* 0x040fe20000000000 */
[----:B------:R-:W-:Y:S01]  /*1460*/  SHF.R.S32.HI R9, RZ, 0x1f, R9 ;  /* 0x0000001fff097819 */ /* 0x000fe20000011409 */
[C---:B------:R-:W-:Y:S01]  /*1470*/  VIADD R54, R0.reuse, 0xa00 ;  /* 0x00000a0000367836 */ /* 0x040fe20000000000 */
[----:B------:R-:W-:Y:S01]  /*1480*/  SEL R3, R59, R2, !P4 ;  /* 0x000000023b037207 */ /* 0x000fe20006000000 */
[----:B------:R-:W-:Y:S01]  /*1490*/  VIADD R53, R0, 0xb00 ;  /* 0x00000b0000357836 */ /* 0x000fe20000000000 */
[----:B------:R-:W-:Y:S01]  /*14a0*/  SEL R38, R60, UR7, !P4 ;  /* 0x000000073c267c07 */ /* 0x000fe2000e000000 */
[----:B------:R-:W-:Y:S01]  /*14b0*/  VIADD R29, R0, 0xd00 ;  /* 0x00000d00001d7836 */ /* 0x000fe20000000000 */
[----:B------:R-:W-:Y:S01]  /*14c0*/  ISETP.GE.AND P3, PT, R58, UR6, PT ;  /* 0x000000063a007c0c */ /* 0x000fe2000bf66270 */
[C---:B------:R-:W-:Y:S01]  /*14d0*/  VIADD R26, R0.reuse, 0x100 ;  /* 0x00000100001a7836 */ /* 0x040fe20000000000 */
[----:B------:R-:W-:Y:S01]  /*14e0*/  SHF.R.S32.HI R11, RZ, 0x1f, R11 ;  /* 0x0000001fff0b7819 */ /* 0x000fe2000001140b */
[----:B------:R-:W-:Y:S01]  /*14f0*/  VIADD R20, R0, 0x200 ;  /* 0x0000020000147836 */ /* 0x000fe20000000000 */
[----:B------:R-:W-:Y:S01]  /*1500*/  IADD3 R45, P2, PT, R4, R45, RZ ;  /* 0x0000002d042d7210 */ /* 0x000fe20007f5e0ff */
[----:B------:R-:W-:Y:S01]  /*1510*/  VIADD R25, R26, -UR6 ;  /* 0x800000061a197c36 */ /* 0x000fe20008000000 */
[----:B------:R-:W-:Y:S01]  /*1520*/  SEL R4, R9, RZ, P6 ;  /* 0x000000ff09047207 */ /* 0x000fe20003000000 */
[----:B------:R-:W-:Y:S01]  /*1530*/  VIADD R17, R0, 0x300 ;  /* 0x0000030000117836 */ /* 0x000fe20000000000 */
[----:B------:R-:W-:Y:S01]  /*1540*/  SEL R47, R57, UR10, !P6 ;  /* 0x0000000a392f7c07 */ /* 0x000fe2000f000000 */
[----:B------:R-:W0:Y:S01]  /*1550*/  LDCU.64 UR4, c[0x0][0x3a0] ;  /* 0x00007400ff0477ac */ /* 0x000e220008000a00 */
[----:B------:R-:W-:-:S02]  /*1560*/  IADD3 R38, P1, PT, R3, R38, RZ ;  /* 0x0000002603267210 */ /* 0x000fc40007f3e0ff */
[----:B------:R-:W-:Y:S01]  /*1570*/  SHF.R.S32.HI R2, RZ, 0x1f, R2 ;  /* 0x0000001fff027819 */ /* 0x000fe20000011402 */
[----:B------:R-:W-:Y:S01]  /*1580*/  IMAD.X R47, R4, 0x1, R47, P0 ;  /* 0x00000001042f7824 */ /* 0x000fe200000e062f */
[----:B------:R-:W-:Y:S01]  /*1590*/  SEL R3, R58, R5, !P3 ;  /* 0x000000053a037207 */ /* 0x000fe20005800000 */
[----:B------:R-:W-:Y:S01]  /*15a0*/  VIADD R4, R55, -UR6 ;  /* 0x8000000637047c36 */ /* 0x000fe20008000000 */
[----:B------:R-:W-:Y:S02]  /*15b0*/  SEL R36, R60, UR7, !P3 ;  /* 0x000000073c247c07 */ /* 0x000fe4000d800000 */
[----:B------:R-:W-:Y:S02]  /*15c0*/  SEL R11, R11, RZ, P5 ;  /* 0x000000ff0b0b7207 */ /* 0x000fe40002800000 */
[----:B------:R-:W-:Y:S02]  /*15d0*/  SEL R40, R57, UR10, !P5 ;  /* 0x0000000a39287c07 */ /* 0x000fe4000e800000 */
[----:B------:R-:W-:-:S02]  /*15e0*/  SEL R2, R2, RZ, P4 ;  /* 0x000000ff02027207 */ /* 0x000fc40002000000 */
[----:B------:R-:W-:Y:S01]  /*15f0*/  SEL R43, R57, UR10, !P4 ;  /* 0x0000000a392b7c07 */ /* 0x000fe2000e000000 */
[----:B------:R-:W-:Y:S01]  /*1600*/  IMAD.X R40, R11, 0x1, R40, P2 ;  /* 0x000000010b287824 */ /* 0x000fe200010e0628 */
[----:B------:R-:W-:Y:S01]  /*1610*/  IADD3 R36, P0, PT, R3, R36, RZ ;  /* 0x0000002403247210 */ /* 0x000fe20007f1e0ff */
[----:B------:R-:W-:Y:S01]  /*1620*/  VIADD R3, R56, -UR6 ;  /* 0x8000000638037c36 */ /* 0x000fe20008000000 */
[----:B------:R-:W-:Y:S01]  /*1630*/  SHF.R.S32.HI R5, RZ, 0x1f, R5 ;  /* 0x0000001fff057819 */ /* 0x000fe20000011405 */
[----:B------:R-:W-:Y:S01]  /*1640*/  IMAD.X R43, R2, 0x1, R43, P1 ;  /* 0x00000001022b7824 */ /* 0x000fe200008e062b */
[----:B------:R-:W-:Y:S02]  /*1650*/  ISETP.GE.AND P2, PT, R56, UR6, PT ;  /* 0x0000000638007c0c */ /* 0x000fe4000bf46270 */
[----:B------:R-:W-:Y:S02]  /*1660*/  SEL R2, R5, RZ, P3 ;  /* 0x000000ff05027207 */ /* 0x000fe40001800000 */
[----:B------:R-:W-:-:S02]  /*1670*/  SEL R41, R57, UR10, !P3 ;  /* 0x0000000a39297c07 */ /* 0x000fc4000d800000 */
[----:B------:R-:W-:Y:S02]  /*1680*/  SEL R9, R56, R3, !P2 ;  /* 0x0000000338097207 */ /* 0x000fe40005000000 */
[----:B------:R-:W-:Y:S01]  /*1690*/  P2R R73, PR, RZ, 0x40 ;  /* 0x00000040ff497803 */ /* 0x000fe20000000000 */
[----:B------:R-:W-:Y:S01]  /*16a0*/  IMAD.X R41, R2, 0x1, R41, P0 ;  /* 0x0000000102297824 */ /* 0x000fe200000e0629 */
[----:B------:R-:W-:Y:S02]  /*16b0*/  SEL R34, R60, UR7, !P2 ;  /* 0x000000073c227c07 */ /* 0x000fe4000d000000 */
[----:B------:R-:W-:Y:S02]  /*16c0*/  SHF.R.S32.HI R3, RZ, 0x1f, R3 ;  /* 0x0000001fff037819 */ /* 0x000fe40000011403 */
[----:B------:R-:W-:Y:S02]  /*16d0*/  ISETP.GE.AND P6, PT, R55, UR6, PT ;  /* 0x0000000637007c0c */ /* 0x000fe4000bfc6270 */
[----:B------:R-:W-:-:S02]  /*16e0*/  IADD3 R34, P0, PT, R9, R34, RZ ;  /* 0x0000002209227210 */ /* 0x000fc40007f1e0ff */
[----:B------:R-:W-:Y:S01]  /*16f0*/  SEL R2, R3, RZ, P2 ;  /* 0x000000ff03027207 */ /* 0x000fe20001000000 */
[----:B------:R-:W-:Y:S01]  /*1700*/  VIADD R3, R54, -UR6 ;  /* 0x8000000636037c36 */ /* 0x000fe20008000000 */
[----:B------:R-:W-:Y:S02]  /*1710*/  SEL R39, R57, UR10, !P2 ;  /* 0x0000000a39277c07 */ /* 0x000fe4000d000000 */
[----:B------:R-:W-:Y:S02]  /*1720*/  SEL R5, R55, R4, !P6 ;  /* 0x0000000437057207 */ /* 0x000fe40007000000 */
[----:B------:R-:W-:Y:S01]  /*1730*/  SEL R30, R60, UR7, !P6 ;  /* 0x000000073c1e7c07 */ /* 0x000fe2000f000000 */
[----:B------:R-:W-:Y:S01]  /*1740*/  IMAD.X R39, R2, 0x1, R39, P0 ;  /* 0x0000000102277824 */ /* 0x000fe200000e0627 */
[----:B------:R-:W-:Y:S02]  /*1750*/  SHF.R.S32.HI R4, RZ, 0x1f, R4 ;  /* 0x0000001fff047819 */ /* 0x000fe40000011404 */
[----:B------:R-:W-:-:S02]  /*1760*/  IADD3 R30, P0, PT, R5, R30, RZ ;  /* 0x0000001e051e7210 */ /* 0x000fc40007f1e0ff */
[----:B------:R-:W-:Y:S02]  /*1770*/  SEL R4, R4, RZ, P6 ;  /* 0x000000ff04047207 */ /* 0x000fe40003000000 */
[----:B------:R-:W-:Y:S02]  /*1780*/  SEL R37, R57, UR10, !P6 ;  /* 0x0000000a39257c07 */ /* 0x000fe4000f000000 */
[----:B------:R-:W-:Y:S02]  /*1790*/  ISETP.GE.AND P1, PT, R54, UR6, PT ;  /* 0x0000000636007c0c */ /* 0x000fe4000bf26270 */
[----:B------:R-:W-:Y:S01]  /*17a0*/  SHF.R.S32.HI R2, RZ, 0x1f, R3 ;  /* 0x0000001fff027819 */ /* 0x000fe20000011403 */
[----:B------:R-:W-:Y:S01]  /*17b0*/  IMAD.X R37, R4, 0x1, R37, P0 ;  /* 0x0000000104257824 */ /* 0x000fe200000e0625 */
[----:B------:R-:W-:Y:S02]  /*17c0*/  SEL R4, R54, R3, !P1 ;  /* 0x0000000336047207 */ /* 0x000fe40004800000 */
[----:B------:R-:W-:-:S02]  /*17d0*/  SEL R31, R60, UR7, !P1 ;  /* 0x000000073c1f7c07 */ /* 0x000fc4000c800000 */
[----:B------:R-:W-:Y:S01]  /*17e0*/  SEL R3, R2, RZ, P1 ;  /* 0x000000ff02037207 */ /* 0x000fe20000800000 */
[----:B------:R-:W-:Y:S01]  /*17f0*/  VIADD R2, R53, -UR6 ;  /* 0x8000000635027c36 */ /* 0x000fe20008000000 */
[----:B------:R-:W-:Y:S02]  /*1800*/  SEL R32, R57, UR10, !P1 ;  /* 0x0000000a39207c07 */ /* 0x000fe4000c800000 */
[----:B------:R-:W-:Y:S02]  /*1810*/  IADD3 R31, P0, PT, R4, R31, RZ ;  /* 0x0000001f041f7210 */ /* 0x000fe40007f1e0ff */
[----:B------:R-:W-:Y:S02]  /*1820*/  @P2 LOP3.LUT R7, R7, 0x8, RZ, 0xfc, !PT ;  /* 0x0000000807072812 */ /* 0x000fe400078efcff */
[----:B------:R-:W-:Y:S01]  /*1830*/  ISETP.GE.AND P2, PT, R53, UR6, PT ;  /* 0x0000000635007c0c */ /* 0x000fe2000bf46270 */
[----:B------:R-:W-:Y:S01]  /*1840*/  IMAD.X R32, R3, 0x1, R32, P0 ;  /* 0x0000000103207824 */ /* 0x000fe200000e0620 */
[----:B------:R-:W-:-:S02]  /*1850*/  LOP3.LUT R7, R7, 0xfffffffb, RZ, 0xc0, !PT ;  /* 0xfffffffb07077812 */ /* 0x000fc400078ec0ff */
[----:B------:R-:W-:Y:S02]  /*1860*/  SHF.R.S32.HI R3, RZ, 0x1f, R2 ;  /* 0x0000001fff037819 */ /* 0x000fe40000011402 */
[----:B------:R-:W-:Y:S02]  /*1870*/  SEL R2, R53, R2, !P2 ;  /* 0x0000000235027207 */ /* 0x000fe40005000000 */
[----:B------:R-:W-:Y:S02]  /*1880*/  SEL R33, R60, UR7, !P2 ;  /* 0x000000073c217c07 */ /* 0x000fe4000d000000 */
[----:B------:R-:W-:Y:S02]  /*1890*/  @P6 LOP3.LUT R7, R7, 0x4, RZ, 0xfc, !PT ;  /* 0x0000000407076812 */ /* 0x000fe400078efcff */
[----:B------:R-:W-:Y:S02]  /*18a0*/  SEL R3, R3, RZ, P2 ;  /* 0x000000ff03037207 */ /* 0x000fe40001000000 */
[----:B------:R-:W-:-:S02]  /*18b0*/  SEL R8, R57, UR10, !P2 ;  /* 0x0000000a39087c07 */ /* 0x000fc4000d000000 */
[----:B------:R-:W-:Y:S02]  /*18c0*/  IADD3 R33, P0, PT, R2, R33, RZ ;  /* 0x0000002102217210 */ /* 0x000fe40007f1e0ff */
[----:B------:R-:W-:Y:S02]  /*18d0*/  LOP3.LUT R7, R7, 0xfffffffd, RZ, 0xc0, !PT ;  /* 0xfffffffd07077812 */ /* 0x000fe400078ec0ff */
[----:B------:R-:W-:Y:S01]  /*18e0*/  SHF.R.S32.HI R24, RZ, 0x1f, R25 ;  /* 0x0000001fff187819 */ /* 0x000fe20000011419 */
[----:B------:R-:W-:Y:S01]  /*18f0*/  IMAD.X R8, R3, 0x1, R8, P0 ;  /* 0x0000000103087824 */ /* 0x000fe200000e0608 */
[----:B------:R-:W-:Y:S01]  /*1900*/  @P1 LOP3.LUT R7, R7, 0x2, RZ, 0xfc, !PT ;  /* 0x0000000207071812 */ /* 0x000fe200078efcff */
[C---:B------:R-:W-:Y:S01]  /*1910*/  VIADD R3, R52.reuse, -UR6 ;  /* 0x8000000634037c36 */ /* 0x040fe20008000000 */
[----:B------:R-:W-:Y:S02]  /*1920*/  ISETP.GE.AND P1, PT, R52, UR6, PT ;  /* 0x0000000634007c0c */ /* 0x000fe4000bf26270 */
[----:B------:R-:W-:-:S02]  /*1930*/  LOP3.LUT R7, R7, 0xfffffffe, RZ, 0xc0, !PT ;  /* 0xfffffffe07077812 */ /* 0x000fc400078ec0ff */
[----:B------:R-:W-:Y:S02]  /*1940*/  SHF.R.S32.HI R2, RZ, 0x1f, R3 ;  /* 0x0000001fff027819 */ /* 0x000fe40000011403 */
[----:B------:R-:W-:Y:S02]  /*1950*/  SEL R4, R52, R3, !P1 ;  /* 0x0000000334047207 */ /* 0x000fe40004800000 */
[----:B------:R-:W-:Y:S02]  /*1960*/  SEL R35, R60, UR7, !P1 ;  /* 0x000000073c237c07 */ /* 0x000fe4000c800000 */
[----:B------:R-:W-:Y:S01]  /*1970*/  SEL R3, R2, RZ, P1 ;  /* 0x000000ff02037207 */ /* 0x000fe20000800000 */
[----:B------:R-:W-:Y:S01]  /*1980*/  VIADD R2, R29, -UR6 ;  /* 0x800000061d027c36 */ /* 0x000fe20008000000 */
[----:B------:R-:W-:Y:S02]  /*1990*/  SEL R6, R57, UR10, !P1 ;  /* 0x0000000a39067c07 */ /* 0x000fe4000c800000 */
[----:B------:R-:W-:-:S02]  /*19a0*/  IADD3 R35, P0, PT, R4, R35, RZ ;  /* 0x0000002304237210 */ /* 0x000fc40007f1e0ff */
[----:B------:R-:W-:-:S03]  /*19b0*/  LOP3.LUT R14, R0, 0x400, RZ, 0xfc, !PT ;  /* 0x00000400000e7812 */ /* 0x000fc600078efcff */
[----:B------:R-:W-:Y:S01]  /*19c0*/  IMAD.X R6, R3, 0x1, R6, P0 ;  /* 0x0000000103067824 */ /* 0x000fe200000e0606 */
[C---:B------:R-:W-:Y:S02]  /*19d0*/  ISETP.GE.AND P0, PT, R29.reuse, UR6, PT ;  /* 0x000000061d007c0c */ /* 0x040fe4000bf06270 */
[----:B------:R-:W-:Y:S02]  /*19e0*/  SHF.R.S32.HI R3, RZ, 0x1f, R2 ;  /* 0x0000001fff037819 */ /* 0x000fe40000011402 */
[----:B------:R-:W-:Y:S02]  /*19f0*/  SEL R2, R29, R2, !P0 ;  /* 0x000000021d027207 */ /* 0x000fe40004000000 */
[----:B------:R-:W-:Y:S02]  /*1a00*/  SEL R5, R60, UR7, !P0 ;  /* 0x000000073c057c07 */ /* 0x000fe4000c000000 */
[----:B------:R-:W-:Y:S02]  /*1a10*/  SEL R3, R3, RZ, P0 ;  /* 0x000000ff03037207 */ /* 0x000fe40000000000 */
[----:B------:R-:W-:-:S02]  /*1a20*/  SEL R4, R57, UR10, !P0 ;  /* 0x0000000a39047c07 */ /* 0x000fc4000c000000 */
        /* <DEDUP_REMOVED lines=13> */
[----:B------:R-:W-:-:S05]  /*1b00*/  VIADD R3, R2, -UR6 ;  /* 0x8000000602037c36 */ /* 0x000fca0008000000 */
[----:B------:R-:W-:Y:S02]  /*1b10*/  SHF.R.S32.HI R9, RZ, 0x1f, R3 ;  /* 0x0000001fff097819 */ /* 0x000fe40000011403 */
[----:B------:R-:W-:Y:S02]  /*1b20*/  SEL R11, R2, R3, !P6 ;  /* 0x00000003020b7207 */ /* 0x000fe40007000000 */
[----:B------:R-:W-:Y:S02]  /*1b30*/  SEL R2, R60, UR7, !P6 ;  /* 0x000000073c027c07 */ /* 0x000fe4000f000000 */
[----:B------:R-:W-:Y:S01]  /*1b40*/  SEL R10, R9, RZ, P6 ;  /* 0x000000ff090a7207 */ /* 0x000fe20003000000 */
[----:B------:R-:W-:Y:S01]  /*1b50*/  VIADD R9, R20, -UR6 ;  /* 0x8000000614097c36 */ /* 0x000fe20008000000 */
[----:B------:R-:W-:Y:S02]  /*1b60*/  @P6 LOP3.LUT R7, R7, 0x1, RZ, 0xfc, !PT ;  /* 0x0000000107076812 */ /* 0x000fe400078efcff */
[----:B------:R-:W-:-:S02]  /*1b70*/  SEL R3, R57, UR10, !P6 ;  /* 0x0000000a39037c07 */ /* 0x000fc4000f000000 */
[----:B------:R-:W-:Y:S02]  /*1b80*/  IADD3 R2, P6, PT, R11, R2, RZ ;  /* 0x000000020b027210 */ /* 0x000fe40007fde0ff */
[----:B------:R-:W-:-:S03]  /*1b90*/  LOP3.LUT R7, R7, 0xfffffeff, RZ, 0xc0, !PT ;  /* 0xfffffeff07077812 */ /* 0x000fc600078ec0ff */
[----:B------:R-:W-:Y:S01]  /*1ba0*/  IMAD.X R3, R10, 0x1, R3, P6 ;  /* 0x000000010a037824 */ /* 0x000fe200030e0603 */
[----:B------:R-:W-:-:S04]  /*1bb0*/  ISETP.GE.AND P6, PT, R26, UR6, PT ;  /* 0x000000061a007c0c */ /* 0x000fc8000bfc6270 */
        /* <DEDUP_REMOVED lines=12> */
[----:B------:R-:W-:Y:S01]  /*1c80*/  SEL R9, R10, RZ, P6 ;  /* 0x000000ff0a097207 */ /* 0x000fe20003000000 */
[----:B------:R-:W-:Y:S01]  /*1c90*/  VIADD R10, R17, -UR6 ;  /* 0x80000006110a7c36 */ /* 0x000fe20008000000 */
        /* <DEDUP_REMOVED lines=13> */
[----:B------:R-:W-:Y:S01]  /*1d70*/  IADD3 R16, P6, PT, R11, R16, RZ ;  /* 0x000000100b107210 */ /* 0x000fe20007fde0ff */
[----:B------:R-:W-:Y:S01]  /*1d80*/  VIADD R11, R0, 0x500 ;  /* 0x00000500000b7836 */ /* 0x000fe20000000000 */
        /* <DEDUP_REMOVED lines=71> */
[----:B------:R2:W5:Y:S04]  /*2200*/  LDG.E R50, desc[UR8][R50.64] ;  /* 0x0000000832327981 */ /* 0x000568000c1e1900 */
[----:B------:R2:W5:Y:S01]  /*2210*/  LDG.E R30, desc[UR8][R38.64] ;  /* 0x00000008261e7981 */ /* 0x000562000c1e1900 */
[----:B------:R-:W-:-:S13]  /*2220*/  ISETP.NE.AND P6, PT, R73, RZ, PT ;  /* 0x000000ff4900720c */ /* 0x000fda0003fc5270 */
.L_x_31:
[----:B------:R-:W0:Y:S01]  /*2230*/  S2UR UR5, SR_CgaCtaId ;  /* 0x00000000000579c3 */ /* 0x000e220000008800 */
[----:B------:R-:W-:Y:S02]  /*2240*/  UMOV UR4, 0x400 ;  /* 0x0000040000047882 */ /* 0x000fe40000000000 */
[----:B0-----:R-:W-:-:S06]  /*2250*/  ULEA UR4, UR5, UR4, 0x18 ;  /* 0x0000000405047291 */ /* 0x001fcc000f8ec0ff */
[----:B--2---:R-:W-:-:S05]  /*2260*/  LEA R31, R0, UR4, 0x2 ;  /* 0x00000004001f7c11 */ /* 0x004fca000f8e10ff */
        /* <DEDUP_REMOVED lines=16> */
[----:B------:R3:W-:Y:S01]  /*2370*/  STS [R31+0x2000], R3 ;  /* 0x002000031f007388 */ /* 0x0007e20000000800 */
[----:B0-----:R-:W-:-:S02]  /*2380*/  VIADD R5, R0, 0xe00 ;  /* 0x00000e0000057836 */ /* 0x001fc40000000000 */
[C---:B--2---:R-:W-:Y:S01]  /*2390*/  VIADD R4, R0.reuse, 0xf00 ;  /* 0x00000f0000047836 */ /* 0x044fe20000000000 */
[----:B---3--:R-:W-:Y:S01]  /*23a0*/  LOP3.LUT R3, R0, 0x1000, RZ, 0xfc, !PT ;  /* 0x0000100000037812 */ /* 0x008fe200078efcff */
[----:B------:R-:W-:Y:S06]  /*23b0*/  BRA.U !UP0, `(.L_x_32) ;  /* 0x0000000d08187547 */ /* 0x000fec000b800000 */
[----:B------:R-:W-:Y:S01]  /*23c0*/  P2R R2, PR, RZ, 0x4 ;  /* 0x00000004ff027803 */ /* 0x000fe20000000000 */
[----:B------:R-:W0:Y:S01]  /*23d0*/  LDCU.64 UR14, c[0x0][0x390] ;  /* 0x00007200ff0e77ac */ /* 0x000e220008000a00 */
[----:B------:R-:W-:Y:S01]  /*23e0*/  LOP3.LUT P2, RZ, R7, 0x100, RZ, 0xc0, !PT ;  /* 0x0000010007ff7812 */ /* 0x000fe2000784c0ff */
[----:B-1----:R-:W-:Y:S01]  /*23f0*/  VIADD R45, R4, -UR6 ;  /* 0x80000006042d7c36 */ /* 0x002fe20008000000 */
[----:B------:R-:W-:Y:S02]  /*2400*/  P2R R10, PR, RZ, 0x2 ;  /* 0x00000002ff0a7803 */ /* 0x000fe40000000000 */
[----:B------:R-:W-:Y:S02]  /*2410*/  SEL R26, R26, R25, !P2 ;  /* 0x000000191a1a7207 */ /* 0x000fe40005000000 */
[----:B------:R-:W-:Y:S02]  /*2420*/  SEL R9, R24, RZ, P2 ;  /* 0x000000ff18097207 */ /* 0x000fe40001000000 */
[----:B------:R-:W-:-:S02]  /*2430*/  SEL R6, R57, UR10, !P2 ;  /* 0x0000000a39067c07 */ /* 0x000fc4000d000000 */
[----:B------:R-:W-:Y:S02]  /*2440*/  IADD3 R23, P2, PT, R26, R23, RZ ;  /* 0x000000171a177210 */ /* 0x000fe40007f5e0ff */
[----:B------:R-:W-:Y:S02]  /*2450*/  LOP3.LUT P1, RZ, R7, 0x80, RZ, 0xc0, !PT ;  /* 0x0000008007ff7812 */ /* 0x000fe4000782c0ff */
[----:B------:R-:W-:Y:S01]  /*2460*/  P2R R12, PR, RZ, 0x1 ;  /* 0x00000001ff0c7803 */ /* 0x000fe20000000000 */
[----:B------:R-:W-:Y:S01]  /*2470*/  IMAD.X R6, R9, 0x1, R6, P2 ;  /* 0x0000000109067824 */ /* 0x000fe200010e0606 */
[----:B------:R-:W-:Y:S01]  /*2480*/  SEL R8, R60, UR7, !P1 ;  /* 0x000000073c087c07 */ /* 0x000fe2000c800000 */
[----:B------:R-:W-:Y:S01]  /*2490*/  VIADD R9, R20, -UR6 ;  /* 0x8000000614097c36 */ /* 0x000fe20008000000 */
[----:B------:R-:W-:Y:S02]  /*24a0*/  ISETP.NE.AND P2, PT, R2, RZ, PT ;  /* 0x000000ff0200720c */ /* 0x000fe40003f45270 */
[----:B------:R-:W-:-:S02]  /*24b0*/  SEL R2, R57, UR10, !P1 ;  /* 0x0000000a39027c07 */ /* 0x000fc4000c800000 */
[----:B------:R-:W-:Y:S02]  /*24c0*/  SEL R13, R20, R9, !P1 ;  /* 0x00000009140d7207 */ /* 0x000fe40004800000 */
[----:B------:R-:W-:Y:S02]  /*24d0*/  SHF.R.S32.HI R9, RZ, 0x1f, R9 ;  /* 0x0000001fff097819 */ /* 0x000fe40000011409 */
[----:B------:R-:W-:Y:S02]  /*24e0*/  LOP3.LUT P0, RZ, R7, 0x40, RZ, 0xc0, !PT ;  /* 0x0000004007ff7812 */ /* 0x000fe4000780c0ff */
[----:B------:R-:W-:Y:S02]  /*24f0*/  SEL R9, R9, RZ, P1 ;  /* 0x000000ff09097207 */ /* 0x000fe40000800000 */
[----:B------:R-:W-:Y:S02]  /*2500*/  IADD3 R8, P1, PT, R13, R8, RZ ;  /* 0x000000080d087210 */ /* 0x000fe40007f3e0ff */
[----:B------:R-:W-:-:S02]  /*2510*/  SEL R13, R60, UR7, !P0 ;  /* 0x000000073c0d7c07 */ /* 0x000fc4000c000000 */
[----:B------:R-:W-:Y:S01]  /*2520*/  SEL R16, R57, UR10, !P0 ;  /* 0x0000000a39107c07 */ /* 0x000fe2000c000000 */
[----:B------:R-:W-:Y:S01]  /*2530*/  IMAD.X R9, R9, 0x1, R2, P1 ;  /* 0x0000000109097824 */ /* 0x000fe200008e0602 */
[----:B------:R-:W-:Y:S01]  /*2540*/  ISETP.NE.AND P1, PT, R10, RZ, PT ;  /* 0x000000ff0a00720c */ /* 0x000fe20003f25270 */
[----:B------:R-:W-:Y:S01]  /*2550*/  VIADD R2, R17, -UR6 ;  /* 0x8000000611027c36 */ /* 0x000fe20008000000 */
[----:B------:R-:W-:Y:S02]  /*2560*/  P2R R18, PR, RZ, 0x40 ;  /* 0x00000040ff127803 */ /* 0x000fe40000000000 */
[----:B------:R-:W-:Y:S02]  /*2570*/  LOP3.LUT P6, RZ, R7, 0x20, RZ, 0xc0, !PT ;  /* 0x0000002007ff7812 */ /* 0x000fe400078cc0ff */
[----:B------:R-:W-:Y:S02]  /*2580*/  SEL R10, R17, R2, !P0 ;  /* 0x00000002110a7207 */ /* 0x000fe40004000000 */
[----:B------:R-:W-:-:S02]  /*2590*/  SHF.R.S32.HI R2, RZ, 0x1f, R2 ;  /* 0x0000001fff027819 */ /* 0x000fc40000011402 */
[----:B------:R-:W-:Y:S02]  /*25a0*/  SEL R17, R57, UR10, !P6 ;  /* 0x0000000a39117c07 */ /* 0x000fe4000f000000 */
[----:B------:R-:W-:Y:S02]  /*25b0*/  SEL R15, R2, RZ, P0 ;  /* 0x000000ff020f7207 */ /* 0x000fe40000000000 */
[----:B------:R-:W-:Y:S02]  /*25c0*/  IADD3 R13, P0, PT, R10, R13, RZ ;  /* 0x0000000d0a0d7210 */ /* 0x000fe40007f1e0ff */
[----:B------:R-:W-:Y:S02]  /*25d0*/  P2R R21, PR, RZ, 0x20 ;  /* 0x00000020ff157803 */ /* 0x000fe40000000000 */
[----:B------:R-:W-:Y:S01]  /*25e0*/  LOP3.LUT P5, RZ, R7, 0x10, RZ, 0xc0, !PT ;  /* 0x0000001007ff7812 */ /* 0x000fe200078ac0ff */
[----:B------:R-:W-:Y:S01]  /*25f0*/  IMAD.X R16, R15, 0x1, R16, P0 ;  /* 0x000000010f107824 */ /* 0x000fe200000e0610 */
[C---:B------:R-:W-:Y:S01]  /*2600*/  SEL R22, R57.reuse, UR10, !P4 ;  /* 0x0000000a39167c07 */ /* 0x040fe2000e000000 */
[----:B------:R-:W-:Y:S01]  /*2610*/  VIADD R15, R14, -UR6 ;  /* 0x800000060e0f7c36 */ /* 0x000fe20008000000 */
[----:B------:R-:W-:-:S02]  /*2620*/  SEL R20, R57, UR10, !P5 ;  /* 0x0000000a39147c07 */ /* 0x000fc4000e800000 */
[----:B------:R-:W-:Y:S02]  /*2630*/  SEL R24, R57, UR10, !P3 ;  /* 0x0000000a39187c07 */ /* 0x000fe4000d800000 */
[----:B------:R-:W-:Y:S02]  /*2640*/  SEL R19, R14, R15, !P6 ;  /* 0x0000000f0e137207 */ /* 0x000fe40007000000 */
[----:B------:R-:W-:Y:S02]  /*2650*/  SHF.R.S32.HI R15, RZ, 0x1f, R15 ;  /* 0x0000001fff0f7819 */ /* 0x000fe4000001140f */
[----:B------:R-:W-:Y:S02]  /*2660*/  SEL R14, R60, UR7, !P6 ;  /* 0x000000073c0e7c07 */ /* 0x000fe4000f000000 */
[----:B------:R-:W-:Y:S02]  /*2670*/  SEL R2, R15, RZ, P6 ;  /* 0x000000ff0f027207 */ /* 0x000fe40003000000 */
[----:B------:R-:W-:-:S02]  /*2680*/  IADD3 R14, P6, PT, R19, R14, RZ ;  /* 0x0000000e130e7210 */ /* 0x000fc40007fde0ff */
[C---:B------:R-:W-:Y:S02]  /*2690*/  SEL R15, R60.reuse, UR7, !P5 ;  /* 0x000000073c0f7c07 */ /* 0x040fe4000e800000 */
[----:B------:R-:W-:Y:S01]  /*26a0*/  SEL R19, R60, UR7, !P4 ;  /* 0x000000073c137c07 */ /* 0x000fe2000e000000 */
[----:B------:R-:W-:Y:S01]  /*26b0*/  IMAD.X R17, R2, 0x1, R17, P6 ;  /* 0x0000000102117824 */ /* 0x000fe200030e0611 */
[----:B------:R-:W-:Y:S01]  /*26c0*/  SEL R34, R60, UR7, !P2 ;  /* 0x000000073c227c07 */ /* 0x000fe2000d000000 */
[----:B------:R-:W-:Y:S01]  /*26d0*/  VIADD R2, R11, -UR6 ;  /* 0x800000060b027c36 */ /* 0x000fe20008000000 */
[----:B------:R-:W-:Y:S02]  /*26e0*/  SEL R39, R57, UR10, !P2 ;  /* 0x0000000a39277c07 */ /* 0x000fe4000d000000 */
[----:B------:R-:W-:Y:S01]  /*26f0*/  ISETP.NE.AND P6, PT, R18, RZ, PT ;  /* 0x000000ff1200720c */ /* 0x000fe20003fc5270 */
[----:B------:R-:W-:Y:S01]  /*2700*/  VIADD R18, R5, -UR6 ;  /* 0x8000000605127c36 */ /* 0x000fe20008000000 */
[----:B------:R-:W-:-:S02]  /*2710*/  SEL R10, R11, R2, !P5 ;  /* 0x000000020b0a7207 */ /* 0x000fc40006800000 */
[----:B------:R-:W-:Y:S02]  /*2720*/  SHF.R.S32.HI R2, RZ, 0x1f, R2 ;  /* 0x0000001fff027819 */ /* 0x000fe40000011402 */
[----:B------:R-:W-:Y:S02]  /*2730*/  SEL R38, R60, UR7, !P1 ;  /* 0x000000073c267c07 */ /* 0x000fe4000c800000 */
[----:B------:R-:W-:Y:S01]  /*2740*/  SEL R11, R2, RZ, P5 ;  /* 0x000000ff020b7207 */ /* 0x000fe20002800000 */
[C---:B------:R-:W-:Y:S01]  /*2750*/  VIADD R2, R59.reuse, -UR6 ;  /* 0x800000063b027c36 */ /* 0x040fe20008000000 */
[----:B------:R-:W-:Y:S02]  /*2760*/  IADD3 R15, P5, PT, R10, R15, RZ ;  /* 0x0000000f0a0f7210 */ /* 0x000fe40007fbe0ff */
[----:B------:R-:W-:Y:S02]  /*2770*/  ISETP.NE.AND P0, PT, R12, RZ, PT ;  /* 0x000000ff0c00720c */ /* 0x000fe40003f05270 */
[----:B------:R-:W-:Y:S01]  /*2780*/  SEL R10, R59, R2, !P4 ;  /* 0x000000023b0a7207 */ /* 0x000fe20006000000 */
[----:B------:R-:W-:Y:S01]  /*2790*/  IMAD.X R20, R11, 0x1, R20, P5 ;  /* 0x000000010b147824 */ /* 0x000fe200028e0614 */
[----:B------:R-:W-:-:S02]  /*27a0*/  SHF.R.S32.HI R2, RZ, 0x1f, R2 ;  /* 0x0000001fff027819 */ /* 0x000fc40000011402 */
[----:B------:R-:W-:Y:S02]  /*27b0*/  ISETP.NE.AND P5, PT, R21, RZ, PT ;  /* 0x000000ff1500720c */ /* 0x000fe40003fa5270 */
[----:B------:R-:W-:Y:S02]  /*27c0*/  SEL R11, R2, RZ, P4 ;  /* 0x000000ff020b7207 */ /* 0x000fe40002000000 */
[----:B------:R-:W-:Y:S02]  /*27d0*/  IADD3 R19, P4, PT, R10, R19, RZ ;  /* 0x000000130a137210 */ /* 0x000fe40007f9e0ff */
[----:B------:R-:W-:Y:S02]  /*27e0*/  SEL R21, R60, UR7, !P3 ;  /* 0x000000073c157c07 */ /* 0x000fe4000d800000 */
[----:B------:R-:W-:Y:S01]  /*27f0*/  SEL R43, R57, UR10, !P1 ;  /* 0x0000000a392b7c07 */ /* 0x000fe2000c800000 */
[----:B------:R-:W-:Y:S01]  /*2800*/  IMAD.X R22, R11, 0x1, R22, P4 ;  /* 0x000000010b167824 */ /* 0x000fe200020e0616 */
[----:B------:R-:W-:Y:S01]  /*2810*/  LOP3.LUT P4, RZ, R7, 0x2, RZ, 0xc0, !PT ;  /* 0x0000000207ff7812 */ /* 0x000fe2000788c0ff */
        /* <DEDUP_REMOVED lines=8> */
[----:B------:R-:W-:Y:S02]  /*28a0*/  SEL R5, R5, R18, !P6 ;  /* 0x0000001205057207 */ /* 0x000fe40007000000 */
[----:B------:R-:W-:Y:S01]  /*28b0*/  SEL R40, R60, UR7, !P5 ;  /* 0x000000073c287c07 */ /* 0x000fe2000e800000 */
[----:B------:R-:W-:Y:S01]  /*28c0*/  IMAD.X R24, R11, 0x1, R24, P3 ;  /* 0x000000010b187824 */ /* 0x000fe200018e0618 */
[----:B------:R-:W-:Y:S01]  /*28d0*/  LOP3.LUT P3, RZ, R7, 0x8, RZ, 0xc0, !PT ;  /* 0x0000000807ff7812 */ /* 0x000fe2000786c0ff */
[----:B------:R-:W-:Y:S01]  /*28e0*/  VIADD R11, R56, -UR6 ;  /* 0x80000006380b7c36 */ /* 0x000fe20008000000 */
[----:B------:R-:W-:Y:S02]  /*28f0*/  SHF.R.S32.HI R18, RZ, 0x1f, R18 ;  /* 0x0000001fff127819 */ /* 0x000fe40000011412 */
[----:B------:R-:W-:Y:S02]  /*2900*/  SEL R26, R60, UR7, !P3 ;  /* 0x000000073c1a7c07 */ /* 0x000fe4000d800000 */
[----:B------:R-:W-:-:S02]  /*2910*/  SEL R25, R56, R11, !P3 ;  /* 0x0000000b38197207 */ /* 0x000fc40005800000 */
[----:B------:R-:W-:Y:S02]  /*2920*/  SHF.R.S32.HI R11, RZ, 0x1f, R11 ;  /* 0x0000001fff0b7819 */ /* 0x000fe4000001140b */
[----:B------:R-:W-:Y:S02]  /*2930*/  SEL R33, R57, UR10, !P3 ;  /* 0x0000000a39217c07 */ /* 0x000fe4000d800000 */
[----:B------:R-:W-:Y:S02]  /*2940*/  SEL R2, R11, RZ, P3 ;  /* 0x000000ff0b027207 */ /* 0x000fe40001800000 */
[----:B------:R-:W-:-:S05]  /*2950*/  IADD3 R26, P3, PT, R25, R26, RZ ;  /* 0x0000001a191a7210 */ /* 0x000fca0007f7e0ff */
[----:B------:R-:W-:Y:S01]  /*2960*/  IMAD.X R33, R2, 0x1, R33, P3 ;  /* 0x0000000102217824 */ /* 0x000fe200018e0621 */
[----:B------:R-:W-:Y:S01]  /*2970*/  LOP3.LUT P3, RZ, R7, 0x4, RZ, 0xc0, !PT ;  /* 0x0000000407ff7812 */ /* 0x000fe2000786c0ff */
[----:B------:R-:W-:-:S03]  /*2980*/  VIADD R2, R55, -UR6 ;  /* 0x8000000637027c36 */ /* 0x000fc60008000000 */
[----:B------:R-:W-:Y:S02]  /*2990*/  SEL R25, R60, UR7, !P3 ;  /* 0x000000073c197c07 */ /* 0x000fe4000d800000 */
[----:B------:R-:W-:Y:S02]  /*29a0*/  SEL R10, R55, R2, !P3 ;  /* 0x00000002370a7207 */ /* 0x000fe40005800000 */
[----:B------:R-:W-:Y:S02]  /*29b0*/  SHF.R.S32.HI R2, RZ, 0x1f, R2 ;  /* 0x0000001fff027819 */ /* 0x000fe40000011402 */
[----:B------:R-:W-:Y:S02]  /*29c0*/  SEL R30, R57, UR10, !P3 ;  /* 0x0000000a391e7c07 */ /* 0x000fe4000d800000 */
[----:B------:R-:W-:Y:S02]  /*29d0*/  SEL R11, R2, RZ, P3 ;  /* 0x000000ff020b7207 */ /* 0x000fe40001800000 */
[----:B------:R-:W-:Y:S01]  /*29e0*/  IADD3 R25, P3, PT, R10, R25, RZ ;  /* 0x000000190a197210 */ /* 0x000fe20007f7e0ff */
[----:B------:R-:W-:-:S04]  /*29f0*/  VIADD R10, R53, -UR6 ;  /* 0x80000006350a7c36 */ /* 0x000fc80008000000 */
[----:B------:R-:W-:Y:S01]  /*2a00*/  IMAD.X R30, R11, 0x1, R30, P3 ;  /* 0x000000010b1e7824 */ /* 0x000fe200018e061e */
[----:B------:R-:W-:Y:S01]  /*2a10*/  SEL R53, R53, R10, !P2 ;  /* 0x0000000a35357207 */ /* 0x000fe20005000000 */
[----:B------:R-:W-:Y:S01]  /*2a20*/  VIADD R11, R54, -UR6 ;  /* 0x80000006360b7c36 */ /* 0x000fe20008000000 */
[----:B------:R-:W-:-:S04]  /*2a30*/  SHF.R.S32.HI R10, RZ, 0x1f, R10 ;  /* 0x0000001fff0a7819 */ /* 0x000fc8000001140a */
[----:B------:R-:W-:Y:S02]  /*2a40*/  SEL R37, R54, R11, !P4 ;  /* 0x0000000b36257207 */ /* 0x000fe40006000000 */
[----:B------:R-:W-:Y:S02]  /*2a50*/  SHF.R.S32.HI R11, RZ, 0x1f, R11 ;  /* 0x0000001fff0b7819 */ /* 0x000fe4000001140b */
[----:B------:R-:W-:Y:S02]  /*2a60*/  IADD3 R32, P3, PT, R37, R32, RZ ;  /* 0x0000002025207210 */ /* 0x000fe40007f7e0ff */
[----:B------:R-:W-:Y:S01]  /*2a70*/  SEL R2, R11, RZ, P4 ;  /* 0x000000ff0b027207 */ /* 0x000fe20002000000 */
[----:B------:R-:W-:Y:S01]  /*2a80*/  VIADD R11, R52, -UR6 ;  /* 0x80000006340b7c36 */ /* 0x000fe20008000000 */
[----:B------:R-:W-:Y:S02]  /*2a90*/  SEL R10, R10, RZ, P2 ;  /* 0x000000ff0a0a7207 */ /* 0x000fe40001000000 */
[----:B------:R-:W-:Y:S01]  /*2aa0*/  LOP3.LUT P4, RZ, R7, 0x1, RZ, 0xc0, !PT ;  /* 0x0000000107ff7812 */ /* 0x000fe2000788c0ff */
[----:B------:R-:W-:Y:S01]  /*2ab0*/  IMAD.X R35, R2, 0x1, R35, P3 ;  /* 0x0000000102237824 */ /* 0x000fe200018e0623 */
[----:B------:R-:W-:-:S02]  /*2ac0*/  IADD3 R34, P3, PT, R53, R34, RZ ;  /* 0x0000002235227210 */ /* 0x000fc40007f7e0ff */
[----:B------:R-:W-:Y:S02]  /*2ad0*/  SEL R37, R52, R11, !P1 ;  /* 0x0000000b34257207 */ /* 0x000fe40004800000 */
[----:B------:R-:W-:Y:S01]  /*2ae0*/  SHF.R.S32.HI R11, RZ, 0x1f, R11 ;  /* 0x0000001fff0b7819 */ /* 0x000fe2000001140b */
[----:B------:R-:W-:Y:S01]  /*2af0*/  IMAD.X R39, R10, 0x1, R39, P3 ;  /* 0x000000010a277824 */ /* 0x000fe200018e0627 */
[----:B------:R-:W-:Y:S01]  /*2b00*/  IADD3 R38, P2, PT, R37, R38, RZ ;  /* 0x0000002625267210 */ /* 0x000fe20007f5e0ff */
[----:B------:R-:W-:Y:S01]  /*2b10*/  VIADD R10, R29, -UR6 ;  /* 0x800000061d0a7c36 */ /* 0x000fe20008000000 */
[----:B------:R-:W-:Y:S02]  /*2b20*/  SEL R37, R60, UR7, !P0 ;  /* 0x000000073c257c07 */ /* 0x000fe4000c000000 */
[----:B------:R-:W-:Y:S02]  /*2b30*/  SEL R2, R11, RZ, P1 ;  /* 0x000000ff0b027207 */ /* 0x000fe40000800000 */
[----:B------:R-:W-:-:S02]  /*2b40*/  SEL R12, R29, R10, !P0 ;  /* 0x0000000a1d0c7207 */ /* 0x000fc40004000000 */
[----:B------:R-:W-:Y:S01]  /*2b50*/  SHF.R.S32.HI R10, RZ, 0x1f, R10 ;  /* 0x0000001fff0a7819 */ /* 0x000fe2000001140a */
[----:B------:R-:W-:Y:S01]  /*2b60*/  IMAD.X R43, R2, 0x1, R43, P2 ;  /* 0x00000001022b7824 */ /* 0x000fe200010e062b */
[----:B------:R-:W-:Y:S01]  /*2b70*/  IADD3 R37, P3, PT, R12, R37, RZ ;  /* 0x000000250c257210 */ /* 0x000fe20007f7e0ff */
[----:B------:R-:W-:Y:S01]  /*2b80*/  VIADD R12, R3, -UR6 ;  /* 0x80000006030c7c36 */ /* 0x000fe20008000000 */
[----:B------:R-:W-:Y:S02]  /*2b90*/  SEL R11, R4, R45, !P5 ;  /* 0x0000002d040b7207 */ /* 0x000fe40006800000 */
[----:B------:R-:W-:Y:S02]  /*2ba0*/  IADD3 R36, P1, PT, R5, R36, RZ ;  /* 0x0000002405247210 */ /* 0x000fe40007f3e0ff */
[----:B------:R-:W-:Y:S02]  /*2bb0*/  SEL R4, R57, UR10, !P0 ;  /* 0x0000000a39047c07 */ /* 0x000fe4000c000000 */
[----:B------:R-:W-:-:S02]  /*2bc0*/  SEL R5, R10, RZ, P0 ;  /* 0x000000ff0a057207 */ /* 0x000fc40000000000 */
[----:B0-----:R-:W-:Y:S02]  /*2bd0*/  LEA R2, P0, R28, UR14, 0x2 ;  /* 0x0000000e1c027c11 */ /* 0x001fe4000f8010ff */
[----:B------:R-:W-:Y:S01]  /*2be0*/  SHF.R.S32.HI R45, RZ, 0x1f, R45 ;  /* 0x0000001fff2d7819 */ /* 0x000fe2000001142d */
[----:B------:R-:W-:Y:S01]  /*2bf0*/  IMAD.X R44, R5, 0x1, R4, P3 ;  /* 0x00000001052c7824 */ /* 0x000fe200018e0604 */
[----:B------:R-:W-:Y:S02]  /*2c00*/  IADD3 R40, P2, PT, R11, R40, RZ ;  /* 0x000000280b287210 */ /* 0x000fe40007f5e0ff */
[----:B------:R-:W-:Y:S02]  /*2c10*/  SEL R42, R3, R12, !P4 ;  /* 0x0000000c032a7207 */ /* 0x000fe40006000000 */
[----:B------:R-:W-:Y:S02]  /*2c20*/  SEL R11, R18, RZ, P6 ;  /* 0x000000ff120b7207 */ /* 0x000fe40003000000 */
[----:B------:R-:W-:-:S02]  /*2c30*/  LEA.HI.X R3, R28, UR15, R27, 0x2, P0 ;  /* 0x0000000f1c037c11 */ /* 0x000fc400080f141b */
[----:B------:R-:W-:Y:S02]  /*2c40*/  SHF.R.S32.HI R18, RZ, 0x1f, R12 ;  /* 0x0000001fff127819 */ /* 0x000fe4000001140c */
[C---:B------:R-:W-:Y:S01]  /*2c50*/  SEL R10, R57.reuse, UR10, !P6 ;  /* 0x0000000a390a7c07 */ /* 0x040fe2000f000000 */
[----:B------:R1:W5:Y:S01]  /*2c60*/  LDG.E R2, desc[UR8][R2.64] ;  /* 0x0000000802027981 */ /* 0x000362000c1e1900 */
[----:B------:R-:W-:Y:S02]  /*2c70*/  SEL R12, R57, UR10, !P5 ;  /* 0x0000000a390c7c07 */ /* 0x000fe4000e800000 */
[----:B------:R-:W-:Y:S01]  /*2c80*/  SEL R27, R45, RZ, P5 ;  /* 0x000000ff2d1b7207 */ /* 0x000fe20002800000 */
[----:B------:R-:W-:Y:S01]  /*2c90*/  IMAD.X R45, R11, 0x1, R10, P1 ;  /* 0x000000010b2d7824 */ /* 0x000fe200008e060a */
[----:B------:R-:W-:Y:S02]  /*2ca0*/  SEL R41, R60, UR7, !P4 ;  /* 0x000000073c297c07 */ /* 0x000fe4000e000000 */
[----:B------:R-:W-:Y:S01]  /*2cb0*/  LOP3.LUT P6, RZ, R7, 0x1, RZ, 0xc0, !PT ;  /* 0x0000000107ff7812 */ /* 0x000fe200078cc0ff */
[----:B------:R-:W-:Y:S01]  /*2cc0*/  IMAD.X R47, R27, 0x1, R12, P2 ;  /* 0x000000011b2f7824 */ /* 0x000fe200010e060c */
[----:B------:R-:W-:-:S02]  /*2cd0*/  LEA R4, P0, R23, UR14, 0x2 ;  /* 0x0000000e17047c11 */ /* 0x000fc4000f8010ff */
[----:B------:R-:W-:Y:S02]  /*2ce0*/  LEA R28, P1, R8, UR14, 0x2 ;  /* 0x0000000e081c7c11 */ /* 0x000fe4000f8210ff */
[----:B------:R-:W-:Y:S02]  /*2cf0*/  LEA R10, P2, R13, UR14, 0x2 ;  /* 0x0000000e0d0a7c11 */ /* 0x000fe4000f8410ff */
[----:B------:R-:W-:Y:S02]  /*2d00*/  IADD3 R41, P4, PT, R42, R41, RZ ;  /* 0x000000292a297210 */ /* 0x000fe40007f9e0ff */
[----:B------:R-:W-:Y:S02]  /*2d10*/  SEL R57, R57, UR10, !P6 ;  /* 0x0000000a39397c07 */ /* 0x000fe4000f000000 */
[----:B------:R-:W-:Y:S02]  /*2d20*/  SEL R18, R18, RZ, P6 ;  /* 0x000000ff12127207 */ /* 0x000fe40003000000 */
[----:B------:R-:W-:-:S02]  /*2d30*/  LEA R12, P3, R14, UR14, 0x2 ;  /* 0x0000000e0e0c7c11 */ /* 0x000fc4000f8610ff */
[----:B------:R-:W-:Y:S01]  /*2d40*/  LEA.HI.X R5, R23, UR15, R6, 0x2, P0 ;  /* 0x0000000f17057c11 */ /* 0x000fe200080f1406 */
[----:B------:R-:W-:Y:S01]  /*2d50*/  IMAD.X R46, R18, 0x1, R57, P4 ;  /* 0x00000001122e7824 */ /* 0x000fe200020e0639 */
[----:B------:R-:W-:Y:S02]  /*2d60*/  LEA.HI.X R29, R8, UR15, R9, 0x2, P1 ;  /* 0x0000000f081d7c11 */ /* 0x000fe400088f1409 */
[----:B------:R-:W-:Y:S01]  /*2d70*/  LEA.HI.X R11, R13, UR15, R16, 0x2, P2 ;  /* 0x0000000f0d0b7c11 */ /* 0x000fe200090f1410 */
[----:B------:R1:W5:Y:S01]  /*2d80*/  LDG.E R4, desc[UR8][R4.64] ;  /* 0x0000000804047981 */ /* 0x000362000c1e1900 */
[----:B------:R-:W-:Y:S02]  /*2d90*/  LEA.HI.X R13, R14, UR15, R17, 0x2, P3 ;  /* 0x0000000f0e0d7c11 */ /* 0x000fe400098f1411 */
[----:B------:R-:W-:Y:S01]  /*2da0*/  LEA R8, P0, R15, UR14, 0x2 ;  /* 0x0000000e0f087c11 */ /* 0x000fe2000f8010ff */
[----:B------:R1:W5:Y:S01]  /*2db0*/  LDG.E R6, desc[UR8][R28.64] ;  /* 0x000000081c067981 */ /* 0x000362000c1e1900 */
[----:B------:R-:W-:-:S02]  /*2dc0*/  LEA R14, P1, R19, UR14, 0x2 ;  /* 0x0000000e130e7c11 */ /* 0x000fc4000f8210ff */
[----:B------:R-:W-:Y:S01]  /*2dd0*/  LEA R16, P2, R21, UR14, 0x2 ;  /* 0x0000000e15107c11 */ /* 0x000fe2000f8410ff */
[----:B------:R1:W5:Y:S01]  /*2de0*/  LDG.E R10, desc[UR8][R10.64] ;  /* 0x000000080a0a7981 */ /* 0x000362000c1e1900 */
[C---:B------:R-:W-:Y:S02]  /*2df0*/  LEA R18, P3, R26.reuse, UR14, 0x2 ;  /* 0x0000000e1a127c11 */ /* 0x040fe4000f8610ff */
[----:B------:R-:W-:Y:S01]  /*2e00*/  LEA.HI.X R9, R15, UR15, R20, 0x2, P0 ;  /* 0x0000000f0f097c11 */ /* 0x000fe200080f1414 */
[----:B------:R1:W5:Y:S01]  /*2e10*/  LDG.E R12, desc[UR8][R12.64] ;  /* 0x000000080c0c7981 */ /* 0x000362000c1e1900 */
[----:B------:R-:W-:Y:S02]  /*2e20*/  LEA.HI.X R15, R19, UR15, R22, 0x2, P1 ;  /* 0x0000000f130f7c11 */ /* 0x000fe400088f1416 */
[----:B------:R-:W-:Y:S01]  /*2e30*/  LEA.HI.X R17, R21, UR15, R24, 0x2, P2 ;  /* 0x0000000f15117c11 */ /* 0x000fe200090f1418 */
[----:B------:R1:W5:Y:S01]  /*2e40*/  LDG.E R8, desc[UR8][R8.64] ;  /* 0x0000000808087981 */ /* 0x000362000c1e1900 */
[----:B------:R-:W-:-:S02]  /*2e50*/  LEA.HI.X R19, R26, UR15, R33, 0x2, P3 ;  /* 0x0000000f1a137c11 */ /* 0x000fc400098f1421 */
[C---:B------:R-:W-:Y:S01]  /*2e60*/  LEA R20, P0, R25.reuse, UR14, 0x2 ;  /* 0x0000000e19147c11 */ /* 0x040fe2000f8010ff */
[----:B------:R1:W5:Y:S01]  /*2e70*/  LDG.E R14, desc[UR8][R14.64] ;  /* 0x000000080e0e7981 */ /* 0x000362000c1e1900 */
[----:B------:R-:W-:Y:S02]  /*2e80*/  LEA R22, P1, R32, UR14, 0x2 ;  /* 0x0000000e20167c11 */ /* 0x000fe4000f8210ff */
[----:B------:R-:W-:Y:S01]  /*2e90*/  LEA R24, P2, R34, UR14, 0x2 ;  /* 0x0000000e22187c11 */ /* 0x000fe2000f8410ff */
[----:B------:R1:W5:Y:S01]  /*2ea0*/  LDG.E R16, desc[UR8][R16.64] ;  /* 0x0000000810107981 */ /* 0x000362000c1e1900 */
[----:B------:R-:W-:Y:S02]  /*2eb0*/  LEA R26, P3, R38, UR14, 0x2 ;  /* 0x0000000e261a7c11 */ /* 0x000fe4000f8610ff */
[----:B------:R-:W-:Y:S01]  /*2ec0*/  LEA.HI.X R21, R25, UR15, R30, 0x2, P0 ;  /* 0x0000000f19157c11 */ /* 0x000fe200080f141e */
[----:B------:R1:W5:Y:S01]  /*2ed0*/  LDG.E R18, desc[UR8][R18.64] ;  /* 0x0000000812127981 */ /* 0x000362000c1e1900 */
[----:B------:R-:W-:-:S02]  /*2ee0*/  LEA.HI.X R23, R32, UR15, R35, 0x2, P1 ;  /* 0x0000000f20177c11 */ /* 0x000fc400088f1423 */
[----:B------:R-:W-:Y:S01]  /*2ef0*/  LEA.HI.X R25, R34, UR15, R39, 0x2, P2 ;  /* 0x0000000f22197c11 */ /* 0x000fe200090f1427 */
[----:B------:R1:W5:Y:S01]  /*2f00*/  LDG.E R20, desc[UR8][R20.64] ;  /* 0x0000000814147981 */ /* 0x000362000c1e1900 */
[----:B------:R-:W-:Y:S02]  /*2f10*/  LEA.HI.X R27, R38, UR15, R43, 0x2, P3 ;  /* 0x0000000f261b7c11 */ /* 0x000fe400098f142b */
[----:B------:R-:W-:Y:S01]  /*2f20*/  LEA R42, P0, R37, UR14, 0x2 ;  /* 0x0000000e252a7c11 */ /* 0x000fe2000f8010ff */
[----:B------:R1:W5:Y:S01]  /*2f30*/  LDG.E R22, desc[UR8][R22.64] ;  /* 0x0000000816167981 */ /* 0x000362000c1e1900 */
[----:B------:R-:W-:Y:S02]  /*2f40*/  LEA R38, P1, R36, UR14, 0x2 ;  /* 0x0000000e24267c11 */ /* 0x000fe4000f8210ff */
[----:B------:R-:W-:Y:S01]  /*2f50*/  LEA R32, P2, R40, UR14, 0x2 ;  /* 0x0000000e28207c11 */ /* 0x000fe2000f8410ff */
[----:B------:R1:W5:Y:S01]  /*2f60*/  LDG.E R24, desc[UR8][R24.64] ;  /* 0x0000000818187981 */ /* 0x000362000c1e1900 */
[----:B------:R-:W-:-:S02]  /*2f70*/  LEA R34, P3, R41, UR14, 0x2 ;  /* 0x0000000e29227c11 */ /* 0x000fc4000f8610ff */
[----:B------:R-:W-:Y:S01]  /*2f80*/  LEA.HI.X R43, R37, UR15, R44, 0x2, P0 ;  /* 0x0000000f252b7c11 */ /* 0x000fe200080f142c */
[----:B------:R1:W5:Y:S01]  /*2f90*/  LDG.E R26, desc[UR8][R26.64] ;  /* 0x000000081a1a7981 */ /* 0x000362000c1e1900 */
[----:B------:R-:W-:Y:S02]  /*2fa0*/  LEA.HI.X R39, R36, UR15, R45, 0x2, P1 ;  /* 0x0000000f24277c11 */ /* 0x000fe400088f142d */
[----:B------:R-:W-:Y:S01]  /*2fb0*/  LEA.HI.X R33, R40, UR15, R47, 0x2, P2 ;  /* 0x0000000f28217c11 */ /* 0x000fe200090f142f */
[----:B------:R1:W5:Y:S01]  /*2fc0*/  LDG.E R28, desc[UR8][R42.64] ;  /* 0x000000082a1c7981 */ /* 0x000362000c1e1900 */
[----:B------:R-:W-:-:S03]  /*2fd0*/  LEA.HI.X R35, R41, UR15, R46, 0x2, P3 ;  /* 0x0000000f29237c11 */ /* 0x000fc600098f142e */
[----:B------:R1:W5:Y:S04]  /*2fe0*/  LDG.E R30, desc[UR8][R38.64] ;  /* 0x00000008261e7981 */ /* 0x000368000c1e1900 */
[----:B------:R1:W5:Y:S04]  /*2ff0*/  LDG.E R32, desc[UR8][R32.64] ;  /* 0x0000000820207981 */ /* 0x000368000c1e1900 */
[----:B------:R1:W5:Y:S01]  /*3000*/  LDG.E R34, desc[UR8][R34.64] ;  /* 0x0000000822227981 */ /* 0x000362000c1e1900 */
[----:B------:R-:W-:Y:S05]  /*3010*/  BRA `(.L_x_33) ;  /* 0x0000000800407947 */ /* 0x000fea0003800000 */
.L_x_32:
[----:B------:R-:W-:Y:S01]  /*3020*/  VIADD R2, R59, -UR6 ;  /* 0x800000063b027c36 */ /* 0x000fe20008000000 */
[----:B------:R-:W-:Y:S01]  /*3030*/  SEL R8, R60, UR7, !P4 ;  /* 0x000000073c087c07 */ /* 0x000fe2000e000000 */
[----:B------:R-:W-:Y:S01]  /*3040*/  VIADD R11, R58, -UR6 ;  /* 0x800000063a0b7c36 */ /* 0x000fe20008000000 */
[----:B------:R-:W-:Y:S01]  /*3050*/  SEL R17, R57, UR10, !P4 ;  /* 0x0000000a39117c07 */ /* 0x000fe2000e000000 */
[----:B------:R-:W0:Y:S01]  /*3060*/  LDCU.64 UR14, c[0x0][0x3a8] ;  /* 0x00007500ff0e77ac */ /* 0x000e220008000a00 */
[----:B------:R-:W-:Y:S01]  /*3070*/  SHF.R.S32.HI R6, RZ, 0x1f, R2 ;  /* 0x0000001fff067819 */ /* 0x000fe20000011402 */
[----:B------:R-:W-:Y:S01]  /*3080*/  VIADD R14, R53, -UR6 ;  /* 0x80000006350e7c36 */ /* 0x000fe20008000000 */
[----:B------:R-:W-:Y:S02]  /*3090*/  SEL R59, R59, R2, !P4 ;  /* 0x000000023b3b7207 */ /* 0x000fe40006000000 */
[----:B------:R-:W-:Y:S02]  /*30a0*/  SEL R6, R6, RZ, P4 ;  /* 0x000000ff06067207 */ /* 0x000fe40002000000 */
[----:B------:R-:W-:-:S02]  /*30b0*/  IADD3 R2, P4, PT, R59, R8, RZ ;  /* 0x000000083b027210 */ /* 0x000fc40007f9e0ff */
[----:B------:R-:W-:Y:S02]  /*30c0*/  SEL R25, R58, R11, !P3 ;  /* 0x0000000b3a197207 */ /* 0x000fe40005800000 */
[----:B------:R-:W-:Y:S01]  /*30d0*/  SHF.R.S32.HI R11, RZ, 0x1f, R11 ;  /* 0x0000001fff0b7819 */ /* 0x000fe2000001140b */
[----:B------:R-:W-:Y:S01]  /*30e0*/  IMAD.X R17, R6, 0x1, R17, P4 ;  /* 0x0000000106117824 */ /* 0x000fe200020e0611 */
[----:B------:R-:W-:Y:S02]  /*30f0*/  SEL R6, R60, UR7, !P3 ;  /* 0x000000073c067c07 */ /* 0x000fe4000d800000 */
[----:B------:R-:W-:Y:S02]  /*3100*/  SEL R23, R57, UR10, !P3 ;  /* 0x0000000a39177c07 */ /* 0x000fe4000d800000 */
[----:B------:R-:W-:Y:S01]  /*3110*/  SEL R8, R11, RZ, P3 ;  /* 0x000000ff0b087207 */ /* 0x000fe20001800000 */
[----:B------:R-:W-:Y:S01]  /*3120*/  VIADD R11, R56, -UR6 ;  /* 0x80000006380b7c36 */ /* 0x000fe20008000000 */
[----:B------:R-:W-:-:S02]  /*3130*/  IADD3 R6, P3, PT, R25, R6, RZ ;  /* 0x0000000619067210 */ /* 0x000fc40007f7e0ff */
[----:B------:R-:W-:Y:S02]  /*3140*/  LOP3.LUT P4, RZ, R7, 0x2, RZ, 0xc0, !PT ;  /* 0x0000000207ff7812 */ /* 0x000fe4000788c0ff */
[----:B-1----:R-:W-:Y:S01]  /*3150*/  SEL R38, R53, R14, !P2 ;  /* 0x0000000e35267207 */ /* 0x002fe20005000000 */
[----:B------:R-:W-:Y:S01]  /*3160*/  IMAD.X R23, R8, 0x1, R23, P3 ;  /* 0x0000000108177824 */ /* 0x000fe200018e0617 */
[----:B------:R-:W-:Y:S02]  /*3170*/  LOP3.LUT P3, RZ, R7, 0x8, RZ, 0xc0, !PT ;  /* 0x0000000807ff7812 */ /* 0x000fe4000786c0ff */
[----:B------:R-:W-:Y:S02]  /*3180*/  SEL R32, R60, UR7, !P4 ;  /* 0x000000073c207c07 */ /* 0x000fe4000e000000 */
[----:B------:R-:W-:Y:S02]  /*3190*/  SEL R25, R56, R11, !P3 ;  /* 0x0000000b38197207 */ /* 0x000fe40005800000 */
[----:B------:R-:W-:-:S02]  /*31a0*/  SHF.R.S32.HI R11, RZ, 0x1f, R11 ;  /* 0x0000001fff0b7819 */ /* 0x000fc4000001140b */
[----:B------:R-:W-:Y:S02]  /*31b0*/  SEL R30, R60, UR7, !P3 ;  /* 0x000000073c1e7c07 */ /* 0x000fe4000d800000 */
[----:B------:R-:W-:Y:S02]  /*31c0*/  SEL R33, R57, UR10, !P3 ;  /* 0x0000000a39217c07 */ /* 0x000fe4000d800000 */
[----:B------:R-:W-:Y:S01]  /*31d0*/  SEL R8, R11, RZ, P3 ;  /* 0x000000ff0b087207 */ /* 0x000fe20001800000 */
[C---:B------:R-:W-:Y:S01]  /*31e0*/  VIADD R11, R54.reuse, -UR6 ;  /* 0x80000006360b7c36 */ /* 0x040fe20008000000 */
[----:B------:R-:W-:Y:S02]  /*31f0*/  IADD3 R30, P3, PT, R25, R30, RZ ;  /* 0x0000001e191e7210 */ /* 0x000fe40007f7e0ff */
[----:B------:R-:W-:Y:S02]  /*3200*/  SEL R35, R57, UR10, !P4 ;  /* 0x0000000a39237c07 */ /* 0x000fe4000e000000 */
[----:B------:R-:W-:Y:S01]  /*3210*/  SEL R25, R54, R11, !P4 ;  /* 0x0000000b36197207 */ /* 0x000fe20006000000 */
[----:B------:R-:W-:Y:S01]  /*3220*/  IMAD.X R33, R8, 0x1, R33, P3 ;  /* 0x0000000108217824 */ /* 0x000fe200018e0621 */
[----:B------:R-:W-:Y:S01]  /*3230*/  LOP3.LUT P3, RZ, R7, 0x4, RZ, 0xc0, !PT ;  /* 0x0000000407ff7812 */ /* 0x000fe2000786c0ff */
[----:B------:R-:W-:Y:S01]  /*3240*/  VIADD R8, R55, -UR6 ;  /* 0x8000000637087c36 */ /* 0x000fe20008000000 */
[----:B------:R-:W-:-:S02]  /*3250*/  SHF.R.S32.HI R11, RZ, 0x1f, R11 ;  /* 0x0000001fff0b7819 */ /* 0x000fc4000001140b */
[----:B------:R-:W-:Y:S02]  /*3260*/  SEL R34, R60, UR7, !P3 ;  /* 0x000000073c227c07 */ /* 0x000fe4000d800000 */
[----:B------:R-:W-:Y:S02]  /*3270*/  SEL R55, R55, R8, !P3 ;  /* 0x0000000837377207 */ /* 0x000fe40005800000 */
[----:B------:R-:W-:Y:S02]  /*3280*/  SHF.R.S32.HI R8, RZ, 0x1f, R8 ;  /* 0x0000001fff087819 */ /* 0x000fe40000011408 */
[----:B------:R-:W-:Y:S02]  /*3290*/  SEL R37, R57, UR10, !P3 ;  /* 0x0000000a39257c07 */ /* 0x000fe4000d800000 */
[----:B------:R-:W-:Y:S02]  /*32a0*/  SEL R8, R8, RZ, P3 ;  /* 0x000000ff08087207 */ /* 0x000fe40001800000 */
[----:B------:R-:W-:-:S02]  /*32b0*/  IADD3 R34, P3, PT, R55, R34, RZ ;  /* 0x0000002237227210 */ /* 0x000fc40007f7e0ff */
[----:B------:R-:W-:Y:S02]  /*32c0*/  SHF.R.S32.HI R14, RZ, 0x1f, R14 ;  /* 0x0000001fff0e7819 */ /* 0x000fe4000001140e */
[----:B------:R-:W-:Y:S01]  /*32d0*/  SEL R36, R57, UR10, !P2 ;  /* 0x0000000a39247c07 */ /* 0x000fe2000d000000 */
[----:B------:R-:W-:Y:S01]  /*32e0*/  IMAD.X R37, R8, 0x1, R37, P3 ;  /* 0x0000000108257824 */ /* 0x000fe200018e0625 */
[----:B------:R-:W-:Y:S02]  /*32f0*/  SEL R8, R11, RZ, P4 ;  /* 0x000000ff0b087207 */ /* 0x000fe40002000000 */
[----:B------:R-:W-:Y:S02]  /*3300*/  IADD3 R32, P3, PT, R25, R32, RZ ;  /* 0x0000002019207210 */ /* 0x000fe40007f7e0ff */
[----:B------:R-:W-:Y:S02]  /*3310*/  SEL R11, R60, UR7, !P2 ;  /* 0x000000073c0b7c07 */ /* 0x000fe4000d000000 */
[----:B------:R-:W-:Y:S01]  /*3320*/  SEL R39, R14, RZ, P2 ;  /* 0x000000ff0e277207 */ /* 0x000fe20001000000 */
[----:B------:R-:W-:Y:S01]  /*3330*/  IMAD.X R35, R8, 0x1, R35, P3 ;  /* 0x0000000108237824 */ /* 0x000fe200018e0623 */
[----:B0-----:R-:W-:-:S02]  /*3340*/  LEA R8, P3, R10, UR14, 0x2 ;  /* 0x0000000e0a087c11 */ /* 0x001fc4000f8610ff */
[----:B------:R-:W-:Y:S02]  /*3350*/  LEA R24, P2, R28, UR14, 0x2 ;  /* 0x0000000e1c187c11 */ /* 0x000fe4000f8410ff */
[----:B------:R-:W-:Y:S02]  /*3360*/  LEA.HI.X R9, R10, UR15, R9, 0x2, P3 ;  /* 0x0000000f0a097c11 */ /* 0x000fe400098f1409 */
[----:B------:R-:W-:Y:S02]  /*3370*/  LEA R20, P3, R22, UR14, 0x2 ;  /* 0x0000000e16147c11 */ /* 0x000fe4000f8610ff */
[----:B------:R-:W-:Y:S01]  /*3380*/  LEA.HI.X R25, R28, UR15, R27, 0x2, P2 ;  /* 0x0000000f1c197c11 */ /* 0x000fe200090f141b */
[----:B------:R0:W5:Y:S01]  /*3390*/  LDG.E R8, desc[UR8][R8.64] ;  /* 0x0000000808087981 */ /* 0x000162000c1e1900 */
[----:B------:R-:W-:Y:S02]  /*33a0*/  LEA R26, P2, R19, UR14, 0x2 ;  /* 0x0000000e131a7c11 */ /* 0x000fe4000f8410ff */
[----:B------:R-:W-:-:S02]  /*33b0*/  LEA.HI.X R21, R22, UR15, R21, 0x2, P3 ;  /* 0x0000000f16157c11 */ /* 0x000fc400098f1415 */
[----:B------:R-:W-:Y:S02]  /*33c0*/  LEA R10, P3, R16, UR14, 0x2 ;  /* 0x0000000e100a7c11 */ /* 0x000fe4000f8610ff */
[----:B------:R-:W-:Y:S01]  /*33d0*/  LEA.HI.X R27, R19, UR15, R18, 0x2, P2 ;  /* 0x0000000f131b7c11 */ /* 0x000fe200090f1412 */
[----:B------:R-:W-:Y:S01]  /*33e0*/  VIADD R19, R52, -UR6 ;  /* 0x8000000634137c36 */ /* 0x000fe20008000000 */
[----:B------:R-:W-:Y:S01]  /*33f0*/  IADD3 R22, P2, PT, R38, R11, RZ ;  /* 0x0000000b26167210 */ /* 0x000fe20007f5e0ff */
[----:B------:R-:W-:Y:S01]  /*3400*/  VIADD R18, R5, -UR6 ;  /* 0x8000000605127c36 */ /* 0x000fe20008000000 */
[----:B------:R-:W-:Y:S01]  /*3410*/  LEA.HI.X R11, R16, UR15, R15, 0x2, P3 ;  /* 0x0000000f100b7c11 */ /* 0x000fe200098f140f */
[----:B------:R-:W-:Y:S01]  /*3420*/  VIADD R38, R3, -UR6 ;  /* 0x8000000603267c36 */ /* 0x000fe20008000000 */
[C---:B------:R-:W-:Y:S02]  /*3430*/  LEA R14, P3, R13.reuse, UR14, 0x2 ;  /* 0x0000000e0d0e7c11 */ /* 0x040fe4000f8610ff */
[----:B------:R-:W-:Y:S01]  /*3440*/  SEL R52, R52, R19, !P1 ;  /* 0x0000001334347207 */ /* 0x000fe20004800000 */
[----:B------:R0:W5:Y:S01]  /*3450*/  LDG.E R10, desc[UR8][R10.64] ;  /* 0x000000080a0a7981 */ /* 0x000162000c1e1900 */
[----:B------:R-:W-:Y:S01]  /*3460*/  LEA.HI.X R15, R13, UR15, R12, 0x2, P3 ;  /* 0x0000000f0d0f7c11 */ /* 0x000fe200098f140c */
[----:B------:R-:W-:Y:S01]  /*3470*/  IMAD.X R13, R39, 0x1, R36, P2 ;  /* 0x00000001270d7824 */ /* 0x000fe200010e0624 */
[----:B------:R-:W-:Y:S01]  /*3480*/  SHF.R.S32.HI R19, RZ, 0x1f, R19 ;  /* 0x0000001fff137819 */ /* 0x000fe20000011413 */
[----:B------:R-:W-:Y:S01]  /*3490*/  VIADD R12, R29, -UR6 ;  /* 0x800000061d0c7c36 */ /* 0x000fe20008000000 */
[----:B------:R-:W-:-:S02]  /*34a0*/  SEL R41, R60, UR7, !P1 ;  /* 0x000000073c297c07 */ /* 0x000fc4000c800000 */
[----:B------:R-:W-:Y:S02]  /*34b0*/  SEL R28, R60, UR7, !P6 ;  /* 0x000000073c1c7c07 */ /* 0x000fe4000f000000 */
[----:B------:R-:W-:Y:S02]  /*34c0*/  SEL R39, R5, R18, !P6 ;  /* 0x0000001205277207 */ /* 0x000fe40007000000 */
[----:B------:R-:W-:Y:S02]  /*34d0*/  SEL R46, R57, UR10, !P1 ;  /* 0x0000000a392e7c07 */ /* 0x000fe4000c800000 */
[----:B------:R-:W-:Y:S02]  /*34e0*/  SEL R19, R19, RZ, P1 ;  /* 0x000000ff13137207 */ /* 0x000fe40000800000 */
[----:B------:R-:W-:Y:S02]  /*34f0*/  IADD3 R41, P2, PT, R52, R41, RZ ;  /* 0x0000002934297210 */ /* 0x000fe40007f5e0ff */
[----:B------:R-:W-:Y:S01]  /*3500*/  IADD3 R28, P1, PT, R39, R28, RZ ;  /* 0x0000001c271c7210 */ /* 0x000fe20007f3e0ff */
[----:B------:R-:W-:Y:S01]  /*3510*/  VIADD R39, R4, -UR6 ;  /* 0x8000000604277c36 */ /* 0x000fe20008000000 */
[----:B------:R-:W-:Y:S01]  /*3520*/  SEL R16, R60, UR7, !P0 ;  /* 0x000000073c107c07 */ /* 0x000fe2000c000000 */
[----:B------:R-:W-:Y:S01]  /*3530*/  IMAD.X R46, R19, 0x1, R46, P2 ;  /* 0x00000001132e7824 */ /* 0x000fe200010e062e */
[----:B------:R-:W-:-:S02]  /*3540*/  SEL R29, R29, R12, !P0 ;  /* 0x0000000c1d1d7207 */ /* 0x000fc40004000000 */
[----:B------:R-:W-:Y:S02]  /*3550*/  LOP3.LUT P4, RZ, R7, 0x1, RZ, 0xc0, !PT ;  /* 0x0000000107ff7812 */ /* 0x000fe4000788c0ff */
[----:B------:R-:W-:Y:S02]  /*3560*/  IADD3 R5, P3, PT, R29, R16, RZ ;  /* 0x000000101d057210 */ /* 0x000fe40007f7e0ff */
[----:B------:R-:W-:Y:S02]  /*3570*/  SEL R16, R60, UR7, !P5 ;  /* 0x000000073c107c07 */ /* 0x000fe4000e800000 */
[----:B------:R-:W-:Y:S02]  /*3580*/  SEL R19, R4, R39, !P5 ;  /* 0x0000002704137207 */ /* 0x000fe40006800000 */
[----:B------:R-:W-:Y:S02]  /*3590*/  SHF.R.S32.HI R12, RZ, 0x1f, R12 ;  /* 0x0000001fff0c7819 */ /* 0x000fe4000001140c */
[----:B------:R-:W-:-:S02]  /*35a0*/  SEL R29, R60, UR7, !P4 ;  /* 0x000000073c1d7c07 */ /* 0x000fc4000e000000 */
[----:B------:R-:W-:Y:S02]  /*35b0*/  SEL R36, R3, R38, !P4 ;  /* 0x0000002603247207 */ /* 0x000fe40006000000 */
[----:B------:R-:W-:Y:S02]  /*35c0*/  IADD3 R3, P2, PT, R19, R16, RZ ;  /* 0x0000001013037210 */ /* 0x000fe40007f5e0ff */
[----:B------:R-:W-:Y:S02]  /*35d0*/  SHF.R.S32.HI R38, RZ, 0x1f, R38 ;  /* 0x0000001fff267819 */ /* 0x000fe40000011426 */
[----:B------:R-:W-:Y:S02]  /*35e0*/  SEL R4, R57, UR10, !P0 ;  /* 0x0000000a39047c07 */ /* 0x000fe4000c000000 */
[----:B------:R-:W-:Y:S02]  /*35f0*/  SEL R19, R12, RZ, P0 ;  /* 0x000000ff0c137207 */ /* 0x000fe40000000000 */
[----:B------:R-:W-:-:S02]  /*3600*/  SHF.R.S32.HI R18, RZ, 0x1f, R18 ;  /* 0x0000001fff127819 */ /* 0x000fc40000011412 */
[----:B------:R-:W-:Y:S01]  /*3610*/  SHF.R.S32.HI R16, RZ, 0x1f, R39 ;  /* 0x0000001fff107819 */ /* 0x000fe20000011427 */
[----:B------:R-:W-:Y:S01]  /*3620*/  IMAD.X R50, R19, 0x1, R4, P3 ;  /* 0x0000000113327824 */ /* 0x000fe200018e0604 */
[----:B------:R-:W-:Y:S01]  /*3630*/  IADD3 R29, P0, PT, R36, R29, RZ ;  /* 0x0000001d241d7210 */ /* 0x000fe20007f1e0ff */
[----:B------:R0:W5:Y:S01]  /*3640*/  LDG.E R4, desc[UR8][R20.64] ;  /* 0x0000000814047981 */ /* 0x000162000c1e1900 */
[C---:B------:R-:W-:Y:S02]  /*3650*/  SEL R12, R57.reuse, UR10, !P6 ;  /* 0x0000000a390c7c07 */ /* 0x040fe4000f000000 */
[C---:B------:R-:W-:Y:S02]  /*3660*/  SEL R36, R57.reuse, UR10, !P5 ;  /* 0x0000000a39247c07 */ /* 0x040fe4000e800000 */
[----:B------:R-:W-:Y:S02]  /*3670*/  SEL R57, R57, UR10, !P4 ;  /* 0x0000000a39397c07 */ /* 0x000fe4000e000000 */
[----:B------:R-:W-:-:S02]  /*3680*/  SEL R38, R38, RZ, P4 ;  /* 0x000000ff26267207 */ /* 0x000fc40002000000 */
[----:B------:R-:W-:Y:S02]  /*3690*/  SEL R39, R18, RZ, P6 ;  /* 0x000000ff12277207 */ /* 0x000fe40003000000 */
[----:B------:R-:W-:Y:S01]  /*36a0*/  SEL R43, R16, RZ, P5 ;  /* 0x000000ff102b7207 */ /* 0x000fe20002800000 */
[----:B------:R-:W-:Y:S01]  /*36b0*/  IMAD.X R54, R38, 0x1, R57, P0 ;  /* 0x0000000126367824 */ /* 0x000fe200000e0639 */
[----:B------:R-:W-:Y:S01]  /*36c0*/  LEA R38, P0, R2, UR14, 0x2 ;  /* 0x0000000e02267c11 */ /* 0x000fe2000f8010ff */
[----:B------:R-:W-:Y:S01]  /*36d0*/  IMAD.X R49, R39, 0x1, R12, P1 ;  /* 0x0000000127317824 */ /* 0x000fe200008e060c */
[----:B------:R-:W-:Y:S01]  /*36e0*/  LEA R16, P1, R6, UR14, 0x2 ;  /* 0x0000000e06107c11 */ /* 0x000fe2000f8210ff */
[----:B------:R-:W-:Y:S01]  /*36f0*/  IMAD.X R52, R43, 0x1, R36, P2 ;  /* 0x000000012b347824 */ /* 0x000fe200010e0624 */
[----:B------:R-:W-:Y:S01]  /*3700*/  LEA R18, P2, R30, UR14, 0x2 ;  /* 0x0000000e1e127c11 */ /* 0x000fe2000f8410ff */
        /* <DEDUP_REMOVED lines=22> */
[----:B------:R-:W-:Y:S02]  /*3870*/  LEA R34, P3, R29, UR14, 0x2 ;  /* 0x0000000e1d227c11 */ /* 0x000fe4000f8610ff */
        /* <DEDUP_REMOVED lines=8> */
[----:B------:R0:W5:Y:S04]  /*3900*/  LDG.E R32, desc[UR8][R32.64] ;  /* 0x0000000820207981 */ /* 0x000168000c1e1900 */
[----:B------:R0:W5:Y:S02]  /*3910*/  LDG.E R34, desc[UR8][R34.64] ;  /* 0x0000000822227981 */ /* 0x000164000c1e1900 */
.L_x_33:
[----:B------:R-:W-:Y:S01]  /*3920*/  BAR.SYNC.DEFER_BLOCKING 0x0 ;  /* 0x0000000000007b1d */ /* 0x000fe20000010000 */
[----:B------:R-:W-:Y:S02]  /*3930*/  VIADD R61, R61, -UR11 ;  /* 0x8000000b3d3d7c36 */ /* 0x000fe40008000000 */
[----:B0-----:R-:W-:-:S05]  /*3940*/  IMAD R36, R0, 0x11, RZ ;  /* 0x0000001100247824 */ /* 0x001fca00078e02ff */
        /* <DEDUP_REMOVED lines=9> */
[----:B------:R-:W-:Y:S05]  /*39e0*/  @P0 BRA `(.L_x_35) ;  /* 0x00000000003c0947 */ /* 0x000fea0003800000 */
[----:B------:R-:W-:-:S07]  /*39f0*/  VIADD R5, R36, UR6 ;  /* 0x0000000624057c36 */ /* 0x000fce0008000000 */
.L_x_36:
[----:B------:R-:W-:-:S05]  /*3a00*/  IMAD.IADD R9, R38, 0x1, -R3 ;  /* 0x0000000126097824 */ /* 0x000fca00078e0a03 */
[----:B------:R-:W-:-:S04]  /*3a10*/  LEA.HI R40, R9, R9, RZ, 0x1 ;  /* 0x0000000909287211 */ /* 0x000fc800078f08ff */
[----:B------:R-:W-:-:S04]  /*3a20*/  LEA.HI.SX32 R9, R40, R3, 0x1f ;  /* 0x0000000328097211 */ /* 0x000fc800078ffaff */
[----:B------:R-:W-:Y:S02]  /*3a30*/  LOP3.LUT R40, RZ, R9, RZ, 0x33, !PT ;  /* 0x00000009ff287212 */ /* 0x000fe400078e33ff */
[----:B------:R-:W-:-:S03]  /*3a40*/  LEA R11, R9, UR4, 0x2 ;  /* 0x00000004090b7c11 */ /* 0x000fc6000f8e10ff */
[----:B------:R-:W-:-:S03]  /*3a50*/  IMAD.IADD R40, R5, 0x1, R40 ;  /* 0x0000000105287824 */ /* 0x000fc600078e0228 */
[----:B------:R-:W-:Y:S02]  /*3a60*/  LDS R11, [R11] ;  /* 0x000000000b0b7984 */ /* 0x000fe40000000800 */
[----:B------:R-:W-:-:S06]  /*3a70*/  LEA R40, R40, UR4, 0x2 ;  /* 0x0000000428287c11 */ /* 0x000fcc000f8e10ff */
[----:B------:R-:W0:Y:S02]  /*3a80*/  LDS R40, [R40] ;  /* 0x0000000028287984 */ /* 0x000e240000000800 */
[----:B0-----:R-:W-:-:S04]  /*3a90*/  ISETP.GE.AND P0, PT, R40, R11, PT ;  /* 0x0000000b2800720c */ /* 0x001fc80003f06270 */
[----:B------:R-:W-:-:S09]  /*3aa0*/  SEL R38, R9, R38, !P0 ;  /* 0x0000002609267207 */ /* 0x000fd20004000000 */
[----:B------:R-:W-:-:S05]  /*3ab0*/  @P0 VIADD R3, R9, 0x1 ;  /* 0x0000000109030836 */ /* 0x000fca0000000000 */
[----:B------:R-:W-:-:S13]  /*3ac0*/  ISETP.GE.AND P0, PT, R3, R38, PT ;  /* 0x000000260300720c */ /* 0x000fda0003f06270 */
[----:B------:R-:W-:Y:S05]  /*3ad0*/  @!P0 BRA `(.L_x_36) ;  /* 0xfffffffc00c88947 */ /* 0x000fea000383ffff */
.L_x_35:
[----:B------:R-:W-:Y:S05]  /*3ae0*/  BSYNC.RECONVERGENT B0 ;  /* 0x0000000000007941 */ /* 0x000fea0003800200 */
.L_x_34:
[----:B------:R-:W-:Y:S01]  /*3af0*/  IADD3 R60, PT, PT, R36, UR6, -R3 ;  /* 0x00000006243c7c10 */ /* 0x000fe2000fffe803 */
[C---:B------:R-:W-:Y:S01]  /*3b00*/  VIADD R55, R3.reuse, 0x1 ;  /* 0x0000000103377836 */ /* 0x040fe20000000000 */
[----:B------:R-:W-:Y:S02]  /*3b10*/  LEA R13, R3, UR4, 0x2 ;  /* 0x00000004030d7c11 */ /* 0x000fe4000f8e10ff */
[C---:B------:R-:W-:Y:S01]  /*3b20*/  LEA R11, R60.reuse, UR4, 0x2 ;  /* 0x000000043c0b7c11 */ /* 0x040fe2000f8e10ff */
[C---:B------:R-:W-:Y:S01]  /*3b30*/  VIADD R40, R60.reuse, 0x1 ;  /* 0x000000013c287836 */ /* 0x040fe20000000000 */
[----:B------:R-:W-:Y:S01]  /*3b40*/  ISETP.GE.AND P0, PT, R60, R35, PT ;  /* 0x000000233c00720c */ /* 0x000fe20003f06270 */
[----:B------:R-:W-:Y:S01]  /*3b50*/  LDS R36, [R13] ;  /* 0x000000000d247984 */ /* 0x000fe20000000800 */
[----:B------:R-:W-:Y:S02]  /*3b60*/  PLOP3.LUT P2, PT, PT, PT, PT, 0x8, 0x80 ;  /* 0x000000000080781c */ /* 0x000fe40003f4e170 */
[----:B------:R-:W-:Y:S01]  /*3b70*/  PLOP3.LUT P6, PT, PT, PT, PT, 0x8, 0x80 ;  /* 0x000000000080781c */ /* 0x000fe20003fce170 */
[----:B------:R-:W0:Y:S01]  /*3b80*/  LDS R5, [R11] ;  /* 0x000000000b057984 */ /* 0x000e220000000800 */
[----:B------:R-:W-:-:S02]  /*3b90*/  LOP3.LUT R7, R7, 0xffffffef, RZ, 0xc0, !PT ;  /* 0xffffffef07077812 */ /* 0x000fc400078ec0ff */
[----:B------:R-:W-:Y:S02]  /*3ba0*/  PLOP3.LUT P5, PT, PT, PT, PT, 0x8, 0x80 ;  /* 0x000000000080781c */ /* 0x000fe40003fae170 */
[----:B------:R-:W-:Y:S02]  /*3bb0*/  PLOP3.LUT P4, PT, PT, PT, PT, 0x8, 0x80 ;  /* 0x000000000080781c */ /* 0x000fe40003f8e170 */
[----:B------:R-:W-:Y:S02]  /*3bc0*/  PLOP3.LUT P3, PT, PT, PT, PT, 0x8, 0x80 ;  /* 0x000000000080781c */ /* 0x000fe40003f6e170 */
[----:B0-----:R-:W-:-:S04]  /*3bd0*/  @!P0 ISETP.GE.AND P1, PT, R5, R36, PT ;  /* 0x000000240500820c */ /* 0x001fc80003f26270 */
[----:B------:R-:W-:-:S04]  /*3be0*/  @!P0 ISETP.GE.OR P2, PT, R3, UR6, !P1 ;  /* 0x0000000603008c0c */ /* 0x000fc8000cf46670 */
[----:B------:R-:W-:-:S09]  /*3bf0*/  SEL R9, R5, R36, P2 ;  /* 0x0000002405097207 */ /* 0x000fd20001000000 */
[----:B------:R-:W-:Y:S01]  /*3c00*/  @P2 LDS R5, [R11+0x4] ;  /* 0x000004000b052984 */ /* 0x000fe20000000800 */
[----:B------:R-:W-:Y:S01]  /*3c10*/  @!P2 IMAD.MOV R40, RZ, RZ, R60 ;  /* 0x000000ffff28a224 */ /* 0x000fe200078e023c */
[----:B------:R-:W-:Y:S01]  /*3c20*/  @P2 LOP3.LUT R7, R7, 0x10, RZ, 0xfc, !PT ;  /* 0x0000001007072812 */ /* 0x000fe200078efcff */
[----:B------:R-:W-:Y:S01]  /*3c30*/  @P2 IMAD.MOV R55, RZ, RZ, R3 ;  /* 0x000000ffff372224 */ /* 0x000fe200078e0203 */
[----:B------:R-:W0:Y:S01]  /*3c40*/  @!P2 LDS R36, [R13+0x4] ;  /* 0x000004000d24a984 */ /* 0x000e220000000800 */
[C---:B------:R-:W-:Y:S01]  /*3c50*/  VIADD R42, R40.reuse, 0x1 ;  /* 0x00000001282a7836 */ /* 0x040fe20000000000 */
[----:B------:R-:W-:Y:S01]  /*3c60*/  ISETP.GE.AND P0, PT, R40, R35, PT ;  /* 0x000000232800720c */ /* 0x000fe20003f06270 */
[----:B------:R-:W-:Y:S01]  /*3c70*/  VIADD R37, R55, 0x1 ;  /* 0x0000000137257836 */ /* 0x000fe20000000000 */
[----:B------:R-:W-:Y:S02]  /*3c80*/  PLOP3.LUT P2, PT, PT, PT, PT, 0x8, 0x80 ;  /* 0x000000000080781c */ /* 0x000fe40003f4e170 */
[----:B------:R-:W-:-:S09]  /*3c90*/  LOP3.LUT R7, R7, 0xfffffffd, RZ, 0xc0, !PT ;  /* 0xfffffffd07077812 */ /* 0x000fd200078ec0ff */
        /* <DEDUP_REMOVED lines=11> */
[----:B------:R-:W0:Y:S08]  /*3d50*/  @P6 LDS R5, [R15] ;  /* 0x000000000f056984 */ /* 0x000e300000000800 */
[----:B0-----:R-:W-:-:S04]  /*3d60*/  @!P0 ISETP.GE.AND P1, PT, R5, R36, PT ;  /* 0x000000240500820c */ /* 0x001fc80003f26270 */
[----:B------:R-:W-:-:S04]  /*3d70*/  @!P0 ISETP.GE.OR P2, PT, R37, UR6, !P1 ;  /* 0x0000000625008c0c */ /* 0x000fc8000cf46670 */
[----:B------:R-:W-:-:S09]  /*3d80*/  SEL R13, R5, R36, P2 ;  /* 0x00000024050d7207 */ /* 0x000fd20001000000 */
[----:B------:R-:W-:Y:S01]  /*3d90*/  @P2 IMAD.MOV R39, RZ, RZ, R37 ;  /* 0x000000ffff272224 */ /* 0x000fe200078e0225 */
[----:B------:R-:W-:Y:S01]  /*3da0*/  @P2 LOP3.LUT R7, R7, 0x2, RZ, 0xfc, !PT ;  /* 0x0000000207072812 */ /* 0x000fe200078efcff */
[----:B------:R-:W-:Y:S02]  /*3db0*/  @!P2 IMAD.MOV R50, RZ, RZ, R42 ;  /* 0x000000ffff32a224 */ /* 0x000fe400078e022a */
[C---:B------:R-:W-:Y:S01]  /*3dc0*/  VIADD R41, R39.reuse, 0x1 ;  /* 0x0000000127297836 */ /* 0x040fe20000000000 */
[----:B------:R-:W-:Y:S01]  /*3dd0*/  @!P2 LEA R17, R39, UR4, 0x2 ;  /* 0x000000042711ac11 */ /* 0x000fe2000f8e10ff */
[C---:B------:R-:W-:Y:S01]  /*3de0*/  VIADD R54, R50.reuse, 0x1 ;  /* 0x0000000132367836 */ /* 0x040fe20000000000 */
[C---:B------:R-:W-:Y:S02]  /*3df0*/  @P2 LEA R19, R50.reuse, UR4, 0x2 ;  /* 0x0000000432132c11 */ /* 0x040fe4000f8e10ff */
[----:B------:R-:W-:Y:S01]  /*3e00*/  ISETP.GE.AND P0, PT, R50, R35, PT ;  /* 0x000000233200720c */ /* 0x000fe20003f06270 */
[----:B------:R-:W-:Y:S01]  /*3e10*/  @!P2 LDS R36, [R17] ;  /* 0x000000001124a984 */ /* 0x000fe20000000800 */
[----:B------:R-:W-:-:S03]  /*3e20*/  LOP3.LUT R7, R7, 0xfffffffe, RZ, 0xc0, !PT ;  /* 0xfffffffe07077812 */ /* 0x000fc600078ec0ff */
[----:B------:R-:W0:Y:S01]  /*3e30*/  @P2 LDS R5, [R19] ;  /* 0x0000000013052984 */ /* 0x000e220000000800 */
[----:B------:R-:W-:-:S07]  /*3e40*/  PLOP3.LUT P2, PT, PT, PT, PT, 0x8, 0x80 ;  /* 0x000000000080781c */ /* 0x000fce0003f4e170 */
        /* <DEDUP_REMOVED lines=17> */
[----:B------:R-:W-:Y:S02]  /*3f60*/  SEL R17, R5, R36, P5 ;  /* 0x0000002405117207 */ /* 0x000fe40002800000 */
[----:B------:R-:W-:-:S07]  /*3f70*/  P2R R62, PR, RZ, 0x20 ;  /* 0x00000020ff3e7803 */ /* 0x000fce0000000000 */
        /* <DEDUP_REMOVED lines=36> */
[----:B------:R-:W-:-:S03]  /*41c0*/  LOP3.LUT P5, RZ, R7, 0x10, RZ, 0xc0, !PT ;  /* 0x0000001007ff7812 */ /* 0x000fc600078ac0ff */
[----:B------:R-:W0:Y:S01]  /*41d0*/  @P2 LDS R5, [R23] ;  /* 0x0000000017052984 */ /* 0x000e220000000800 */
[----:B------:R-:W-:-:S07]  /*41e0*/  SEL R3, R60, R3, P5 ;  /* 0x000000033c037207 */ /* 0x000fce0002800000 */
[----:B0-----:R-:W-:-:S04]  /*41f0*/  @!P0 ISETP.GE.AND P1, PT, R5, R36, PT ;  /* 0x000000240500820c */ /* 0x001fc80003f26270 */
[----:B------:R-:W-:Y:S02]  /*4200*/  @!P0 ISETP.GE.OR P4, PT, R51, UR6, !P1 ;  /* 0x0000000633008c0c */ /* 0x000fe4000cf86670 */
[----:B------:R-:W-:Y:S02]  /*4210*/  PLOP3.LUT P0, PT, PT, PT, PT, 0x8, 0x80 ;  /* 0x000000000080781c */ /* 0x000fe40003f0e170 */
        /* <DEDUP_REMOVED lines=25> */
[----:B------:R-:W-:Y:S02]  /*43b0*/  @!P1 ISETP.GE.OR P3, PT, R49, UR6, !P2 ;  /* 0x0000000631009c0c */ /* 0x000fe4000d766670 */
[----:B------:R-:W-:Y:S02]  /*43c0*/  PLOP3.LUT P2, PT, PT, PT, PT, 0x8, 0x80 ;  /* 0x000000000080781c */ /* 0x000fe40003f4e170 */
        /* <DEDUP_REMOVED lines=9> */
[----:B------:R0:W1:Y:S02]  /*4460*/  @P3 LDS R5, [R61] ;  /* 0x000000003d053984 */ /* 0x0000640000000800 */
[----:B0-----:R-:W-:-:S06]  /*4470*/  P2R R61, PR, RZ, 0x8 ;  /* 0x00000008ff3d7803 */ /* 0x001fcc0000000000 */
[----:B-1----:R-:W-:-:S04]  /*4480*/  @!P1 ISETP.GE.AND P4, PT, R5, R36, PT ;  /* 0x000000240500920c */ /* 0x002fc80003f86270 */
[----:B------:R-:W-:Y:S02]  /*4490*/  @!P1 ISETP.GE.OR P2, PT, R53, UR6, !P4 ;  /* 0x0000000635009c0c */ /* 0x000fe4000e746670 */
[----:B------:R-:W-:Y:S02]  /*44a0*/  PLOP3.LUT P1, PT, PT, PT, PT, 0x8, 0x80 ;  /* 0x000000000080781c */ /* 0x000fe40003f2e170 */
[----:B------:R-:W-:Y:S02]  /*44b0*/  SEL R29, R5, R36, P2 ;  /* 0x00000024051d7207 */ /* 0x000fe40001000000 */
[----:B------:R-:W-:Y:S02]  /*44c0*/  P2R R66, PR, RZ, 0x4 ;  /* 0x00000004ff427803 */ /* 0x000fe40000000000 */
[----:B------:R-:W-:-:S04]  /*44d0*/  LOP3.LUT P4, RZ, R7, 0x1, RZ, 0xc0, !PT ;  /* 0x0000000107ff7812 */ /* 0x000fc8000788c0ff */
[----:B------:R-:W-:Y:S01]  /*44e0*/  P2R R67, PR, RZ, 0x10 ;  /* 0x00000010ff437803 */ /* 0x000fe20000000000 */
[----:B------:R-:W-:Y:S02]  /*44f0*/  @P2 IMAD.MOV R33, RZ, RZ, R53 ;  /* 0x000000ffff212224 */ /* 0x000fe400078e0235 */
[----:B------:R-:W-:-:S03]  /*4500*/  @!P2 IMAD.MOV R38, RZ, RZ, R56 ;  /* 0x000000ffff26a224 */ /* 0x000fc600078e0238 */
[----:B------:R-:W-:Y:S01]  /*4510*/  @!P2 LEA R64, R33, UR4, 0x2 ;  /* 0x000000042140ac11 */ /* 0x000fe2000f8e10ff */
[C---:B------:R-:W-:Y:S01]  /*4520*/  VIADD R60, R38.reuse, 0x1 ;  /* 0x00000001263c7836 */ /* 0x040fe20000000000 */
[C---:B------:R-:W-:Y:S02]  /*4530*/  @P2 LEA R57, R38.reuse, UR4, 0x2 ;  /* 0x0000000426392c11 */ /* 0x040fe4000f8e10ff */
[----:B------:R-:W-:Y:S01]  /*4540*/  ISETP.GE.AND P3, PT, R38, R35, PT ;  /* 0x000000232600720c */ /* 0x000fe20003f66270 */
[----:B------:R-:W-:Y:S04]  /*4550*/  @!P2 LDS R36, [R64] ;  /* 0x000000004024a984 */ /* 0x000fe80000000800 */
[----:B------:R-:W0:Y:S01]  /*4560*/  @P2 LDS R5, [R57] ;  /* 0x0000000039052984 */ /* 0x000e220000000800 */
[----:B------:R-:W-:-:S04]  /*4570*/  LOP3.LUT P2, RZ, R7, 0x2, RZ, 0xc0, !PT ;  /* 0x0000000207ff7812 */ /* 0x000fc8000784c0ff */
[----:B------:R-:W-:-:S03]  /*4580*/  SEL R37, R42, R37, P2 ;  /* 0x000000252a257207 */ /* 0x000fc60001000000 */
[----:B0-----:R-:W-:-:S04]  /*4590*/  @!P3 ISETP.GE.AND P0, PT, R5, R36, PT ;  /* 0x000000240500b20c */ /* 0x001fc80003f06270 */
[----:B------:R-:W-:Y:S02]  /*45a0*/  @!P3 ISETP.GE.OR P1, PT, R33, UR6, !P0 ;  /* 0x000000062100bc0c */ /* 0x000fe4000c726670 */
[C---:B------:R-:W-:Y:S02]  /*45b0*/  LOP3.LUT P3, RZ, R7.reuse, 0x8, RZ, 0xc0, !PT ;  /* 0x0000000807ff7812 */ /* 0x040fe4000786c0ff */
[----:B------:R-:W-:Y:S02]  /*45c0*/  LOP3.LUT P0, RZ, R7, 0x4, RZ, 0xc0, !PT ;  /* 0x0000000407ff7812 */ /* 0x000fe4000780c0ff */
[----:B------:R-:W-:Y:S01]  /*45d0*/  SEL R7, R40, R55, P6 ;  /* 0x0000003728077207 */ /* 0x000fe20003000000 */
[----:B------:R-:W-:Y:S01]  /*45e0*/  VIADD R55, R33, 0x1 ;  /* 0x0000000121377836 */ /* 0x000fe20000000000 */
[----:B------:R-:W-:Y:S02]  /*45f0*/  SEL R40, R5, R36, P1 ;  /* 0x0000002405287207 */ /* 0x000fe40000800000 */
[----:B------:R-:W-:-:S02]  /*4600*/  PLOP3.LUT P6, PT, PT, PT, PT, 0x8, 0x80 ;  /* 0x000000000080781c */ /* 0x000fc40003fce170 */
[----:B------:R-:W-:Y:S01]  /*4610*/  SEL R42, R44, R43, P3 ;  /* 0x0000002b2c2a7207 */ /* 0x000fe20001800000 */
[----:B------:R-:W-:Y:S01]  /*4620*/  @P1 IMAD.MOV R55, RZ, RZ, R33 ;  /* 0x000000ffff371224 */ /* 0x000fe200078e0221 */
[----:B------:R-:W-:Y:S01]  /*4630*/  SEL R43, R48, R47, P0 ;  /* 0x0000002f302b7207 */ /* 0x000fe20000000000 */
[----:B------:R-:W-:Y:S01]  /*4640*/  @!P1 IMAD.MOV R60, RZ, RZ, R38 ;  /* 0x000000ffff3c9224 */ /* 0x000fe200078e0226 */
[----:B------:R-:W-:Y:S02]  /*4650*/  SEL R33, R38, R33, P1 ;  /* 0x0000002126217207 */ /* 0x000fe40000800000 */
        /* <DEDUP_REMOVED lines=8> */
[----:B------:R-:W-:Y:S02]  /*46e0*/  ISETP.NE.AND P5, PT, R62, RZ, PT ;  /* 0x000000ff3e00720c */ /* 0x000fe40003fa5270 */
[----:B------:R-:W-:Y:S02]  /*46f0*/  ISETP.NE.AND P4, PT, R67, RZ, PT ;  /* 0x000000ff4300720c */ /* 0x000fe40003f85270 */
[----:B------:R-:W-:Y:S01]  /*4700*/  SEL R41, R54, R41, P5 ;  /* 0x0000002936297207 */ /* 0x000fe20002800000 */
[----:B------:R-:W-:Y:S01]  /*4710*/  VIADD R54, R55, 0x1 ;  /* 0x0000000137367836 */ /* 0x000fe20000000000 */
[----:B------:R-:W-:Y:S02]  /*4720*/  SEL R39, R50, R39, P4 ;  /* 0x0000002732277207 */ /* 0x000fe40002000000 */
[----:B------:R-:W-:-:S02]  /*4730*/  SEL R50, R5, R36, P6 ;  /* 0x0000002405327207 */ /* 0x000fc40003000000 */
[----:B------:R-:W-:Y:S01]  /*4740*/  PLOP3.LUT P5, PT, PT, PT, PT, 0x8, 0x80 ;  /* 0x000000000080781c */ /* 0x000fe20003fae170 */
        /* <DEDUP_REMOVED lines=13> */
[----:B------:R-:W-:Y:S02]  /*4820*/  SEL R44, R5, R36, P5 ;  /* 0x00000024052c7207 */ /* 0x000fe40002800000 */
[----:B------:R-:W-:Y:S02]  /*4830*/  SEL R51, R58, R51, P4 ;  /* 0x000000333a337207 */ /* 0x000fe40002000000 */
[----:B------:R-:W-:Y:S02]  /*4840*/  PLOP3.LUT P4, PT, PT, PT, PT, 0x8, 0x80 ;  /* 0x000000000080781c */ /* 0x000fe40003f8e170 */
[----:B------:R-:W-:-:S03]  /*4850*/  ISETP.NE.AND P2, PT, R66, RZ, PT ;  /* 0x000000ff4200720c */ /* 0x000fc60003f45270 */
        /* <DEDUP_REMOVED lines=12> */
[----:B------:R-:W-:Y:S01]  /*4920*/  ISETP.NE.AND P0, PT, R59, RZ, PT ;  /* 0x000000ff3b00720c */ /* 0x000fe20003f05270 */
[----:B------:R-:W-:Y:S01]  /*4930*/  VIADD R59, R47, 0x1 ;  /* 0x000000012f3b7836 */ /* 0x000fe20000000000 */
[----:B------:R-:W-:Y:S02]  /*4940*/  ISETP.NE.AND P3, PT, R61, RZ, PT ;  /* 0x000000ff3d00720c */ /* 0x000fe40003f65270 */
[----:B------:R-:W-:Y:S02]  /*4950*/  SEL R46, R46, R45, P0 ;  /* 0x0000002d2e2e7207 */ /* 0x000fe40000000000 */
        /* <DEDUP_REMOVED lines=17> */
[----:B------:R-:W-:Y:S02]  /*4a70*/  @!P0 IMAD.MOV R58, RZ, RZ, R38 ;  /* 0x000000ffff3a8224 */ /* 0x000fe400078e0226 */
[----:B------:R-:W-:-:S03]  /*4a80*/  @P0 IMAD.MOV R61, RZ, RZ, R59 ;  /* 0x000000ffff3d0224 */ /* 0x000fc600078e023b */
[C---:B------:R-:W-:Y:S02]  /*4a90*/  @P0 LEA R56, R58.reuse, UR4, 0x2 ;  /* 0x000000043a380c11 */ /* 0x040fe4000f8e10ff */
[----:B------:R-:W-:Y:S02]  /*4aa0*/  @!P0 LEA R52, R61, UR4, 0x2 ;  /* 0x000000043d348c11 */ /* 0x000fe4000f8e10ff */
[----:B------:R-:W-:Y:S01]  /*4ab0*/  ISETP.GE.AND P2, PT, R58, R35, PT ;  /* 0x000000233a00720c */ /* 0x000fe20003f46270 */
[----:B------:R-:W-:Y:S01]  /*4ac0*/  @P0 LDS R5, [R56] ;  /* 0x0000000038050984 */ /* 0x000fe20000000800 */
[----:B------:R-:W-:-:S03]  /*4ad0*/  SEL R35, R38, R59, P0 ;  /* 0x0000003b26237207 */ /* 0x000fc60000000000 */
[----:B------:R-:W0:Y:S01]  /*4ae0*/  @!P0 LDS R36, [R52] ;  /* 0x0000000034248984 */ /* 0x000e220000000800 */
[----:B------:R-:W-:Y:S07]  /*4af0*/  BAR.SYNC.DEFER_BLOCKING 0x0 ;  /* 0x0000000000007b1d */ /* 0x000fee0000010000 */
[----:B0-----:R-:W-:-:S04]  /*4b00*/  @!P2 ISETP.GE.AND P3, PT, R5, R36, PT ;  /* 0x000000240500a20c */ /* 0x001fc80003f66270 */
[----:B------:R-:W-:-:S04]  /*4b10*/  @!P2 ISETP.GE.OR P1, PT, R61, UR6, !P3 ;  /* 0x000000063d00ac0c */ /* 0x000fc8000df26670 */
[----:B------:R-:W-:Y:S02]  /*4b20*/  SEL R63, R5, R36, P1 ;  /* 0x00000024053f7207 */ /* 0x000fe40000800000 */
[----:B------:R-:W-:Y:S01]  /*4b30*/  SEL R5, R58, R61, P1 ;  /* 0x0000003d3a057207 */ /* 0x000fe20000800000 */
[----:B------:R-:W-:Y:S06]  /*4b40*/  BRA.U !UP0, `(.L_x_37) ;  /* 0x0000000508187547 */ /* 0x000fec000b800000 */
[----:B------:R-:W0:Y:S01]  /*4b50*/  S2R R61, SR_LANEID ;  /* 0x00000000003d7919 */ /* 0x000e220000000000 */
[----:B------:R-:W-:Y:S01]  /*4b60*/  SHF.R.U32.HI R36, RZ, 0x5, R0 ;  /* 0x00000005ff247819 */ /* 0x000fe20000011600 */
[----:B------:R-:W1:Y:S01]  /*4b70*/  LDCU.64 UR6, c[0x0][0x3a0] ;  /* 0x00007400ff0677ac */ /* 0x000e620008000a00 */
[C---:B------:R-:W-:Y:S02]  /*4b80*/  LOP3.LUT R59, R0.reuse, 0x3e0, RZ, 0xc0, !PT ;  /* 0x000003e0003b7812 */ /* 0x040fe400078ec0ff */
[----:B------:R-:W-:-:S05]  /*4b90*/  LOP3.LUT R0, R0, 0x1f, RZ, 0xc0, !PT ;  /* 0x0000001f00007812 */ /* 0x000fca00078ec0ff */
[----:B------:R-:W-:Y:S02]  /*4ba0*/  IMAD R38, R59, 0x11, R0 ;  /* 0x000000113b267824 */ /* 0x000fe400078e0200 */
[----:B0-----:R-:W-:-:S04]  /*4bb0*/  IMAD R36, R36, 0x20, R61 ;  /* 0x0000002024247824 */ /* 0x001fc800078e023d */
[----:B------:R-:W-:-:S05]  /*4bc0*/  IMAD R36, R36, 0x11, RZ ;  /* 0x0000001124247824 */ /* 0x000fca00078e02ff */
[----:B------:R-:W-:Y:S01]  /*4bd0*/  LEA R0, R36, UR4, 0x2 ;  /* 0x0000000424007c11 */ /* 0x000fe2000f8e10ff */
[----:B------:R-:W-:-:S04]  /*4be0*/  IMAD R36, R61, -0x10, R36 ;  /* 0xfffffff03d247824 */ /* 0x000fc800078e0224 */
[----:B------:R0:W-:Y:S04]  /*4bf0*/  STS [R0+0x4], R11 ;  /* 0x0000040b00007388 */ /* 0x0001e80000000800 */
[----:B------:R2:W-:Y:S04]  /*4c00*/  STS [R0], R9 ;  /* 0x0000000900007388 */ /* 0x0005e80000000800 */
[----:B------:R-:W-:Y:S01]  /*4c10*/  STS [R0+0x8], R13 ;  /* 0x0000080d00007388 */ /* 0x000fe20000000800 */
[----:B0-----:R-:W-:-:S03]  /*4c20*/  LEA R11, R36, UR4, 0x2 ;  /* 0x00000004240b7c11 */ /* 0x001fc6000f8e10ff */
[----:B------:R-:W-:Y:S01]  /*4c30*/  STS [R0+0xc], R15 ;  /* 0x00000c0f00007388 */ /* 0x000fe20000000800 */
[----:B--2---:R-:W-:-:S03]  /*4c40*/  IMAD.U32 R9, RZ, RZ, UR12 ;  /* 0x0000000cff097e24 */ /* 0x004fc6000f8e00ff */
[----:B------:R-:W-:Y:S01]  /*4c50*/  STS [R0+0x10], R17 ;  /* 0x0000101100007388 */ /* 0x000fe20000000800 */
[----:B------:R-:W-:-:S03]  /*4c60*/  IMAD R9, R9, 0x1100, RZ ;  /* 0x0000110009097824 */ /* 0x000fc600078e02ff */
[----:B------:R-:W-:Y:S02]  /*4c70*/  STS [R0+0x14], R19 ;  /* 0x0000141300007388 */ /* 0x000fe40000000800 */
[----:B------:R-:W-:Y:S02]  /*4c80*/  IADD3 R36, P0, PT, R9, R38, RZ ;  /* 0x0000002609247210 */ /* 0x000fe40007f1e0ff */
[----:B------:R-:W-:Y:S04]  /*4c90*/  STS [R0+0x18], R21 ;  /* 0x0000181500007388 */ /* 0x000fe80000000800 */
[----:B------:R-:W-:Y:S01]  /*4ca0*/  STS [R0+0x1c], R23 ;  /* 0x00001c1700007388 */ /* 0x000fe20000000800 */
[----:B------:R-:W-:-:S03]  /*4cb0*/  IMAD.X R9, RZ, RZ, RZ, P0 ;  /* 0x000000ffff097224 */ /* 0x000fc600000e06ff */
[----:B------:R-:W-:Y:S04]  /*4cc0*/  STS [R0+0x20], R25 ;  /* 0x0000201900007388 */ /* 0x000fe80000000800 */
[----:B------:R-:W-:Y:S04]  /*4cd0*/  STS [R0+0x24], R27 ;  /* 0x0000241b00007388 */ /* 0x000fe80000000800 */
[----:B------:R-:W-:Y:S04]  /*4ce0*/  STS [R0+0x28], R29 ;  /* 0x0000281d00007388 */ /* 0x000fe80000000800 */
[----:B------:R-:W-:Y:S04]  /*4cf0*/  STS [R0+0x2c], R40 ;  /* 0x00002c2800007388 */ /* 0x000fe80000000800 */
[----:B------:R-:W-:Y:S04]  /*4d00*/  STS [R0+0x30], R50 ;  /* 0x0000303200007388 */ /* 0x000fe80000000800 */
[----:B------:R1:W-:Y:S04]  /*4d10*/  STS [R0+0x34], R44 ;  /* 0x0000342c00007388 */ /* 0x0003e80000000800 */
[----:B------:R0:W-:Y:S04]  /*4d20*/  STS [R0+0x38], R45 ;  /* 0x0000382d00007388 */ /* 0x0001e80000000800 */
[----:B------:R-:W-:Y:S01]  /*4d30*/  STS [R0+0x3c], R57 ;  /* 0x00003c3900007388 */ /* 0x000fe20000000800 */
[----:B-1----:R-:W-:-:S03]  /*4d40*/  LEA R44, P0, R36, UR6, 0x2 ;  /* 0x00000006242c7c11 */ /* 0x002fc6000f8010ff */
[----:B------:R-:W-:Y:S01]  /*4d50*/  STS [R0+0x40], R63 ;  /* 0x0000403f00007388 */ /* 0x000fe20000000800 */
[----:B------:R-:W-:-:S03]  /*4d60*/  NOP ;  /* 0x0000000000007918 */ /* 0x000fc60000000000 */
[----:B------:R-:W1:Y:S01]  /*4d70*/  LDS R13, [R11] ;  /* 0x000000000b0d7984 */ /* 0x000e620000000800 */
[----:B0-----:R-:W-:-:S03]  /*4d80*/  LEA.HI.X R45, R36, UR7, R9, 0x2, P0 ;  /* 0x00000007242d7c11 */ /* 0x001fc600080f1409 */
[----:B------:R-:W0:Y:S04]  /*4d90*/  LDS R15, [R11+0x80] ;  /* 0x000080000b0f7984 */ /* 0x000e280000000800 */
[----:B------:R-:W2:Y:S04]  /*4da0*/  LDS R17, [R11+0x100] ;  /* 0x000100000b117984 */ /* 0x000ea80000000800 */
[----:B------:R-:W3:Y:S04]  /*4db0*/  LDS R19, [R11+0x180] ;  /* 0x000180000b137984 */ /* 0x000ee80000000800 */
[----:B------:R-:W4:Y:S04]  /*4dc0*/  LDS R21, [R11+0x200] ;  /* 0x000200000b157984 */ /* 0x000f280000000800 */
        /* <DEDUP_REMOVED lines=12> */
[----:B-1----:R1:W-:Y:S04]  /*4e90*/  STG.E desc[UR8][R44.64], R13 ;  /* 0x0000000d2c007986 */ /* 0x0023e8000c101908 */
[----:B0-----:R1:W-:Y:S04]  /*4ea0*/  STG.E desc[UR8][R44.64+0x80], R15 ;  /* 0x0000800f2c007986 */ /* 0x0013e8000c101908 */
[----:B--2---:R1:W-:Y:S04]  /*4eb0*/  STG.E desc[UR8][R44.64+0x100], R17 ;  /* 0x000100112c007986 */ /* 0x0043e8000c101908 */
[----:B---3--:R1:W-:Y:S04]  /*4ec0*/  STG.E desc[UR8][R44.64+0x180], R19 ;  /* 0x000180132c007986 */ /* 0x0083e8000c101908 */
[----:B----4-:R1:W-:Y:S04]  /*4ed0*/  STG.E desc[UR8][R44.64+0x200], R21 ;  /* 0x000200152c007986 */ /* 0x0103e8000c101908 */
[----:B------:R1:W-:Y:S04]  /*4ee0*/  STG.E desc[UR8][R44.64+0x280], R23 ;  /* 0x000280172c007986 */ /* 0x0003e8000c101908 */
        /* <DEDUP_REMOVED lines=10> */
[----:B------:R1:W-:Y:S01]  /*4f90*/  STG.E desc[UR8][R44.64+0x800], R71 ;  /* 0x000800472c007986 */ /* 0x0003e2000c101908 */
[----:B------:R-:W-:Y:S05]  /*4fa0*/  BRA `(.L_x_38) ;  /* 0x0000000400147947 */ /* 0x000fea0003800000 */
.L_x_37:
[----:B------:R-:W0:Y:S01]  /*4fb0*/  S2R R36, SR_LANEID ;  /* 0x0000000000247919 */ /* 0x000e220000000000 */
[----:B------:R-:W-:Y:S01]  /*4fc0*/  SHF.R.U32.HI R59, RZ, 0x5, R0 ;  /* 0x00000005ff3b7819 */ /* 0x000fe20000011600 */
[----:B------:R-:W1:Y:S01]  /*4fd0*/  LDCU.64 UR6, c[0x0][0x388] ;  /* 0x00007100ff0677ac */ /* 0x000e620008000a00 */
[C---:B------:R-:W-:Y:S02]  /*4fe0*/  LOP3.LUT R61, R0.reuse, 0x3e0, RZ, 0xc0, !PT ;  /* 0x000003e0003d7812 */ /* 0x040fe400078ec0ff */
[----:B------:R-:W-:-:S05]  /*4ff0*/  LOP3.LUT R0, R0, 0x1f, RZ, 0xc0, !PT ;  /* 0x0000001f00007812 */ /* 0x000fca00078ec0ff */
[----:B------:R-:W-:Y:S02]  /*5000*/  IMAD R38, R61, 0x11, R0 ;  /* 0x000000113d267824 */ /* 0x000fe400078e0200 */
        /* <DEDUP_REMOVED lines=62> */
[----:B------:R1:W-:Y:S02]  /*53f0*/  STG.E desc[UR8][R44.64+0x800], R71 ;  /* 0x000800472c007986 */ /* 0x0003e4000c101908 */
.L_x_38:
[----:B------:R-:W-:Y:S01]  /*5400*/  BAR.SYNC.DEFER_BLOCKING 0x0 ;  /* 0x0000000000007b1d */ /* 0x000fe20000010000 */
[----:B------:R-:W-:Y:S02]  /*5410*/  LEA R3, R3, UR4, 0x2 ;  /* 0x0000000403037c11 */ /* 0x000fe4000f8e10ff */
[----:B------:R-:W-:Y:S02]  /*5420*/  LEA R7, R7, UR4, 0x2 ;  /* 0x0000000407077c11 */ /* 0x000fe4000f8e10ff */
[----:B------:R-:W-:Y:S02]  /*5430*/  LEA R37, R37, UR4, 0x2 ;  /* 0x0000000425257c11 */ /* 0x000fe4000f8e10ff */
[----:B------:R-:W-:Y:S02]  /*5440*/  LEA R39, R39, UR4, 0x2 ;  /* 0x0000000427277c11 */ /* 0x000fe4000f8e10ff */
[----:B------:R-:W-:Y:S02]  /*5450*/  LEA R41, R41, UR4, 0x2 ;  /* 0x0000000429297c11 */ /* 0x000fe4000f8e10ff */
[----:B------:R-:W-:-:S02]  /*5460*/  LEA R43, R43, UR4, 0x2 ;  /* 0x000000042b2b7c11 */ /* 0x000fc4000f8e10ff */
[----:B------:R-:W-:Y:S02]  /*5470*/  LEA R51, R51, UR4, 0x2 ;  /* 0x0000000433337c11 */ /* 0x000fe4000f8e10ff */
[----:B------:R-:W-:Y:S02]  /*5480*/  LEA R49, R49, UR4, 0x2 ;  /* 0x0000000431317c11 */ /* 0x000fe4000f8e10ff */
[----:B------:R-:W-:Y:S02]  /*5490*/  LEA R53, R53, UR4, 0x2 ;  /* 0x0000000435357c11 */ /* 0x000fe4000f8e10ff */
[----:B------:R-:W-:Y:S02]  /*54a0*/  LEA R33, R33, UR4, 0x2 ;  /* 0x0000000421217c11 */ /* 0x000fe4000f8e10ff */
[----:B------:R-:W-:Y:S02]  /*54b0*/  LEA R55, R55, UR4, 0x2 ;  /* 0x0000000437377c11 */ /* 0x000fe4000f8e10ff */
[----:B------:R-:W-:Y:S01]  /*54c0*/  LEA R47, R47, UR4, 0x2 ;  /* 0x000000042f2f7c11 */ /* 0x000fe2000f8e10ff */
[----:B-----5:R0:W-:Y:S01]  /*54d0*/  STS [R31], R2 ;  /* 0x000000021f007388 */ /* 0x0201e20000000800 */
[----:B------:R-:W-:-:S02]  /*54e0*/  LEA R35, R35, UR4, 0x2 ;  /* 0x0000000423237c11 */ /* 0x000fc4000f8e10ff */
[----:B------:R-:W-:Y:S01]  /*54f0*/  LEA R42, R42, UR4, 0x2 ;  /* 0x000000042a2a7c11 */ /* 0x000fe2000f8e10ff */
[----:B------:R0:W-:Y:S01]  /*5500*/  STS [R31+0x400], R4 ;  /* 0x000400041f007388 */ /* 0x0001e20000000800 */
[----:B------:R-:W-:Y:S02]  /*5510*/  LEA R46, R46, UR4, 0x2 ;  /* 0x000000042e2e7c11 */ /* 0x000fe4000f8e10ff */
[----:B------:R-:W-:Y:S01]  /*5520*/  LEA R54, R54, UR4, 0x2 ;  /* 0x0000000436367c11 */ /* 0x000fe2000f8e10ff */
[----:B------:R0:W-:Y:S01]  /*5530*/  STS [R31+0x800], R6 ;  /* 0x000800061f007388 */ /* 0x0001e20000000800 */
[----:B------:R-:W-:-:S03]  /*5540*/  LEA R5, R5, UR4, 0x2 ;  /* 0x0000000405057c11 */ /* 0x000fc6000f8e10ff */
        /* <DEDUP_REMOVED lines=15> */
[----:B------:R-:W2:Y:S04]  /*5640*/  LDS R3, [R3] ;  /* 0x0000000003037984 */ /* 0x000ea80000000800 */
[----:B------:R-:W3:Y:S04]  /*5650*/  LDS R7, [R7] ;  /* 0x0000000007077984 */ /* 0x000ee80000000800 */
[----:B------:R-:W4:Y:S04]  /*5660*/  LDS R37, [R37] ;  /* 0x0000000025257984 */ /* 0x000f280000000800 */
[----:B------:R-:W0:Y:S04]  /*5670*/  LDS R39, [R39] ;  /* 0x0000000027277984 */ /* 0x000e280000000800 */
[----:B------:R-:W0:Y:S04]  /*5680*/  LDS R41, [R41] ;  /* 0x0000000029297984 */ /* 0x000e280000000800 */
[----:B-1----:R1:W0:Y:S04]  /*5690*/  LDS R13, [R42] ;  /* 0x000000002a0d7984 */ /* 0x0022280000000800 */
[----:B------:R-:W0:Y:S04]  /*56a0*/  LDS R43, [R43] ;  /* 0x000000002b2b7984 */ /* 0x000e280000000800 */
[----:B------:R-:W0:Y:S04]  /*56b0*/  LDS R51, [R51] ;  /* 0x0000000033337984 */ /* 0x000e280000000800 */
[----:B------:R1:W0:Y:S04]  /*56c0*/  LDS R15, [R46] ;  /* 0x000000002e0f7984 */ /* 0x0002280000000800 */
[----:B------:R-:W0:Y:S04]  /*56d0*/  LDS R49, [R49] ;  /* 0x0000000031317984 */ /* 0x000e280000000800 */
[----:B------:R-:W0:Y:S04]  /*56e0*/  LDS R53, [R53] ;  /* 0x0000000035357984 */ /* 0x000e280000000800 */
[----:B------:R-:W0:Y:S04]  /*56f0*/  LDS R33, [R33] ;  /* 0x0000000021217984 */ /* 0x000e280000000800 */
[----:B------:R-:W0:Y:S04]  /*5700*/  LDS R55, [R55] ;  /* 0x0000000037377984 */ /* 0x000e280000000800 */
[----:B------:R1:W0:Y:S04]  /*5710*/  LDS R19, [R54] ;  /* 0x0000000036137984 */ /* 0x0002280000000800 */
[----:B------:R-:W0:Y:S04]  /*5720*/  LDS R47, [R47] ;  /* 0x000000002f2f7984 */ /* 0x000e280000000800 */
[----:B------:R-:W0:Y:S04]  /*5730*/  LDS R35, [R35] ;  /* 0x0000000023237984 */ /* 0x000e280000000800 */
[----:B------:R1:W0:Y:S01]  /*5740*/  LDS R25, [R5] ;  /* 0x0000000005197984 */ /* 0x0002220000000800 */
[----:B------:R-:W-:Y:S06]  /*5750*/  BAR.SYNC.DEFER_BLOCKING 0x0 ;  /* 0x0000000000007b1d */ /* 0x000fec0000010000 */
[----:B--234-:R-:W-:Y:S05]  /*5760*/  BRA.U !UP0, `(.L_x_39) ;  /* 0x0000000108e07547 */ /* 0x01cfea000b800000 */
[----:B------:R2:W-:Y:S01]  /*5770*/  STS [R0], R3 ;  /* 0x0000000300007388 */ /* 0x0005e20000000800 */
[----:B------:R-:W3:Y:S03]  /*5780*/  LDCU.64 UR4, c[0x0][0x3a8] ;  /* 0x00007500ff0477ac */ /* 0x000ee60008000a00 */
[----:B------:R-:W-:Y:S04]  /*5790*/  STS [R0+0x4], R7 ;  /* 0x0000040700007388 */ /* 0x000fe80000000800 */
[----:B------:R-:W-:Y:S04]  /*57a0*/  STS [R0+0x8], R37 ;  /* 0x0000082500007388 */ /* 0x000fe80000000800 */
[----:B0-----:R-:W-:Y:S04]  /*57b0*/  STS [R0+0xc], R39 ;  /* 0x00000c2700007388 */ /* 0x001fe80000000800 */
[----:B------:R-:W-:Y:S01]  /*57c0*/  STS [R0+0x10], R41 ;  /* 0x0000102900007388 */ /* 0x000fe20000000800 */
[----:B---3--:R-:W-:-:S03]  /*57d0*/  LEA R2, P0, R36, UR4, 0x2 ;  /* 0x0000000424027c11 */ /* 0x008fc6000f8010ff */
[----:B------:R-:W-:Y:S01]  /*57e0*/  STS [R0+0x14], R13 ;  /* 0x0000140d00007388 */ /* 0x000fe20000000800 */
[----:B--2---:R-:W-:-:S03]  /*57f0*/  LEA.HI.X R3, R36, UR5, R9, 0x2, P0 ;  /* 0x0000000524037c11 */ /* 0x004fc600080f1409 */
        /* <DEDUP_REMOVED lines=12> */
[----:B-1----:R-:W0:Y:S04]  /*58c0*/  LDS R5, [R11] ;  /* 0x000000000b057984 */ /* 0x002e280000000800 */
        /* <DEDUP_REMOVED lines=34> */
.L_x_39:
        /* <DEDUP_REMOVED lines=56> */
.L_x_29:
[----:B------:R-:W0:Y:S01]  /*5e70*/  LDCU.64 UR4, c[0x0][0x3b8] ;  /* 0x00007700ff0477ac */ /* 0x000e220008000a00 */
[----:B------:R-:W1:Y:S01]  /*5e80*/  LDC R6, c[0x0][0x3c0] ;  /* 0x0000f000ff067b82 */ /* 0x000e620000000800 */
[----:B------:R-:W3:Y:S01]  /*5e90*/  LDCU UR6, c[0x0][0x398] ;  /* 0x00007300ff0677ac */ /* 0x000ee20008000800 */
[----:B0-----:R-:W-:-:S06]  /*5ea0*/  UIMAD.WIDE.U32 UR4, UR12, 0x4, UR4 ;  /* 0x000000040c0478a5 */ /* 0x001fcc000f8e0004 */
[----:B------:R-:W-:Y:S02]  /*5eb0*/  IMAD.U32 R2, RZ, RZ, UR4 ;  /* 0x00000004ff027e24 */ /* 0x000fe4000f8e00ff */
[----:B------:R-:W-:Y:S02]  /*5ec0*/  IMAD.U32 R3, RZ, RZ, UR5 ;  /* 0x00000005ff037e24 */ /* 0x000fe4000f8e00ff */
[----:B-1----:R-:W-:Y:S01]  /*5ed0*/  IMAD.MOV R7, RZ, RZ, -R6 ;  /* 0x000000ffff077224 */ /* 0x002fe200078e0a06 */
[----:B------:R-:W0:Y:S02]  /*5ee0*/  LDCU.U8 UR5, c[0x0][0x380] ;  /* 0x00007000ff0577ac */ /* 0x000e240008000000 */
[----:B------:R-:W4:Y:S04]  /*5ef0*/  LDG.E R5, desc[UR8][R2.64+0x4] ;  /* 0x0000040802057981 */ /* 0x000f28000c1e1900 */
[----:B------:R1:W5:Y:S01]  /*5f00*/  LDG.E R4, desc[UR8][R2.64] ;  /* 0x0000000802047981 */ /* 0x000362000c1e1900 */
[----:B------:R-:W-:Y:S01]  /*5f10*/  LOP3.LUT R8, R7, UR12, RZ, 0xc0, !PT ;  /* 0x0000000c07087c12 */ /* 0x000fe2000f8ec0ff */
[----:B---3--:R-:W-:-:S02]  /*5f20*/  UIMAD UR4, UR12, -0x1100, UR6 ;  /* 0xffffef000c0478a4 */ /* 0x008fc4000f8e0206 */
[----:B------:R-:W-:Y:S01]  /*5f30*/  LOP3.LUT R7, R7, UR12, RZ, 0xfc, !PT ;  /* 0x0000000c07077c12 */ /* 0x000fe2000f8efcff */
[----:B------:R-:W-:Y:S01]  /*5f40*/  BSSY.RECONVERGENT B0, `(.L_x_40) ;  /* 0x00002c6000007945 */ /* 0x000fe20003800200 */
[C---:B------:R-:W-:Y:S01]  /*5f50*/  IADD3 R9, PT, PT, -R8.reuse, UR12, RZ ;  /* 0x0000000c08097c10 */ /* 0x040fe2000fffe1ff */
[----:B------:R-:W-:Y:S01]  /*5f60*/  IMAD R8, R8, 0x1100, RZ ;  /* 0x0000110008087824 */ /* 0x000fe200078e02ff */
[----:B------:R-:W-:Y:S01]  /*5f70*/  SHF.R.U32.HI R6, RZ, 0x1, R6 ;  /* 0x00000001ff067819 */ /* 0x000fe20000011606 */
[----:B------:R-:W-:Y:S01]  /*5f80*/  UISETP.LT.U32.AND UP0, UPT, UR4, 0x1100, UPT ;  /* 0x000011000400788c */ /* 0x000fe2000bf01070 */
[----:B------:R-:W-:Y:S01]  /*5f90*/  ISETP.NE.AND P0, PT, R7, -0x1, PT ;  /* 0xffffffff0700780c */ /* 0x000fe20003f05270 */
[----:B------:R-:W-:Y:S01]  /*5fa0*/  IMAD R9, R9, 0x1100, RZ ;  /* 0x0000110009097824 */ /* 0x000fe200078e02ff */
[----:B------:R-:W-:Y:S01]  /*5fb0*/  ACQBULK ;  /* 0x000000000000782e */ /* 0x000fe20000000000 */
[----:B------:R-:W-:Y:S01]  /*5fc0*/  IMAD R7, R6, 0x1100, RZ ;  /* 0x0000110006077824 */ /* 0x000fe200078e02ff */
[----:B------:R-:W-:Y:S01]  /*5fd0*/  IADD3 R6, PT, PT, -R8, UR6, RZ ;  /* 0x0000000608067c10 */ /* 0x000fe2000fffe1ff */
[----:B0-----:R-:W-:Y:S01]  /*5fe0*/  UPRMT UR5, UR5, 0x8880, URZ ;  /* 0x0000888005057896 */ /* 0x001fe200080000ff */
[----:B-1----:R-:W-:Y:S01]  /*5ff0*/  VIMNMX.U32 R2, PT, PT, R9, -0x1101, !PT ;  /* 0xffffeeff09027848 */ /* 0x002fe20007fe0000 */
[----:B------:R-:W-:Y:S01]  /*6000*/  USEL UR4, UR4, 0x1100, UP0 ;  /* 0x0000110004047887 */ /* 0x000fe20008000000 */
        /* <DEDUP_REMOVED lines=16> */
[C---:B--2---:R-:W-:Y:S01]  /*6110*/  VIADD R10, R0.reuse, 0xe00 ;  /* 0x00000e00000a7836 */ /* 0x044fe20000000000 */
[----:B------:R-:W-:Y:S01]  /*6120*/  LOP3.LUT R7, R7, 0xfffffeff, RZ, 0xc0, !PT ;  /* 0xfffffeff07077812 */ /* 0x000fe200078ec0ff */
[----:B------:R-:W-:Y:S01]  /*6130*/  VIADD R54, R0, 0xf00 ;  /* 0x00000f0000367836 */ /* 0x000fe20000000000 */
[----:B------:R-:W-:Y:S02]  /*6140*/  R2UR UR7, R6 ;  /* 0x00000000060772ca */ /* 0x000fe400000e0000 */
[----:B------:R-:W-:Y:S02]  /*6150*/  R2UR UR10, R5 ;  /* 0x00000000050a72ca */ /* 0x000fe400000e0000 */
[----:B------:R-:W-:Y:S02]  /*6160*/  IADD3.X R5, PT, PT, RZ, RZ, RZ, P0, P1 ;  /* 0x000000ffff057210 */ /* 0x000fe400007e24ff */
[----:B------:R-:W-:-:S02]  /*6170*/  IADD3 R4, P0, PT, R8, R4, RZ ;  /* 0x0000000408047210 */ /* 0x000fc40007f1e0ff */
[----:B------:R-:W-:-:S03]  /*6180*/  R2UR UR11, R5 ;  /* 0x00000000050b72ca */ /* 0x000fc600000e0000 */
[----:B------:R-:W-:Y:S02]  /*6190*/  IMAD.X R5, RZ, RZ, RZ, P0 ;  /* 0x000000ffff057224 */ /* 0x000fe400000e06ff */
[----:B------:R-:W-:Y:S02]  /*61a0*/  ISETP.GE.AND P5, PT, R10, UR7, PT ;  /* 0x000000070a007c0c */ /* 0x000fe4000bfa6270 */
[----:B------:R-:W-:Y:S02]  /*61b0*/  ISETP.GE.AND P6, PT, R54, UR7, PT ;  /* 0x0000000736007c0c */ /* 0x000fe4000bfc6270 */
[----:B------:R-:W-:Y:S02]  /*61c0*/  ISETP.GE.AND P0, PT, R0, UR7, PT ;  /* 0x0000000700007c0c */ /* 0x000fe4000bf06270 */
[----:B------:R-:W-:-:S07]  /*61d0*/  P2R R14, PR, RZ, 0x20 ;  /* 0x00000020ff0e7803 */ /* 0x000fce0000000000 */
[C-C-:B------:R-:W-:Y:S01]  /*61e0*/  @!P5 IMAD.IADD R6, R10.reuse, 0x1, -R3.reuse ;  /* 0x000000010a06d824 */ /* 0x140fe200078e0a03 */
[-C--:B------:R-:W-:Y:S02]  /*61f0*/  @!P5 ISETP.GE.AND P2, PT, R10, R3.reuse, PT ;  /* 0x000000030a00d20c */ /* 0x080fe40003f46270 */
[----:B------:R-:W-:Y:S01]  /*6200*/  @!P6 ISETP.GE.AND P1, PT, R54, R3, PT ;  /* 0x000000033600e20c */ /* 0x000fe20003f26270 */
[----:B------:R-:W0:Y:S01]  /*6210*/  @!P0 LDC.64 R50, c[0x0][0x388] ;  /* 0x0000e200ff328b82 */ /* 0x000e220000000a00 */
[----:B------:R-:W-:Y:S02]  /*6220*/  @!P5 SEL R49, R10, R6, !P2 ;  /* 0x000000060a31d207 */ /* 0x000fe40005000000 */
[----:B------:R-:W-:Y:S02]  /*6230*/  @!P5 SEL R8, R4, UR10, !P2 ;  /* 0x0000000a0408dc07 */ /* 0x000fe4000d000000 */
[----:B------:R-:W-:Y:S02]  /*6240*/  @!P5 SHF.R.S32.HI R6, RZ, 0x1f, R6 ;  /* 0x0000001fff06d819 */ /* 0x000fe40000011406 */
[----:B------:R-:W-:Y:S01]  /*6250*/  @!P5 IADD3 R49, P3, PT, R49, R8, RZ ;  /* 0x000000083131d210 */ /* 0x000fe20007f7e0ff */
[----:B------:R-:W-:Y:S01]  /*6260*/  @!P6 IMAD.IADD R8, R54, 0x1, -R3 ;  /* 0x000000013608e824 */ /* 0x000fe200078e0a03 */
[----:B------:R-:W-:-:S02]  /*6270*/  @!P5 SEL R31, R5, UR11, !P2 ;  /* 0x0000000b051fdc07 */ /* 0x000fc4000d000000 */
[----:B------:R-:W-:Y:S01]  /*6280*/  @!P5 SEL R56, R6, RZ, P2 ;  /* 0x000000ff0638d207 */ /* 0x000fe20001000000 */
[----:B------:R-:W-:Y:S01]  /*6290*/  VIADD R6, R0, 0x100 ;  /* 0x0000010000067836 */ /* 0x000fe20000000000 */
[----:B------:R-:W-:Y:S02]  /*62a0*/  @P5 LOP3.LUT R7, R7, 0x100, RZ, 0xfc, !PT ;  /* 0x0000010007075812 */ /* 0x000fe400078efcff */
[----:B------:R-:W-:Y:S01]  /*62b0*/  @!P6 SEL R54, R54, R8, !P1 ;  /* 0x000000083636e207 */ /* 0x000fe20004800000 */
[----:B------:R-:W-:Y:S01]  /*62c0*/  @!P5 IMAD.X R56, R56, 0x1, R31, P3 ;  /* 0x000000013838d824 */ /* 0x000fe200018e061f */
[----:B------:R-:W-:Y:S01]  /*62d0*/  ISETP.GE.AND P5, PT, R6, UR7, PT ;  /* 0x0000000706007c0c */ /* 0x000fe2000bfa6270 */
[----:B------:R-:W-:Y:S01]  /*62e0*/  @!P0 IMAD.IADD R31, R0, 0x1, -R3 ;  /* 0x00000001001f8824 */ /* 0x000fe200078e0a03 */
[----:B------:R-:W-:Y:S02]  /*62f0*/  @!P6 SEL R33, R4, UR10, !P1 ;  /* 0x0000000a0421ec07 */ /* 0x000fe4000c800000 */
[----:B------:R-:W-:-:S02]  /*6300*/  @!P6 SHF.R.S32.HI R8, RZ, 0x1f, R8 ;  /* 0x0000001fff08e819 */ /* 0x000fc40000011408 */
[----:B------:R-:W-:Y:S02]  /*6310*/  @!P0 ISETP.GE.AND P3, PT, R0, R3, PT ;  /* 0x000000030000820c */ /* 0x000fe40003f66270 */
[----:B------:R-:W-:Y:S02]  /*6320*/  @!P6 IADD3 R54, P2, PT, R54, R33, RZ ;  /* 0x000000213636e210 */ /* 0x000fe40007f5e0ff */
[----:B------:R-:W-:Y:S02]  /*6330*/  @!P6 SEL R43, R5, UR11, !P1 ;  /* 0x0000000b052bec07 */ /* 0x000fe4000c800000 */
[----:B------:R-:W-:Y:S02]  /*6340*/  @!P6 SEL R8, R8, RZ, P1 ;  /* 0x000000ff0808e207 */ /* 0x000fe40000800000 */
[----:B------:R-:W-:Y:S02]  /*6350*/  @!P0 SEL R47, R0, R31, !P3 ;  /* 0x0000001f002f8207 */ /* 0x000fe40005800000 */
[----:B------:R-:W-:Y:S01]  /*6360*/  @!P0 SEL R10, R4, UR10, !P3 ;  /* 0x0000000a040a8c07 */ /* 0x000fe2000d800000 */
[----:B------:R-:W-:Y:S01]  /*6370*/  @!P6 IMAD.X R43, R8, 0x1, R43, P2 ;  /* 0x00000001082be824 */ /* 0x000fe200010e062b */
[----:B------:R-:W-:Y:S01]  /*6380*/  @!P5 ISETP.GE.AND P2, PT, R6, R3, PT ;  /* 0x000000030600d20c */ /* 0x000fe20003f46270 */
[----:B------:R-:W-:Y:S01]  /*6390*/  VIADD R8, R0, 0x200 ;  /* 0x0000020000087836 */ /* 0x000fe20000000000 */
[----:B------:R-:W-:-:S02]  /*63a0*/  @!P0 IADD3 R47, P1, PT, R47, R10, RZ ;  /* 0x0000000a2f2f8210 */ /* 0x000fc40007f3e0ff */
[----:B------:R-:W-:Y:S01]  /*63b0*/  @!P0 SHF.R.S32.HI R10, RZ, 0x1f, R31 ;  /* 0x0000001fff0a8819 */ /* 0x000fe2000001141f */
[----:B------:R-:W-:Y:S01]  /*63c0*/  @!P5 IMAD.IADD R31, R6, 0x1, -R3 ;  /* 0x00000001061fd824 */ /* 0x000fe200078e0a03 */
[----:B------:R-:W-:Y:S02]  /*63d0*/  ISETP.GE.AND P4, PT, R8, UR7, PT ;  /* 0x0000000708007c0c */ /* 0x000fe4000bf86270 */
[----:B------:R-:W-:Y:S02]  /*63e0*/  @!P0 SEL R35, R5, UR11, !P3 ;  /* 0x0000000b05238c07 */ /* 0x000fe4000d800000 */
[----:B------:R-:W-:Y:S02]  /*63f0*/  @!P0 SEL R10, R10, RZ, P3 ;  /* 0x000000ff0a0a8207 */ /* 0x000fe40001800000 */
[----:B------:R-:W-:Y:S02]  /*6400*/  @!P5 SEL R34, R6, R31, !P2 ;  /* 0x0000001f0622d207 */ /* 0x000fe40005000000 */
[----:B------:R-:W-:Y:S01]  /*6410*/  @!P5 SEL R33, R4, UR10, !P2 ;  /* 0x0000000a0421dc07 */ /* 0x000fe2000d000000 */
[----:B------:R-:W-:Y:S01]  /*6420*/  @!P0 IMAD.X R42, R10, 0x1, R35, P1 ;  /* 0x000000010a2a8824 */ /* 0x000fe200008e0623 */
[----:B------:R-:W-:Y:S01]  /*6430*/  @!P5 SHF.R.S32.HI R31, RZ, 0x1f, R31 ;  /* 0x0000001fff1fd819 */ /* 0x000fe2000001141f */
[----:B------:R-:W-:Y:S01]  /*6440*/  VIADD R10, R0, 0x300 ;  /* 0x00000300000a7836 */ /* 0x000fe20000000000 */
[----:B------:R-:W-:-:S02]  /*6450*/  LOP3.LUT R7, R7, 0xfffffdff, RZ, 0xc0, !PT ;  /* 0xfffffdff07077812 */ /* 0x000fc400078ec0ff */
[----:B------:R-:W-:Y:S02]  /*6460*/  @!P5 IADD3 R34, P1, PT, R34, R33, RZ ;  /* 0x000000212222d210 */ /* 0x000fe40007f3e0ff */
[----:B------:R-:W-:Y:S02]  /*6470*/  @!P5 SEL R12, R5, UR11, !P2 ;  /* 0x0000000b050cdc07 */ /* 0x000fe4000d000000 */
[----:B------:R-:W-:Y:S02]  /*6480*/  @!P5 SEL R31, R31, RZ, P2 ;  /* 0x000000ff1f1fd207 */ /* 0x000fe40001000000 */
[----:B------:R-:W-:Y:S02]  /*6490*/  @P6 LOP3.LUT R7, R7, 0x200, RZ, 0xfc, !PT ;  /* 0x0000020007076812 */ /* 0x000fe400078efcff */
[----:B------:R-:W-:Y:S01]  /*64a0*/  ISETP.GE.AND P2, PT, R10, UR7, PT ;  /* 0x000000070a007c0c */ /* 0x000fe2000bf46270 */
[----:B------:R-:W-:Y:S01]  /*64b0*/  @!P5 IMAD.X R37, R31, 0x1, R12, P1 ;  /* 0x000000011f25d824 */ /* 0x000fe200008e060c */
[----:B------:R-:W-:Y:S01]  /*64c0*/  LOP3.LUT R7, R7, 0xfffffffe, RZ, 0xc0, !PT ;  /* 0xfffffffe07077812 */ /* 0x000fe200078ec0ff */
[C---:B------:R-:W-:Y:S01]  /*64d0*/  @!P4 IMAD.IADD R31, R8.reuse, 0x1, -R3 ;  /* 0x00000001081fc824 */ /* 0x040fe200078e0a03 */
[----:B------:R-:W-:-:S02]  /*64e0*/  @!P4 ISETP.GE.AND P1, PT, R8, R3, PT ;  /* 0x000000030800c20c */ /* 0x000fc40003f26270 */
[----:B------:R-:W-:Y:S02]  /*64f0*/  @P5 LOP3.LUT R7, R7, 0x1, RZ, 0xfc, !PT ;  /* 0x0000000107075812 */ /* 0x000fe400078efcff */
[----:B------:R-:W-:Y:S02]  /*6500*/  ISETP.NE.AND P5, PT, R14, RZ, PT ;  /* 0x000000ff0e00720c */ /* 0x000fe40003fa5270 */
[----:B------:R-:W-:Y:S02]  /*6510*/  @!P4 SHF.R.S32.HI R12, RZ, 0x1f, R31 ;  /* 0x0000001fff0cc819 */ /* 0x000fe4000001141f */
[----:B------:R-:W-:Y:S02]  /*6520*/  @!P4 SEL R35, R8, R31, !P1 ;  /* 0x0000001f0823c207 */ /* 0x000fe40004800000 */
[----:B------:R-:W-:Y:S02]  /*6530*/  @!P4 SEL R14, R4, UR10, !P1 ;  /* 0x0000000a040ecc07 */ /* 0x000fe4000c800000 */
[----:B------:R-:W-:-:S02]  /*6540*/  @!P4 SEL R31, R5, UR11, !P1 ;  /* 0x0000000b051fcc07 */ /* 0x000fc4000c800000 */
[----:B------:R-:W-:Y:S02]  /*6550*/  @!P4 SEL R12, R12, RZ, P1 ;  /* 0x000000ff0c0cc207 */ /* 0x000fe40000800000 */
[----:B------:R-:W-:Y:S02]  /*6560*/  @!P4 IADD3 R35, P1, PT, R35, R14, RZ ;  /* 0x0000000e2323c210 */ /* 0x000fe40007f3e0ff */
[----:B------:R-:W-:-:S03]  /*6570*/  LOP3.LUT R7, R7, 0xffffff7f, RZ, 0xc0, !PT ;  /* 0xffffff7f07077812 */ /* 0x000fc600078ec0ff */
[----:B------:R-:W-:Y:S01]  /*6580*/  @!P4 IMAD.X R20, R12, 0x1, R31, P1 ;  /* 0x000000010c14c824 */ /* 0x000fe200008e061f */
[C---:B------:R-:W-:Y:S01]  /*6590*/  @!P2 ISETP.GE.AND P1, PT, R10.reuse, R3, PT ;  /* 0x000000030a00a20c */ /* 0x040fe20003f26270 */
[----:B------:R-:W-:Y:S01]  /*65a0*/  @!P2 IMAD.IADD R31, R10, 0x1, -R3 ;  /* 0x000000010a1fa824 */ /* 0x000fe200078e0a03 */
[----:B------:R-:W-:Y:S02]  /*65b0*/  @P4 LOP3.LUT R7, R7, 0x80, RZ, 0xfc, !PT ;  /* 0x0000008007074812 */ /* 0x000fe400078efcff */
[----:B------:R-:W-:Y:S02]  /*65c0*/  @!P2 SEL R14, R4, UR10, !P1 ;  /* 0x0000000a040eac07 */ /* 0x000fe4000c800000 */
[----:B------:R-:W-:Y:S02]  /*65d0*/  @!P2 SHF.R.S32.HI R12, RZ, 0x1f, R31 ;  /* 0x0000001fff0ca819 */ /* 0x000fe4000001141f */
[----:B------:R-:W-:Y:S02]  /*65e0*/  @!P2 SEL R31, R10, R31, !P1 ;  /* 0x0000001f0a1fa207 */ /* 0x000fe40004800000 */
[----:B------:R-:W-:-:S02]  /*65f0*/  @!P2 SEL R33, R5, UR11, !P1 ;  /* 0x0000000b0521ac07 */ /* 0x000fc4000c800000 */
[----:B------:R-:W-:Y:S02]  /*6600*/  @!P2 SEL R36, R12, RZ, P1 ;  /* 0x000000ff0c24a207 */ /* 0x000fe40000800000 */
[----:B------:R-:W-:Y:S02]  /*6610*/  @!P2 IADD3 R31, P1, PT, R31, R14, RZ ;  /* 0x0000000e1f1fa210 */ /* 0x000fe40007f3e0ff */
[----:B------:R-:W-:Y:S02]  /*6620*/  LOP3.LUT R7, R7, 0xffffffbf, RZ, 0xc0, !PT ;  /* 0xffffffbf07077812 */ /* 0x000fe400078ec0ff */
[----:B------:R-:W-:Y:S01]  /*6630*/  LOP3.LUT R12, R0, 0x400, RZ, 0xfc, !PT ;  /* 0x00000400000c7812 */ /* 0x000fe200078efcff */
[----:B------:R-:W-:Y:S01]  /*6640*/  @!P2 IMAD.X R36, R36, 0x1, R33, P1 ;  /* 0x000000012424a824 */ /* 0x000fe200008e0621 */
[----:B------:R-:W-:Y:S02]  /*6650*/  @P2 LOP3.LUT R7, R7, 0x40, RZ, 0xfc, !PT ;  /* 0x0000004007072812 */ /* 0x000fe400078efcff */
[----:B------:R-:W-:-:S02]  /*6660*/  ISETP.GE.AND P2, PT, R12, UR7, PT ;  /* 0x000000070c007c0c */ /* 0x000fc4000bf46270 */
[----:B------:R-:W-:-:S11]  /*6670*/  LOP3.LUT R7, R7, 0xffffffdf, RZ, 0xc0, !PT ;  /* 0xffffffdf07077812 */ /* 0x000fd600078ec0ff */
[C---:B------:R-:W-:Y:S01]  /*6680*/  @!P2 IMAD.IADD R33, R12.reuse, 0x1, -R3 ;  /* 0x000000010c21a824 */ /* 0x040fe200078e0a03 */
[C---:B------:R-:W-:Y:S02]  /*6690*/  @!P2 ISETP.GE.AND P1, PT, R12.reuse, R3, PT ;  /* 0x000000030c00a20c */ /* 0x040fe40003f26270 */
[----:B------:R-:W-:Y:S02]  /*66a0*/  @P2 LOP3.LUT R7, R7, 0x20, RZ, 0xfc, !PT ;  /* 0x0000002007072812 */ /* 0x000fe400078efcff */
[----:B------:R-:W-:Y:S02]  /*66b0*/  @!P2 SHF.R.S32.HI R14, RZ, 0x1f, R33 ;  /* 0x0000001fff0ea819 */ /* 0x000fe40000011421 */
[----:B------:R-:W-:Y:S02]  /*66c0*/  @!P2 SEL R38, R12, R33, !P1 ;  /* 0x000000210c26a207 */ /* 0x000fe40004800000 */
[----:B------:R-:W-:Y:S02]  /*66d0*/  @!P2 SEL R33, R4, UR10, !P1 ;  /* 0x0000000a0421ac07 */ /* 0x000fe4000c800000 */
[----:B------:R-:W-:-:S02]  /*66e0*/  @!P2 SEL R39, R5, UR11, !P1 ;  /* 0x0000000b0527ac07 */ /* 0x000fc4000c800000 */
[----:B------:R-:W-:Y:S02]  /*66f0*/  @!P2 SEL R14, R14, RZ, P1 ;  /* 0x000000ff0e0ea207 */ /* 0x000fe40000800000 */
[----:B------:R-:W-:Y:S02]  /*6700*/  @!P2 IADD3 R38, P1, PT, R38, R33, RZ ;  /* 0x000000212626a210 */ /* 0x000fe40007f3e0ff */
[----:B------:R-:W-:-:S03]  /*6710*/  LOP3.LUT R7, R7, 0xffffffef, RZ, 0xc0, !PT ;  /* 0xffffffef07077812 */ /* 0x000fc600078ec0ff */
[----:B------:R-:W-:Y:S02]  /*6720*/  @!P2 IMAD.X R39, R14, 0x1, R39, P1 ;  /* 0x000000010e27a824 */ /* 0x000fe400008e0627 */
[----:B------:R-:W-:-:S05]  /*6730*/  VIADD R14, R0, 0x500 ;  /* 0x00000500000e7836 */ /* 0x000fca0000000000 */
[----:B------:R-:W-:-:S13]  /*6740*/  ISETP.GE.AND P2, PT, R14, UR7, PT ;  /* 0x000000070e007c0c */ /* 0x000fda000bf46270 */
        /* <DEDUP_REMOVED lines=12> */
[----:B------:R-:W-:-:S04]  /*6810*/  ISETP.GE.AND P2, PT, R16, UR7, PT ;  /* 0x0000000710007c0c */ /* 0x000fc8000bf46270 */
[----:B------:R-:W-:-:S09]  /*6820*/  P2R R58, PR, RZ, 0x4 ;  /* 0x00000004ff3a7803 */ /* 0x000fd20000000000 */
        /* <DEDUP_REMOVED lines=8> */
[----:B------:R-:W-:-:S05]  /*68b0*/  @!P2 IADD3 R41, P1, PT, R41, R32, RZ ;  /* 0x000000202929a210 */ /* 0x000fca0007f3e0ff */
[----:B------:R-:W-:Y:S01]  /*68c0*/  @!P2 IMAD.X R44, R18, 0x1, R33, P1 ;  /* 0x00000001122ca824 */ /* 0x000fe200008e0621 */
[----:B------:R-:W-:Y:S01]  /*68d0*/  LOP3.LUT P2, RZ, R7, 0x10, RZ, 0xc0, !PT ;  /* 0x0000001007ff7812 */ /* 0x000fe2000784c0ff */
[----:B------:R-:W-:-:S03]  /*68e0*/  VIADD R18, R0, 0x700 ;  /* 0x0000070000127836 */ /* 0x000fc60000000000 */
[----:B------:R-:W-:Y:S02]  /*68f0*/  P2R R59, PR, RZ, 0x4 ;  /* 0x00000004ff3b7803 */ /* 0x000fe40000000000 */
[----:B------:R-:W-:Y:S02]  /*6900*/  ISETP.GE.AND P3, PT, R18, UR7, PT ;  /* 0x0000000712007c0c */ /* 0x000fe4000bf66270 */
[----:B------:R-:W-:-:S04]  /*6910*/  LOP3.LUT P2, RZ, R7, 0x20, RZ, 0xc0, !PT ;  /* 0x0000002007ff7812 */ /* 0x000fc8000784c0ff */
[----:B------:R-:W-:Y:S02]  /*6920*/  P2R R60, PR, RZ, 0x4 ;  /* 0x00000004ff3c7803 */ /* 0x000fe40000000000 */
[----:B------:R-:W-:-:S04]  /*6930*/  LOP3.LUT P2, RZ, R7, 0x40, RZ, 0xc0, !PT ;  /* 0x0000004007ff7812 */ /* 0x000fc8000784c0ff */
[----:B------:R-:W-:Y:S01]  /*6940*/  P2R R61, PR, RZ, 0x4 ;  /* 0x00000004ff3d7803 */ /* 0x000fe20000000000 */
[C---:B------:R-:W-:Y:S01]  /*6950*/  @!P3 IMAD.IADD R33, R18.reuse, 0x1, -R3 ;  /* 0x000000011221b824 */ /* 0x040fe200078e0a03 */
[C---:B------:R-:W-:Y:S02]  /*6960*/  @!P3 ISETP.GE.AND P1, PT, R18.reuse, R3, PT ;  /* 0x000000031200b20c */ /* 0x040fe40003f26270 */
[----:B------:R-:W-:Y:S02]  /*6970*/  LOP3.LUT P2, RZ, R7, 0x80, RZ, 0xc0, !PT ;  /* 0x0000008007ff7812 */ /* 0x000fe4000784c0ff */
[----:B------:R-:W-:Y:S02]  /*6980*/  @!P3 SHF.R.S32.HI R32, RZ, 0x1f, R33 ;  /* 0x0000001fff20b819 */ /* 0x000fe40000011421 */
[----:B------:R-:W-:Y:S02]  /*6990*/  @!P3 SEL R45, R18, R33, !P1 ;  /* 0x00000021122db207 */ /* 0x000fe40004800000 */
[----:B------:R-:W-:-:S02]  /*69a0*/  @!P3 SEL R46, R4, UR10, !P1 ;  /* 0x0000000a042ebc07 */ /* 0x000fc4000c800000 */
[----:B------:R-:W-:Y:S02]  /*69b0*/  @!P3 SEL R33, R5, UR11, !P1 ;  /* 0x0000000b0521bc07 */ /* 0x000fe4000c800000 */
[----:B------:R-:W-:Y:S02]  /*69c0*/  @!P3 SEL R32, R32, RZ, P1 ;  /* 0x000000ff2020b207 */ /* 0x000fe40000800000 */
[----:B------:R-:W-:Y:S02]  /*69d0*/  @!P3 IADD3 R45, P1, PT, R45, R46, RZ ;  /* 0x0000002e2d2db210 */ /* 0x000fe40007f3e0ff */
[----:B------:R-:W-:Y:S02]  /*69e0*/  LOP3.LUT R46, R0, 0x800, RZ, 0xfc, !PT ;  /* 0x00000800002e7812 */ /* 0x000fe400078efcff */
[----:B------:R-:W-:Y:S01]  /*69f0*/  P2R R62, PR, RZ, 0x4 ;  /* 0x00000004ff3e7803 */ /* 0x000fe20000000000 */
[----:B------:R-:W-:Y:S01]  /*6a00*/  @!P3 IMAD.X R48, R32, 0x1, R33, P1 ;  /* 0x000000012030b824 */ /* 0x000fe200008e0621 */
[----:B------:R-:W-:-:S02]  /*6a10*/  ISETP.GE.AND P4, PT, R46, UR7, PT ;  /* 0x000000072e007c0c */ /* 0x000fc4000bf86270 */
[C---:B------:R-:W-:Y:S02]  /*6a20*/  LOP3.LUT P2, RZ, R7.reuse, 0x1, RZ, 0xc0, !PT ;  /* 0x0000000107ff7812 */ /* 0x040fe4000784c0ff */
[----:B------:R-:W-:-:S04]  /*6a30*/  LOP3.LUT R7, R7, 0xfffffffb, RZ, 0xc0, !PT ;  /* 0xfffffffb07077812 */ /* 0x000fc800078ec0ff */
[----:B------:R-:W-:-:S04]  /*6a40*/  @P3 LOP3.LUT R7, R7, 0x4, RZ, 0xfc, !PT ;  /* 0x0000000407073812 */ /* 0x000fc800078efcff */
[----:B------:R-:W-:Y:S01]  /*6a50*/  LOP3.LUT R7, R7, 0xfffffffd, RZ, 0xc0, !PT ;  /* 0xfffffffd07077812 */ /* 0x000fe200078ec0ff */
[C---:B------:R-:W-:Y:S01]  /*6a60*/  @!P4 IMAD.IADD R33, R46.reuse, 0x1, -R3 ;  /* 0x000000012e21c824 */ /* 0x040fe200078e0a03 */
[C---:B------:R-:W-:Y:S02]  /*6a70*/  @!P4 ISETP.GE.AND P1, PT, R46.reuse, R3, PT ;  /* 0x000000032e00c20c */ /* 0x040fe40003f26270 */
[----:B------:R-:W-:Y:S02]  /*6a80*/  @P4 LOP3.LUT R7, R7, 0x2, RZ, 0xfc, !PT ;  /* 0x0000000207074812 */ /* 0x000fe400078efcff */
[----:B------:R-:W-:Y:S02]  /*6a90*/  @!P4 SHF.R.S32.HI R32, RZ, 0x1f, R33 ;  /* 0x0000001fff20c819 */ /* 0x000fe40000011421 */
[----:B------:R-:W-:Y:S02]  /*6aa0*/  @!P4 SEL R52, R46, R33, !P1 ;  /* 0x000000212e34c207 */ /* 0x000fe40004800000 */
[----:B------:R-:W-:-:S02]  /*6ab0*/  @!P4 SEL R33, R4, UR10, !P1 ;  /* 0x0000000a0421cc07 */ /* 0x000fc4000c800000 */
[----:B------:R-:W-:Y:S02]  /*6ac0*/  @!P4 SEL R53, R5, UR11, !P1 ;  /* 0x0000000b0535cc07 */ /* 0x000fe4000c800000 */
[----:B------:R-:W-:Y:S02]  /*6ad0*/  @!P4 SEL R32, R32, RZ, P1 ;  /* 0x000000ff2020c207 */ /* 0x000fe40000800000 */
[----:B------:R-:W-:-:S05]  /*6ae0*/  @!P4 IADD3 R52, P1, PT, R52, R33, RZ ;  /* 0x000000213434c210 */ /* 0x000fca0007f3e0ff */
[----:B------:R-:W-:Y:S02]  /*6af0*/  @!P4 IMAD.X R53, R32, 0x1, R53, P1 ;  /* 0x000000012035c824 */ /* 0x000fe400008e0635 */
[----:B------:R-:W1:Y:S02]  /*6b00*/  @!P5 LDC.64 R32, c[0x0][0x388] ;  /* 0x0000e200ff20db82 */ /* 0x000e640000000a00 */
[----:B-1----:R-:W-:-:S04]  /*6b10*/  @!P5 LEA R55, P1, R49, R32, 0x2 ;  /* 0x000000203137d211 */ /* 0x002fc800078210ff */
[----:B------:R-:W-:Y:S02]  /*6b20*/  @!P5 LEA.HI.X R56, R49, R33, R56, 0x2, P1 ;  /* 0x000000213138d211 */ /* 0x000fe400008f1438 */
[----:B------:R-:W1:Y:S02]  /*6b30*/  @!P6 LDC.64 R32, c[0x0][0x388] ;  /* 0x0000e200ff20eb82 */ /* 0x000e640000000a00 */
[----:B-1----:R-:W-:-:S04]  /*6b40*/  @!P6 LEA R49, P1, R54, R32, 0x2 ;  /* 0x000000203631e211 */ /* 0x002fc800078210ff */
[----:B------:R-:W-:Y:S02]  /*6b50*/  @!P6 LEA.HI.X R54, R54, R33, R43, 0x2, P1 ;  /* 0x000000213636e211 */ /* 0x000fe400008f142b */
[----:B0-----:R-:W-:-:S04]  /*6b60*/  @!P0 LEA R50, P1, R47, R50, 0x2 ;  /* 0x000000322f328211 */ /* 0x001fc800078210ff */
[----:B------:R-:W-:Y:S02]  /*6b70*/  @!P0 LEA.HI.X R47, R47, R51, R42, 0x2, P1 ;  /* 0x000000332f2f8211 */ /* 0x000fe400008f142a */
[----:B------:R-:W0:Y:S02]  /*6b80*/  @!P2 LDC.64 R42, c[0x0][0x388] ;  /* 0x0000e200ff2aab82 */ /* 0x000e240000000a00 */
[----:B0-----:R-:W-:-:S04]  /*6b90*/  @!P2 LEA R42, P1, R34, R42, 0x2 ;  /* 0x0000002a222aa211 */ /* 0x001fc800078210ff */
[----:B------:R-:W-:Y:S02]  /*6ba0*/  @!P2 LEA.HI.X R43, R34, R43, R37, 0x2, P1 ;  /* 0x0000002b222ba211 */ /* 0x000fe400008f1425 */
[----:B------:R-:W-:-:S13]  /*6bb0*/  ISETP.NE.AND P2, PT, R62, RZ, PT ;  /* 0x000000ff3e00720c */ /* 0x000fda0003f45270 */
        /* <DEDUP_REMOVED lines=19> */
[----:B------:R-:W0:Y:S02]  /*6cf0*/  @!P3 LDC.64 R34, c[0x0][0x388] ;  /* 0x0000e200ff22bb82 */ /* 0x000e240000000a00 */
[----:B0-----:R-:W-:-:S04]  /*6d00*/  @!P3 LEA R44, P1, R45, R34, 0x2 ;  /* 0x000000222d2cb211 */ /* 0x001fc800078210ff */
[----:B------:R-:W-:Y:S02]  /*6d10*/  @!P3 LEA.HI.X R45, R45, R35, R48, 0x2, P1 ;  /* 0x000000232d2db211 */ /* 0x000fe400008f1430 */
[----:B------:R-:W0:Y:S02]  /*6d20*/  @!P4 LDC.64 R34, c[0x0][0x388] ;  /* 0x0000e200ff22cb82 */ /* 0x000e240000000a00 */
[----:B0-----:R-:W-:-:S04]  /*6d30*/  @!P4 LEA R48, P1, R52, R34, 0x2 ;  /* 0x000000223430c211 */ /* 0x001fc800078210ff */
[----:B------:R-:W-:Y:S01]  /*6d40*/  @!P4 LEA.HI.X R51, R52, R35, R53, 0x2, P1 ;  /* 0x000000233433c211 */ /* 0x000fe200008f1435 */
[----:B------:R-:W-:-:S05]  /*6d50*/  VIADD R52, R0, 0x900 ;  /* 0x0000090000347836 */ /* 0x000fca0000000000 */
[----:B------:R-:W-:-:S04]  /*6d60*/  ISETP.GE.AND P1, PT, R52, UR7, PT ;  /* 0x0000000734007c0c */ /* 0x000fc8000bf26270 */
[----:B------:R-:W-:-:S09]  /*6d70*/  P2R R53, PR, RZ, 0x2 ;  /* 0x00000002ff357803 */ /* 0x000fd20000000000 */
[C---:B------:R-:W-:Y:S01]  /*6d80*/  @!P1 IMAD.IADD R35, R52.reuse, 0x1, -R3 ;  /* 0x0000000134239824 */ /* 0x040fe200078e0a03 */
[----:B------:R-:W-:-:S04]  /*6d90*/  @!P1 ISETP.GE.AND P2, PT, R52, R3, PT ;  /* 0x000000033400920c */ /* 0x000fc80003f46270 */
[----:B------:R-:W-:Y:S02]  /*6da0*/  @!P1 SHF.R.S32.HI R34, RZ, 0x1f, R35 ;  /* 0x0000001fff229819 */ /* 0x000fe40000011423 */
[----:B------:R-:W-:Y:S02]  /*6db0*/  @!P1 SEL R59, R52, R35, !P2 ;  /* 0x00000023343b9207 */ /* 0x000fe40005000000 */
[----:B------:R-:W-:Y:S02]  /*6dc0*/  @!P1 SEL R58, R4, UR10, !P2 ;  /* 0x0000000a043a9c07 */ /* 0x000fe4000d000000 */
[----:B------:R-:W-:Y:S02]  /*6dd0*/  @!P1 SEL R34, R34, RZ, P2 ;  /* 0x000000ff22229207 */ /* 0x000fe40001000000 */
[----:B------:R-:W-:Y:S02]  /*6de0*/  @!P1 SEL R35, R5, UR11, !P2 ;  /* 0x0000000b05239c07 */ /* 0x000fe4000d000000 */
[----:B------:R-:W-:-:S05]  /*6df0*/  @!P1 IADD3 R59, P2, PT, R59, R58, RZ ;  /* 0x0000003a3b3b9210 */ /* 0x000fca0007f5e0ff */
[----:B------:R-:W-:Y:S02]  /*6e00*/  @!P1 IMAD.X R60, R34, 0x1, R35, P2 ;  /* 0x00000001223c9824 */ /* 0x000fe400010e0623 */
[----:B------:R-:W0:Y:S02]  /*6e10*/  @!P1 LDC.64 R34, c[0x0][0x388] ;  /* 0x0000e200ff229b82 */ /* 0x000e240000000a00 */
[----:B0-----:R-:W-:-:S04]  /*6e20*/  @!P1 LEA R58, P2, R59, R34, 0x2 ;  /* 0x000000223b3a9211 */ /* 0x001fc800078410ff */
[----:B------:R-:W-:Y:S01]  /*6e30*/  @!P1 LEA.HI.X R59, R59, R35, R60, 0x2, P2 ;  /* 0x000000233b3b9211 */ /* 0x000fe200010f143c */
[----:B------:R-:W-:-:S05]  /*6e40*/  VIADD R60, R0, 0xa00 ;  /* 0x00000a00003c7836 */ /* 0x000fca0000000000 */
[----:B------:R-:W-:Y:S02]  /*6e50*/  ISETP.GE.AND P2, PT, R60, UR7, PT ;  /* 0x000000073c007c0c */ /* 0x000fe4000bf46270 */
[----:B------:R-:W-:Y:S02]  /*6e60*/  LOP3.LUT P1, RZ, R7, 0x4, RZ, 0xc0, !PT ;  /* 0x0000000407ff7812 */ /* 0x000fe4000782c0ff */
[----:B------:R-:W-:-:S09]  /*6e70*/  P2R R57, PR, RZ, 0x4 ;  /* 0x00000004ff397803 */ /* 0x000fd20000000000 */
[C---:B------:R-:W-:Y:S01]  /*6e80*/  @!P2 IMAD.IADD R35, R60.reuse, 0x1, -R3 ;  /* 0x000000013c23a824 */ /* 0x040fe200078e0a03 */
[C---:B------:R-:W-:Y:S01]  /*6e90*/  @!P2 ISETP.GE.AND P3, PT, R60.reuse, R3, PT ;  /* 0x000000033c00a20c */ /* 0x040fe20003f66270 */
[----:B------:R-:W5:Y:S03]  /*6ea0*/  @!P1 LDG.E R24, desc[UR8][R44.64] ;  /* 0x000000082c189981 */ /* 0x000f66000c1e1900 */
[----:B------:R-:W-:Y:S02]  /*6eb0*/  @!P2 SHF.R.S32.HI R34, RZ, 0x1f, R35 ;  /* 0x0000001fff22a819 */ /* 0x000fe40000011423 */
[----:B------:R-:W-:Y:S02]  /*6ec0*/  @!P2 SEL R63, R60, R35, !P3 ;  /* 0x000000233c3fa207 */ /* 0x000fe40005800000 */
[----:B------:R-:W-:Y:S02]  /*6ed0*/  @!P2 SEL R62, R4, UR10, !P3 ;  /* 0x0000000a043eac07 */ /* 0x000fe4000d800000 */
[----:B------:R-:W-:-:S02]  /*6ee0*/  @!P2 SEL R34, R34, RZ, P3 ;  /* 0x000000ff2222a207 */ /* 0x000fc40001800000 */
[----:B------:R-:W-:Y:S02]  /*6ef0*/  @!P2 IADD3 R63, P4, PT, R63, R62, RZ ;  /* 0x0000003e3f3fa210 */ /* 0x000fe40007f9e0ff */
[----:B------:R-:W-:-:S05]  /*6f00*/  @!P2 SEL R35, R5, UR11, !P3 ;  /* 0x0000000b0523ac07 */ /* 0x000fca000d800000 */
[----:B------:R-:W-:Y:S02]  /*6f10*/  @!P2 IMAD.X R64, R34, 0x1, R35, P4 ;  /* 0x000000012240a824 */ /* 0x000fe400020e0623 */
[----:B------:R-:W0:Y:S02]  /*6f20*/  @!P2 LDC.64 R34, c[0x0][0x388] ;  /* 0x0000e200ff22ab82 */ /* 0x000e240000000a00 */
[----:B0-----:R-:W-:Y:S01]  /*6f30*/  @!P2 LEA R62, P3, R63, R34, 0x2 ;  /* 0x000000223f3ea211 */ /* 0x001fe200078610ff */
[----:B------:R-:W-:-:S03]  /*6f40*/  @!P5 IMAD.MOV.U32 R34, RZ, RZ, R55 ;  /* 0x000000ffff22d224 */ /* 0x000fc600078e0037 */
[----:B------:R-:W-:Y:S01]  /*6f50*/  @!P2 LEA.HI.X R63, R63, R35, R64, 0x2, P3 ;  /* 0x000000233f3fa211 */ /* 0x000fe200018f1440 */
[----:B------:R-:W-:Y:S02]  /*6f60*/  @!P5 IMAD.MOV.U32 R35, RZ, RZ, R56 ;  /* 0x000000ffff23d224 */ /* 0x000fe400078e0038 */
[----:B------:R-:W-:-:S03]  /*6f70*/  VIADD R56, R0, 0xb00 ;  /* 0x00000b0000387836 */ /* 0x000fc60000000000 */
[----:B------:R0:W5:Y:S02]  /*6f80*/  @!P5 LDG.E R9, desc[UR8][R34.64] ;  /* 0x000000082209d981 */ /* 0x000164000c1e1900 */
[----:B------:R-:W-:-:S13]  /*6f90*/  ISETP.GE.AND P3, PT, R56, UR7, PT ;  /* 0x0000000738007c0c */ /* 0x000fda000bf66270 */
[----:B0-----:R-:W0:Y:S01]  /*6fa0*/  @!P3 LDC.64 R34, c[0x0][0x388] ;  /* 0x0000e200ff22bb82 */ /* 0x001e220000000a00 */
[C---:B------:R-:W-:Y:S01]  /*6fb0*/  @!P3 IMAD.IADD R55, R56.reuse, 0x1, -R3 ;  /* 0x000000013837b824 */ /* 0x040fe200078e0a03 */
[----:B------:R-:W-:-:S04]  /*6fc0*/  @!P3 ISETP.GE.AND P4, PT, R56, R3, PT ;  /* 0x000000033800b20c */ /* 0x000fc80003f86270 */
[----:B------:R-:W-:Y:S02]  /*6fd0*/  @!P3 SHF.R.S32.HI R61, RZ, 0x1f, R55 ;  /* 0x0000001fff3db819 */ /* 0x000fe40000011437 */
[----:B------:R-:W-:Y:S02]  /*6fe0*/  @!P3 SEL R65, R56, R55, !P4 ;  /* 0x000000373841b207 */ /* 0x000fe40006000000 */
[----:B------:R-:W-:Y:S02]  /*6ff0*/  @!P3 SEL R64, R4, UR10, !P4 ;  /* 0x0000000a0440bc07 */ /* 0x000fe4000e000000 */
[----:B------:R-:W-:Y:S02]  /*7000*/  @!P3 SEL R61, R61, RZ, P4 ;  /* 0x000000ff3d3db207 */ /* 0x000fe40002000000 */
[----:B------:R-:W-:Y:S02]  /*7010*/  @!P3 IADD3 R65, P5, PT, R65, R64, RZ ;  /* 0x000000404141b210 */ /* 0x000fe40007fbe0ff */
[----:B------:R-:W-:-:S02]  /*7020*/  @!P3 SEL R66, R5, UR11, !P4 ;  /* 0x0000000b0542bc07 */ /* 0x000fc4000e000000 */
[----:B------:R-:W-:-:S03]  /*7030*/  P2R R55, PR, RZ, 0x8 ;  /* 0x00000008ff377803 */ /* 0x000fc60000000000 */
[----:B------:R-:W-:Y:S01]  /*7040*/  @!P3 IMAD.X R66, R61, 0x1, R66, P5 ;  /* 0x000000013d42b824 */ /* 0x000fe200028e0642 */
[----:B0-----:R-:W-:Y:S01]  /*7050*/  @!P3 LEA R64, P4, R65, R34, 0x2 ;  /* 0x000000224140b211 */ /* 0x001fe200078810ff */
[----:B------:R-:W-:-:S03]  /*7060*/  @!P6 IMAD.MOV.U32 R34, RZ, RZ, R49 ;  /* 0x000000ffff22e224 */ /* 0x000fc600078e0031 */
[----:B------:R-:W-:Y:S01]  /*7070*/  @!P3 LEA.HI.X R65, R65, R35, R66, 0x2, P4 ;  /* 0x000000234141b211 */ /* 0x000fe200020f1442 */
[----:B------:R-:W-:-:S05]  /*7080*/  @!P6 IMAD.MOV.U32 R35, RZ, RZ, R54 ;  /* 0x000000ffff23e224 */ /* 0x000fca00078e0036 */
[----:B------:R0:W5:Y:S01]  /*7090*/  @!P6 LDG.E R11, desc[UR8][R34.64] ;  /* 0x00000008220be981 */ /* 0x000162000c1e1900 */
[C---:B------:R-:W-:Y:S02]  /*70a0*/  LOP3.LUT P3, RZ, R7.reuse, 0x10, RZ, 0xc0, !PT ;  /* 0x0000001007ff7812 */ /* 0x040fe4000786c0ff */
[C---:B------:R-:W-:Y:S02]  /*70b0*/  LOP3.LUT P2, RZ, R7.reuse, 0x8, RZ, 0xc0, !PT ;  /* 0x0000000807ff7812 */ /* 0x040fe4000784c0ff */
[----:B------:R-:W-:Y:S02]  /*70c0*/  P2R R49, PR, RZ, 0x8 ;  /* 0x00000008ff317803 */ /* 0x000fe40000000000 */
[----:B------:R-:W-:Y:S01]  /*70d0*/  LOP3.LUT P3, RZ, R7, 0x20, RZ, 0xc0, !PT ;  /* 0x0000002007ff7812 */ /* 0x000fe2000786c0ff */
[----:B0-----:R-:W-:Y:S01]  /*70e0*/  @!P0 IMAD.MOV.U32 R34, RZ, RZ, R50 ;  /* 0x000000ffff228224 */ /* 0x001fe200078e0032 */
[----:B------:R-:W-:Y:S01]  /*70f0*/  LOP3.LUT R50, R0, 0xc00, RZ, 0xfc, !PT ;  /* 0x00000c0000327812 */ /* 0x000fe200078efcff */
[----:B------:R-:W-:Y:S01]  /*7100*/  @!P0 IMAD.MOV.U32 R35, RZ, RZ, R47 ;  /* 0x000000ffff238224 */ /* 0x000fe200078e002f */
[----:B------:R-:W-:-:S02]  /*7110*/  P2R R54, PR, RZ, 0x8 ;  /* 0x00000008ff367803 */ /* 0x000fc40000000000 */
[----:B------:R-:W-:-:S03]  /*7120*/  ISETP.GE.AND P4, PT, R50, UR7, PT ;  /* 0x0000000732007c0c */ /* 0x000fc6000bf86270 */
[----:B------:R-:W5:Y:S01]  /*7130*/  @!P2 LDG.E R23, desc[UR8][R40.64] ;  /* 0x000000082817a981 */ /* 0x000f62000c1e1900 */
[----:B------:R-:W-:-:S03]  /*7140*/  LOP3.LUT P3, RZ, R7, 0x40, RZ, 0xc0, !PT ;  /* 0x0000004007ff7812 */ /* 0x000fc6000786c0ff */
[----:B------:R0:W5:Y:S01]  /*7150*/  @!P0 LDG.E R13, desc[UR8][R34.64] ;  /* 0x00000008220d8981 */ /* 0x000162000c1e1900 */
[----:B------:R-:W-:Y:S02]  /*7160*/  P2R R61, PR, RZ, 0x8 ;  /* 0x00000008ff3d7803 */ /* 0x000fe40000000000 */
[----:B------:R-:W-:-:S04]  /*7170*/  LOP3.LUT P3, RZ, R7, 0x80, RZ, 0xc0, !PT ;  /* 0x0000008007ff7812 */ /* 0x000fc8000786c0ff */
[----:B------:R-:W-:Y:S01]  /*7180*/  P2R R68, PR, RZ, 0x8 ;  /* 0x00000008ff447803 */ /* 0x000fe20000000000 */
[C---:B------:R-:W-:Y:S01]  /*7190*/  @!P4 IMAD.IADD R47, R50.reuse, 0x1, -R3 ;  /* 0x00000001322fc824 */ /* 0x040fe200078e0a03 */
[C---:B------:R-:W-:Y:S01]  /*71a0*/  @!P4 ISETP.GE.AND P5, PT, R50.reuse, R3, PT ;  /* 0x000000033200c20c */ /* 0x040fe20003fa6270 */
[----:B0-----:R-:W0:Y:S01]  /*71b0*/  @!P4 LDC.64 R34, c[0x0][0x388] ;  /* 0x0000e200ff22cb82 */ /* 0x001e220000000a00 */
[----:B------:R-:W-:Y:S02]  /*71c0*/  LOP3.LUT P3, RZ, R7, 0x1, RZ, 0xc0, !PT ;  /* 0x0000000107ff7812 */ /* 0x000fe4000786c0ff */
[----:B------:R-:W-:Y:S02]  /*71d0*/  @!P4 SHF.R.S32.HI R66, RZ, 0x1f, R47 ;  /* 0x0000001fff42c819 */ /* 0x000fe4000001142f */
[----:B------:R-:W-:Y:S02]  /*71e0*/  @!P4 SEL R67, R50, R47, !P5 ;  /* 0x0000002f3243c207 */ /* 0x000fe40006800000 */
[----:B------:R-:W-:-:S02]  /*71f0*/  @!P4 SEL R70, R4, UR10, !P5 ;  /* 0x0000000a0446cc07 */ /* 0x000fc4000e800000 */
[----:B------:R-:W-:Y:S02]  /*7200*/  @!P4 SEL R66, R66, RZ, P5 ;  /* 0x000000ff4242c207 */ /* 0x000fe40002800000 */
[----:B------:R-:W-:Y:S02]  /*7210*/  @!P4 IADD3 R67, P6, PT, R67, R70, RZ ;  /* 0x000000464343c210 */ /* 0x000fe40007fde0ff */
[----:B------:R-:W-:-:S05]  /*7220*/  @!P4 SEL R47, R5, UR11, !P5 ;  /* 0x0000000b052fcc07 */ /* 0x000fca000e800000 */
[----:B------:R-:W-:Y:S01]  /*7230*/  @!P4 IMAD.X R70, R66, 0x1, R47, P6 ;  /* 0x000000014246c824 */ /* 0x000fe200030e062f */
[C---:B0-----:R-:W-:Y:S01]  /*7240*/  @!P4 LEA R66, P5, R67.reuse, R34, 0x2 ;  /* 0x000000224342c211 */ /* 0x041fe200078a10ff */
[----:B------:R-:W-:Y:S02]  /*7250*/  @!P3 IMAD.MOV.U32 R34, RZ, RZ, R42 ;  /* 0x000000ffff22b224 */ /* 0x000fe400078e002a */
[----:B------:R-:W-:Y:S01]  /*7260*/  VIADD R42, R0, 0xd00 ;  /* 0x00000d00002a7836 */ /* 0x000fe20000000000 */
[----:B------:R-:W-:-:S04]  /*7270*/  @!P4 LEA.HI.X R67, R67, R35, R70, 0x2, P5 ;  /* 0x000000234343c211 */ /* 0x000fc800028f1446 */
[C---:B------:R-:W-:Y:S01]  /*7280*/  ISETP.GE.AND P5, PT, R42.reuse, UR7, PT ;  /* 0x000000072a007c0c */ /* 0x040fe2000bfa6270 */
[----:B------:R-:W-:Y:S01]  /*7290*/  @!P3 IMAD.MOV.U32 R35, RZ, RZ, R43 ;  /* 0x000000ffff23b224 */ /* 0x000fe200078e002b */
[----:B------:R-:W-:Y:S01]  /*72a0*/  LOP3.LUT R7, R7, 0xfffffbff, RZ, 0xc0, !PT ;  /* 0xfffffbff07077812 */ /* 0x000fe200078ec0ff */
[----:B------:R-:W5:Y:S04]  /*72b0*/  @!P4 LDG.E R29, desc[UR8][R66.64] ;  /* 0x00000008421dc981 */ /* 0x000f68000c1e1900 */
[----:B------:R0:W5:Y:S06]  /*72c0*/  @!P3 LDG.E R15, desc[UR8][R34.64] ;  /* 0x00000008220fb981 */ /* 0x00016c000c1e1900 */
[C---:B------:R-:W-:Y:S01]  /*72d0*/  @!P5 IMAD.IADD R43, R42.reuse, 0x1, -R3 ;  /* 0x000000012a2bd824 */ /* 0x040fe200078e0a03 */
[----:B------:R-:W-:Y:S01]  /*72e0*/  @!P5 ISETP.GE.AND P6, PT, R42, R3, PT ;  /* 0x000000032a00d20c */ /* 0x000fe20003fc6270 */
[----:B0-----:R-:W0:Y:S03]  /*72f0*/  @!P5 LDC.64 R34, c[0x0][0x388] ;  /* 0x0000e200ff22db82 */ /* 0x001e260000000a00 */
[----:B------:R-:W-:-:S02]  /*7300*/  @!P5 SHF.R.S32.HI R47, RZ, 0x1f, R43 ;  /* 0x0000001fff2fd819 */ /* 0x000fc4000001142b */
[----:B------:R-:W-:Y:S02]  /*7310*/  @!P5 SEL R43, R42, R43, !P6 ;  /* 0x0000002b2a2bd207 */ /* 0x000fe40007000000 */
[----:B------:R-:W-:-:S04]  /*7320*/  @!P5 SEL R70, R4, UR10, !P6 ;  /* 0x0000000a0446dc07 */ /* 0x000fc8000f000000 */
[----:B------:R-:W-:-:S13]  /*7330*/  @!P5 IADD3 R43, P3, PT, R43, R70, RZ ;  /* 0x000000462b2bd210 */ /* 0x000fda0007f7e0ff */
[----:B------:R-:W-:Y:S02]  /*7340*/  @P3 LOP3.LUT R7, R7, 0x400, RZ, 0xfc, !PT ;  /* 0x0000040007073812 */ /* 0x000fe400078efcff */
[----:B------:R-:W-:-:S13]  /*7350*/  ISETP.NE.AND P3, PT, R68, RZ, PT ;  /* 0x000000ff4400720c */ /* 0x000fda0003f65270 */
[----:B------:R1:W5:Y:S01]  /*7360*/  @!P3 LDG.E R17, desc[UR8][R32.64] ;  /* 0x000000082011b981 */ /* 0x000362000c1e1900 */
[----:B------:R-:W-:-:S13]  /*7370*/  ISETP.NE.AND P3, PT, R61, RZ, PT ;  /* 0x000000ff3d00720c */ /* 0x000fda0003f65270 */
[----:B-1----:R-:W-:Y:S02]  /*7380*/  @!P3 IMAD.MOV.U32 R32, RZ, RZ, R20 ;  /* 0x000000ffff20b224 */ /* 0x002fe400078e0014 */
[----:B------:R-:W-:-:S05]  /*7390*/  @!P3 IMAD.MOV.U32 R33, RZ, RZ, R31 ;  /* 0x000000ffff21b224 */ /* 0x000fca00078e001f */
[----:B------:R1:W5:Y:S01]  /*73a0*/  @!P3 LDG.E R19, desc[UR8][R32.64] ;  /* 0x000000082013b981 */ /* 0x000362000c1e1900 */
[----:B------:R-:W-:-:S13]  /*73b0*/  ISETP.NE.AND P3, PT, R54, RZ, PT ;  /* 0x000000ff3600720c */ /* 0x000fda0003f65270 */
[----:B------:R2:W5:Y:S01]  /*73c0*/  @!P3 LDG.E R21, desc[UR8][R36.64] ;  /* 0x000000082415b981 */ /* 0x000562000c1e1900 */
[----:B------:R-:W-:Y:S02]  /*73d0*/  ISETP.NE.AND P3, PT, R49, RZ, PT ;  /* 0x000000ff3100720c */ /* 0x000fe40003f65270 */
[----:B------:R-:W-:Y:S02]  /*73e0*/  @!P5 SEL R47, R47, RZ, P6 ;  /* 0x000000ff2f2fd207 */ /* 0x000fe40003000000 */
[----:B------:R-:W-:Y:S02]  /*73f0*/  @!P5 SEL R68, R5, UR11, !P6 ;  /* 0x0000000b0544dc07 */ /* 0x000fe4000f000000 */
[----:B------:R-:W-:Y:S02]  /*7400*/  LOP3.LUT P6, RZ, R7, 0x400, RZ, 0xc0, !PT ;  /* 0x0000040007ff7812 */ /* 0x000fe400078cc0ff */
[----:B------:R-:W-:Y:S02]  /*7410*/  ISETP.NE.AND P2, PT, R57, RZ, PT ;  /* 0x000000ff3900720c */ /* 0x000fe40003f45270 */
[----:B------:R-:W-:-:S03]  /*7420*/  ISETP.NE.AND P1, PT, R53, RZ, PT ;  /* 0x000000ff3500720c */ /* 0x000fc60003f25270 */
[----:B------:R2:W5:Y:S01]  /*7430*/  @!P3 LDG.E R22, desc[UR8][R38.64] ;  /* 0x000000082616b981 */ /* 0x000562000c1e1900 */
[----:B------:R-:W-:Y:S01]  /*7440*/  ISETP.NE.AND P3, PT, R55, RZ, PT ;  /* 0x000000ff3700720c */ /* 0x000fe20003f65270 */
[----:B------:R-:W-:Y:S01]  /*7450*/  @!P5 IMAD.X R68, R47, 0x1, R68, P6 ;  /* 0x000000012f44d824 */ /* 0x000fe200030e0644 */
[----:B0-----:R-:W-:-:S04]  /*7460*/  @!P5 LEA R34, P6, R43, R34, 0x2 ;  /* 0x000000222b22d211 */ /* 0x001fc800078c10ff */
[----:B------:R-:W-:Y:S01]  /*7470*/  @!P5 LEA.HI.X R35, R43, R35, R68, 0x2, P6 ;  /* 0x000000232b23d211 */ /* 0x000fe200030f1444 */
[----:B------:R2:W5:Y:S04]  /*7480*/  @!P2 LDG.E R27, desc[UR8][R62.64] ;  /* 0x000000083e1ba981 */ /* 0x000568000c1e1900 */
[----:B------:R2:W5:Y:S04]  /*7490*/  @!P1 LDG.E R26, desc[UR8][R58.64] ;  /* 0x000000083a1a9981 */ /* 0x000568000c1e1900 */
[----:B------:R2:W5:Y:S04]  /*74a0*/  @!P3 LDG.E R28, desc[UR8][R64.64] ;  /* 0x00000008401cb981 */ /* 0x000568000c1e1900 */
[----:B------:R2:W5:Y:S01]  /*74b0*/  @!P5 LDG.E R30, desc[UR8][R34.64] ;  /* 0x00000008221ed981 */ /* 0x000562000c1e1900 */
[----:B------:R-:W-:-:S02]  /*74c0*/  LOP3.LUT P6, RZ, R7, 0x2, RZ, 0xc0, !PT ;  /* 0x0000000207ff7812 */ /* 0x000fc400078cc0ff */
[----:B-1----:R-:W-:-:S11]  /*74d0*/  LOP3.LUT R32, R0, 0x1000, RZ, 0xfc, !PT ;  /* 0x0000100000207812 */ /* 0x002fd600078efcff */
[----:B------:R-:W-:-:S05]  /*74e0*/  @!P6 IMAD.MOV.U32 R49, RZ, RZ, R51 ;  /* 0x000000ffff31e224 */ /* 0x000fca00078e0033 */
[----:B------:R2:W5:Y:S01]  /*74f0*/  @!P6 LDG.E R25, desc[UR8][R48.64] ;  /* 0x000000083019e981 */ /* 0x000562000c1e1900 */
[----:B------:R-:W-:Y:S02]  /*7500*/  ISETP.GE.AND P6, PT, R32, UR7, PT ;  /* 0x0000000720007c0c */ /* 0x000fe4000bfc6270 */
[----:B------:R-:W-:-:S11]  /*7510*/  LOP3.LUT R7, R7, 0xfffffbff, RZ, 0xc0, !PT ;  /* 0xfffffbff07077812 */ /* 0x000fd600078ec0ff */
[----:B------:R-:W-:Y:S01]  /*7520*/  @P6 LOP3.LUT R7, R7, 0x400, RZ, 0xfc, !PT ;  /* 0x0000040007076812 */ /* 0x000fe200078efcff */
[----:B--2---:R-:W-:Y:S06]  /*7530*/  @P6 BRA `(.L_x_42) ;  /* 0x0000001400986947 */ /* 0x004fec0003800000 */
[----:B------:R-:W0:Y:S01]  /*7540*/  LDCU.64 UR14, c[0x0][0x388] ;  /* 0x00007100ff0e77ac */ /* 0x000e220008000a00 */
[C---:B------:R-:W-:Y:S01]  /*7550*/  IMAD.IADD R20, R32.reuse, 0x1, -R3 ;  /* 0x0000000120147824 */ /* 0x040fe200078e0a03 */
[----:B------:R-:W-:-:S04]  /*7560*/  ISETP.GE.AND P6, PT, R32, R3, PT ;  /* 0x000000032000720c */ /* 0x000fc80003fc6270 */
[----:B------:R-:W-:Y:S02]  /*7570*/  SEL R31, R32, R20, !P6 ;  /* 0x00000014201f7207 */ /* 0x000fe40007000000 */
[----:B------:R-:W-:Y:S02]  /*7580*/  SHF.R.S32.HI R20, RZ, 0x1f, R20 ;  /* 0x0000001fff147819 */ /* 0x000fe40000011414 */
[----:B------:R-:W-:Y:S02]  /*7590*/  SEL R34, R4, UR10, !P6 ;  /* 0x0000000a04227c07 */ /* 0x000fe4000f000000 */
[----:B------:R-:W-:Y:S02]  /*75a0*/  SEL R33, R5, UR11, !P6 ;  /* 0x0000000b05217c07 */ /* 0x000fe4000f000000 */
[----:B------:R-:W-:Y:S02]  /*75b0*/  SEL R32, R20, RZ, P6 ;  /* 0x000000ff14207207 */ /* 0x000fe40003000000 */
[----:B------:R-:W-:-:S05]  /*75c0*/  IADD3 R20, P6, PT, R31, R34, RZ ;  /* 0x000000221f147210 */ /* 0x000fca0007fde0ff */
[----:B------:R-:W-:Y:S01]  /*75d0*/  IMAD.X R31, R32, 0x1, R33, P6 ;  /* 0x00000001201f7824 */ /* 0x000fe200030e0621 */
[----:B0-----:R-:W-:-:S04]  /*75e0*/  LEA R32, P6, R20, UR14, 0x2 ;  /* 0x0000000e14207c11 */ /* 0x001fc8000f8c10ff */
[----:B------:R-:W-:-:S05]  /*75f0*/  LEA.HI.X R33, R20, UR15, R31, 0x2, P6 ;  /* 0x0000000f14217c11 */ /* 0x000fca000b0f141f */
[----:B------:R0:W5:Y:S01]  /*7600*/  LDG.E R31, desc[UR8][R32.64] ;  /* 0x00000008201f7981 */ /* 0x000162000c1e1900 */
[----:B------:R-:W-:Y:S05]  /*7610*/  BRA `(.L_x_42) ;  /* 0x0000001400607947 */ /* 0x000fea0003800000 */
.L_x_41:
[----:B------:R-:W-:Y:S01]  /*7620*/  IMAD.IADD R6, R3, 0x1, R2 ;  /* 0x0000000103067824 */ /* 0x000fe200078e0202 */
[----:B------:R-:W-:Y:S01]  /*7630*/  IADD3 R5, P1, P2, R5, R8, R7 ;  /* 0x0000000805057210 */ /* 0x000fe20007a3e007 */
[----:B--2---:R-:W-:Y:S01]  /*7640*/  VIADD R10, R0, 0xf00 ;  /* 0x00000f00000a7836 */ /* 0x004fe20000000000 */
[----:B------:R-:W-:Y:S02]  /*7650*/  IADD3 R4, P0, PT, R8, R4, RZ ;  /* 0x0000000408047210 */ /* 0x000fe40007f1e0ff */
[----:B------:R-:W-:Y:S01]  /*7660*/  R2UR UR7, R6 ;  /* 0x00000000060772ca */ /* 0x000fe200000e0000 */
[C---:B------:R-:W-:Y:S01]  /*7670*/  VIADD R6, R0.reuse, 0xe00 ;  /* 0x00000e0000067836 */ /* 0x040fe20000000000 */
[----:B------:R-:W-:Y:S02]  /*7680*/  R2UR UR10, R5 ;  /* 0x00000000050a72ca */ /* 0x000fe400000e0000 */
[----:B------:R-:W-:Y:S02]  /*7690*/  IADD3.X R5, PT, PT, RZ, RZ, RZ, P1, P2 ;  /* 0x000000ffff057210 */ /* 0x000fe40000fe44ff */
[----:B------:R-:W-:-:S02]  /*76a0*/  LOP3.LUT R8, R0, 0x1000, RZ, 0xfc, !PT ;  /* 0x0000100000087812 */ /* 0x000fc400078efcff */
[----:B------:R-:W-:Y:S01]  /*76b0*/  R2UR UR11, R5 ;  /* 0x00000000050b72ca */ /* 0x000fe200000e0000 */
[----:B------:R-:W-:Y:S01]  /*76c0*/  IMAD.X R5, RZ, RZ, RZ, P0 ;  /* 0x000000ffff057224 */ /* 0x000fe200000e06ff */
[----:B------:R-:W-:-:S03]  /*76d0*/  LOP3.LUT R7, R7, 0xfffffeff, RZ, 0xc0, !PT ;  /* 0xfffffeff07077812 */ /* 0x000fc600078ec0ff */
[----:B------:R-:W-:Y:S02]  /*76e0*/  ISETP.GE.AND P4, PT, R6, UR7, PT ;  /* 0x0000000706007c0c */ /* 0x000fe4000bf86270 */
[----:B------:R-:W-:Y:S02]  /*76f0*/  ISETP.GE.AND P6, PT, R10, UR7, PT ;  /* 0x000000070a007c0c */ /* 0x000fe4000bfc6270 */
[----:B------:R-:W-:Y:S02]  /*7700*/  ISETP.GE.AND P5, PT, R8, UR7, PT ;  /* 0x0000000708007c0c */ /* 0x000fe4000bfa6270 */
[----:B------:R-:W-:-:S07]  /*7710*/  ISETP.GE.AND P0, PT, R0, UR7, PT ;  /* 0x0000000700007c0c */ /* 0x000fce000bf06270 */
[C-C-:B------:R-:W-:Y:S01]  /*7720*/  @!P4 IMAD.IADD R35, R6.reuse, 0x1, -R3.reuse ;  /* 0x000000010623c824 */ /* 0x140fe200078e0a03 */
[-C--:B------:R-:W-:Y:S01]  /*7730*/  @!P4 ISETP.GE.AND P2, PT, R6, R3.reuse, PT ;  /* 0x000000030600c20c */ /* 0x080fe20003f46270 */
[C---:B------:R-:W-:Y:S01]  /*7740*/  @!P6 IMAD.IADD R37, R10.reuse, 0x1, -R3 ;  /* 0x000000010a25e824 */ /* 0x040fe200078e0a03 */
[----:B------:R-:W-:Y:S02]  /*7750*/  @!P6 ISETP.GE.AND P1, PT, R10, R3, PT ;  /* 0x000000030a00e20c */ /* 0x000fe40003f26270 */
[----:B------:R-:W-:Y:S02]  /*7760*/  @!P4 SEL R6, R6, R35, !P2 ;  /* 0x000000230606c207 */ /* 0x000fe40005000000 */
[----:B------:R-:W-:Y:S02]  /*7770*/  @!P4 SEL R33, R4, UR10, !P2 ;  /* 0x0000000a0421cc07 */ /* 0x000fe4000d000000 */
[----:B------:R-:W-:Y:S02]  /*7780*/  @!P4 SHF.R.S32.HI R35, RZ, 0x1f, R35 ;  /* 0x0000001fff23c819 */ /* 0x000fe40000011423 */
[----:B------:R-:W-:Y:S01]  /*7790*/  @!P4 IADD3 R33, P3, PT, R6, R33, RZ ;  /* 0x000000210621c210 */ /* 0x000fe20007f7e0ff */
[----:B------:R-:W-:Y:S01]  /*77a0*/  VIADD R6, R0, 0x100 ;  /* 0x0000010000067836 */ /* 0x000fe20000000000 */
[----:B------:R-:W-:-:S02]  /*77b0*/  @!P4 SEL R32, R5, UR11, !P2 ;  /* 0x0000000b0520cc07 */ /* 0x000fc4000d000000 */
[----:B------:R-:W-:Y:S02]  /*77c0*/  @!P4 SEL R35, R35, RZ, P2 ;  /* 0x000000ff2323c207 */ /* 0x000fe40001000000 */
[----:B------:R-:W-:Y:S02]  /*77d0*/  @P4 LOP3.LUT R7, R7, 0x100, RZ, 0xfc, !PT ;  /* 0x0000010007074812 */ /* 0x000fe400078efcff */
[----:B------:R-:W-:Y:S01]  /*77e0*/  @!P6 SEL R10, R10, R37, !P1 ;  /* 0x000000250a0ae207 */ /* 0x000fe20004800000 */
[----:B------:R-:W-:Y:S01]  /*77f0*/  @!P4 IMAD.X R32, R35, 0x1, R32, P3 ;  /* 0x000000012320c824 */ /* 0x000fe200018e0620 */
[C---:B------:R-:W-:Y:S01]  /*7800*/  @!P5 ISETP.GE.AND P3, PT, R8.reuse, R3, PT ;  /* 0x000000030800d20c */ /* 0x040fe20003f66270 */
[----:B------:R-:W-:Y:S01]  /*7810*/  @!P5 IMAD.IADD R35, R8, 0x1, -R3 ;  /* 0x000000010823d824 */ /* 0x000fe200078e0a03 */
[----:B------:R-:W-:Y:S02]  /*7820*/  LOP3.LUT R7, R7, 0xfffffdff, RZ, 0xc0, !PT ;  /* 0xfffffdff07077812 */ /* 0x000fe400078ec0ff */
[----:B------:R-:W-:-:S02]  /*7830*/  @!P6 SHF.R.S32.HI R37, RZ, 0x1f, R37 ;  /* 0x0000001fff25e819 */ /* 0x000fc40000011425 */
[----:B------:R-:W-:Y:S02]  /*7840*/  @!P5 SEL R39, R8, R35, !P3 ;  /* 0x000000230827d207 */ /* 0x000fe40005800000 */
[----:B------:R-:W-:Y:S02]  /*7850*/  @!P5 SEL R56, R4, UR10, !P3 ;  /* 0x0000000a0438dc07 */ /* 0x000fe4000d800000 */
[----:B------:R-:W-:Y:S01]  /*7860*/  @!P5 SHF.R.S32.HI R8, RZ, 0x1f, R35 ;  /* 0x0000001fff08d819 */ /* 0x000fe20000011423 */
[----:B------:R-:W-:Y:S01]  /*7870*/  @!P0 IMAD.IADD R35, R0, 0x1, -R3 ;  /* 0x0000000100238824 */ /* 0x000fe200078e0a03 */
[----:B------:R-:W-:Y:S02]  /*7880*/  @P6 LOP3.LUT R7, R7, 0x200, RZ, 0xfc, !PT ;  /* 0x0000020007076812 */ /* 0x000fe400078efcff */
[----:B------:R-:W-:Y:S02]  /*7890*/  @!P6 SEL R45, R4, UR10, !P1 ;  /* 0x0000000a042dec07 */ /* 0x000fe4000c800000 */
[----:B------:R-:W-:-:S02]  /*78a0*/  @!P6 SEL R58, R5, UR11, !P1 ;  /* 0x0000000b053aec07 */ /* 0x000fc4000c800000 */
[----:B------:R-:W-:Y:S02]  /*78b0*/  @!P6 SEL R37, R37, RZ, P1 ;  /* 0x000000ff2525e207 */ /* 0x000fe40000800000 */
[----:B------:R-:W-:Y:S02]  /*78c0*/  @!P5 IADD3 R56, P1, PT, R39, R56, RZ ;  /* 0x000000382738d210 */ /* 0x000fe40007f3e0ff */
[----:B------:R-:W-:Y:S02]  /*78d0*/  @!P5 SEL R42, R5, UR11, !P3 ;  /* 0x0000000b052adc07 */ /* 0x000fe4000d800000 */
[----:B------:R-:W-:Y:S01]  /*78e0*/  @!P5 SEL R39, R8, RZ, P3 ;  /* 0x000000ff0827d207 */ /* 0x000fe20001800000 */
[----:B------:R-:W-:Y:S01]  /*78f0*/  VIADD R8, R0, 0x200 ;  /* 0x0000020000087836 */ /* 0x000fe20000000000 */
[----:B------:R-:W-:Y:S02]  /*7900*/  ISETP.GE.AND P3, PT, R6, UR7, PT ;  /* 0x0000000706007c0c */ /* 0x000fe4000bf66270 */
[----:B------:R-:W-:Y:S01]  /*7910*/  LOP3.LUT R7, R7, 0xfffffbff, RZ, 0xc0, !PT ;  /* 0xfffffbff07077812 */ /* 0x000fe200078ec0ff */
[----:B------:R-:W-:Y:S01]  /*7920*/  @!P5 IMAD.X R42, R39, 0x1, R42, P1 ;  /* 0x00000001272ad824 */ /* 0x000fe200008e062a */
[----:B------:R-:W-:-:S02]  /*7930*/  @!P6 IADD3 R45, P2, PT, R10, R45, RZ ;  /* 0x0000002d0a2de210 */ /* 0x000fc40007f5e0ff */
[----:B------:R-:W-:-:S03]  /*7940*/  @P5 LOP3.LUT R7, R7, 0x400, RZ, 0xfc, !PT ;  /* 0x0000040007075812 */ /* 0x000fc600078efcff */
[----:B------:R-:W-:Y:S01]  /*7950*/  @!P6 IMAD.X R58, R37, 0x1, R58, P2 ;  /* 0x00000001253ae824 */ /* 0x000fe200010e063a */
[C---:B------:R-:W-:Y:S02]  /*7960*/  @!P0 ISETP.GE.AND P2, PT, R0.reuse, R3, PT ;  /* 0x000000030000820c */ /* 0x040fe40003f46270 */
[----:B------:R-:W-:Y:S02]  /*7970*/  LOP3.LUT R7, R7, 0xfffffffe, RZ, 0xc0, !PT ;  /* 0xfffffffe07077812 */ /* 0x000fe400078ec0ff */
[----:B------:R-:W-:Y:S02]  /*7980*/  @!P0 SEL R37, R0, R35, !P2 ;  /* 0x0000002300258207 */ /* 0x000fe40005000000 */
[----:B------:R-:W-:Y:S02]  /*7990*/  @!P0 SHF.R.S32.HI R35, RZ, 0x1f, R35 ;  /* 0x0000001fff238819 */ /* 0x000fe40000011423 */
[----:B------:R-:W-:Y:S02]  /*79a0*/  @P3 LOP3.LUT R7, R7, 0x1, RZ, 0xfc, !PT ;  /* 0x0000000107073812 */ /* 0x000fe400078efcff */
[----:B------:R-:W-:-:S02]  /*79b0*/  @!P0 SEL R50, R4, UR10, !P2 ;  /* 0x0000000a04328c07 */ /* 0x000fc4000d000000 */
[----:B------:R-:W-:Y:S02]  /*79c0*/  @!P0 SEL R43, R5, UR11, !P2 ;  /* 0x0000000b052b8c07 */ /* 0x000fe4000d000000 */
[----:B------:R-:W-:Y:S02]  /*79d0*/  @!P0 SEL R10, R35, RZ, P2 ;  /* 0x000000ff230a8207 */ /* 0x000fe40001000000 */
[----:B------:R-:W-:Y:S02]  /*79e0*/  LOP3.LUT P2, RZ, R7, 0x1, RZ, 0xc0, !PT ;  /* 0x0000000107ff7812 */ /* 0x000fe4000784c0ff */
[----:B------:R-:W-:Y:S02]  /*79f0*/  @!P0 IADD3 R50, P1, PT, R37, R50, RZ ;  /* 0x0000003225328210 */ /* 0x000fe40007f3e0ff */
[----:B------:R-:W-:Y:S02]  /*7a00*/  ISETP.GE.AND P3, PT, R8, UR7, PT ;  /* 0x0000000708007c0c */ /* 0x000fe4000bf66270 */
[----:B------:R-:W-:Y:S01]  /*7a10*/  LOP3.LUT R7, R7, 0xffffff7f, RZ, 0xc0, !PT ;  /* 0xffffff7f07077812 */ /* 0x000fe200078ec0ff */
[----:B------:R-:W-:-:S06]  /*7a20*/  @!P0 IMAD.X R43, R10, 0x1, R43, P1 ;  /* 0x000000010a2b8824 */ /* 0x000fcc00008e062b */
[C---:B------:R-:W-:Y:S01]  /*7a30*/  @!P2 IMAD.IADD R35, R6.reuse, 0x1, -R3 ;  /* 0x000000010623a824 */ /* 0x040fe200078e0a03 */
[----:B------:R-:W-:-:S03]  /*7a40*/  @!P2 ISETP.GE.AND P1, PT, R6, R3, PT ;  /* 0x000000030600a20c */ /* 0x000fc60003f26270 */
[----:B------:R-:W-:Y:S02]  /*7a50*/  @P3 LOP3.LUT R7, R7, 0x80, RZ, 0xfc, !PT ;  /* 0x0000008007073812 */ /* 0x000fe400078efcff */
[----:B------:R-:W-:Y:S02]  /*7a60*/  @!P2 SHF.R.S32.HI R10, RZ, 0x1f, R35 ;  /* 0x0000001fff0aa819 */ /* 0x000fe40000011423 */
[----:B------:R-:W-:Y:S02]  /*7a70*/  @!P2 SEL R12, R6, R35, !P1 ;  /* 0x00000023060ca207 */ /* 0x000fe40004800000 */
[----:B------:R-:W-:Y:S02]  /*7a80*/  @!P2 SEL R57, R4, UR10, !P1 ;  /* 0x0000000a0439ac07 */ /* 0x000fe4000c800000 */
[----:B------:R-:W-:Y:S02]  /*7a90*/  @!P2 SEL R62, R5, UR11, !P1 ;  /* 0x0000000b053eac07 */ /* 0x000fe4000c800000 */
[----:B------:R-:W-:-:S02]  /*7aa0*/  @!P2 SEL R35, R10, RZ, P1 ;  /* 0x000000ff0a23a207 */ /* 0x000fc40000800000 */
[----:B------:R-:W-:Y:S02]  /*7ab0*/  @!P2 IADD3 R57, P1, PT, R12, R57, RZ ;  /* 0x000000390c39a210 */ /* 0x000fe40007f3e0ff */
[----:B------:R-:W-:-:S03]  /*7ac0*/  LOP3.LUT R7, R7, 0xffffffbf, RZ, 0xc0, !PT ;  /* 0xffffffbf07077812 */ /* 0x000fc600078ec0ff */
[----:B------:R-:W-:Y:S01]  /*7ad0*/  @!P2 IMAD.X R62, R35, 0x1, R62, P1 ;  /* 0x00000001233ea824 */ /* 0x000fe200008e063e */
[C---:B------:R-:W-:Y:S01]  /*7ae0*/  @!P3 ISETP.GE.AND P1, PT, R8.reuse, R3, PT ;  /* 0x000000030800b20c */ /* 0x040fe20003f26270 */
[----:B------:R-:W-:-:S03]  /*7af0*/  @!P3 IMAD.IADD R35, R8, 0x1, -R3 ;  /* 0x000000010823b824 */ /* 0x000fc600078e0a03 */
[----:B------:R-:W-:Y:S02]  /*7b00*/  @!P3 SEL R20, R4, UR10, !P1 ;  /* 0x0000000a0414bc07 */ /* 0x000fe4000c800000 */
[----:B------:R-:W-:Y:S02]  /*7b10*/  @!P3 SHF.R.S32.HI R10, RZ, 0x1f, R35 ;  /* 0x0000001fff0ab819 */ /* 0x000fe40000011423 */
[----:B------:R-:W-:Y:S02]  /*7b20*/  @!P3 SEL R35, R8, R35, !P1 ;  /* 0x000000230823b207 */ /* 0x000fe40004800000 */
[----:B------:R-:W-:Y:S01]  /*7b30*/  @!P3 SEL R12, R10, RZ, P1 ;  /* 0x000000ff0a0cb207 */ /* 0x000fe20000800000 */
[----:B------:R-:W-:Y:S01]  /*7b40*/  VIADD R10, R0, 0x300 ;  /* 0x00000300000a7836 */ /* 0x000fe20000000000 */
[----:B------:R-:W-:Y:S02]  /*7b50*/  @!P3 SEL R51, R5, UR11, !P1 ;  /* 0x0000000b0533bc07 */ /* 0x000fe4000c800000 */
[----:B------:R-:W-:-:S02]  /*7b60*/  @!P3 IADD3 R20, P1, PT, R35, R20, RZ ;  /* 0x000000142314b210 */ /* 0x000fc40007f3e0ff */
[----:B------:R-:W-:-:S03]  /*7b70*/  ISETP.GE.AND P2, PT, R10, UR7, PT ;  /* 0x000000070a007c0c */ /* 0x000fc6000bf46270 */
[----:B------:R-:W-:-:S10]  /*7b80*/  @!P3 IMAD.X R51, R12, 0x1, R51, P1 ;  /* 0x000000010c33b824 */ /* 0x000fd400008e0633 */
        /* <DEDUP_REMOVED lines=11> */
[----:B------:R-:W-:-:S04]  /*7c40*/  LOP3.LUT R12, R0, 0x400, RZ, 0xfc, !PT ;  /* 0x00000400000c7812 */ /* 0x000fc800078efcff */
        /* <DEDUP_REMOVED lines=55> */
[----:B------:R-:W0:Y:S01]  /*7fc0*/  @!P4 LDC.64 R60, c[0x0][0x3a0] ;  /* 0x0000e800ff3ccb82 */ /* 0x000e220000000a00 */
[----:B------:R-:W-:Y:S02]  /*7fd0*/  P2R R63, PR, RZ, 0x4 ;  /* 0x00000004ff3f7803 */ /* 0x000fe40000000000 */
[----:B------:R-:W-:Y:S01]  /*7fe0*/  @!P3 IMAD.X R46, R49, 0x1, R46, P1 ;  /* 0x00000001312eb824 */ /* 0x000fe200008e062e */
[----:B------:R-:W-:-:S02]  /*7ff0*/  LOP3.LUT P2, RZ, R7, 0x1, RZ, 0xc0, !PT ;  /* 0x0000000107ff7812 */ /* 0x000fc4000784c0ff */
[----:B------:R-:W-:-:S04]  /*8000*/  LOP3.LUT R7, R7, 0xfffffffb, RZ, 0xc0, !PT ;  /* 0xfffffffb07077812 */ /* 0x000fc800078ec0ff */
[----:B------:R-:W-:-:S04]  /*8010*/  @P3 LOP3.LUT R7, R7, 0x4, RZ, 0xfc, !PT ;  /* 0x0000000407073812 */ /* 0x000fc800078efcff */
[----:B------:R-:W-:Y:S02]  /*8020*/  LOP3.LUT R7, R7, 0xfffffffd, RZ, 0xc0, !PT ;  /* 0xfffffffd07077812 */ /* 0x000fe400078ec0ff */
[----:B0-----:R-:W-:-:S04]  /*8030*/  @!P4 LEA R60, P1, R33, R60, 0x2 ;  /* 0x0000003c213cc211 */ /* 0x001fc800078210ff */
[----:B------:R-:W-:Y:S02]  /*8040*/  @!P4 LEA.HI.X R61, R33, R61, R32, 0x2, P1 ;  /* 0x0000003d213dc211 */ /* 0x000fe400008f1420 */
[----:B------:R-:W0:Y:S02]  /*8050*/  @!P6 LDC.64 R32, c[0x0][0x3a0] ;  /* 0x0000e800ff20eb82 */ /* 0x000e240000000a00 */
[----:B0-----:R-:W-:-:S04]  /*8060*/  @!P6 LEA R55, P1, R45, R32, 0x2 ;  /* 0x000000202d37e211 */ /* 0x001fc800078210ff */
[----:B------:R-:W-:Y:S02]  /*8070*/  @!P6 LEA.HI.X R58, R45, R33, R58, 0x2, P1 ;  /* 0x000000212d3ae211 */ /* 0x000fe400008f143a */
[----:B------:R-:W0:Y:S08]  /*8080*/  @!P5 LDC.64 R32, c[0x0][0x3a0] ;  /* 0x0000e800ff20db82 */ /* 0x000e300000000a00 */
[----:B------:R-:W1:Y:S01]  /*8090*/  @!P2 LDC.64 R44, c[0x0][0x3a0] ;  /* 0x0000e800ff2cab82 */ /* 0x000e620000000a00 */
[----:B0-----:R-:W-:-:S04]  /*80a0*/  @!P5 LEA R53, P1, R56, R32, 0x2 ;  /* 0x000000203835d211 */ /* 0x001fc800078210ff */
[----:B------:R-:W-:-:S03]  /*80b0*/  @!P5 LEA.HI.X R56, R56, R33, R42, 0x2, P1 ;  /* 0x000000213838d211 */ /* 0x000fc600008f142a */
[----:B------:R-:W0:Y:S02]  /*80c0*/  @!P0 LDC.64 R32, c[0x0][0x3a0] ;  /* 0x0000e800ff208b82 */ /* 0x000e240000000a00 */
[----:B0-----:R-:W-:-:S04]  /*80d0*/  @!P0 LEA R49, P1, R50, R32, 0x2 ;  /* 0x0000002032318211 */ /* 0x001fc800078210ff */
[----:B------:R-:W-:Y:S02]  /*80e0*/  @!P0 LEA.HI.X R50, R50, R33, R43, 0x2, P1 ;  /* 0x0000002132328211 */ /* 0x000fe400008f142b */
[----:B-1----:R-:W-:-:S04]  /*80f0*/  @!P2 LEA R44, P1, R57, R44, 0x2 ;  /* 0x0000002c392ca211 */ /* 0x002fc800078210ff */
        /* <DEDUP_REMOVED lines=32> */
[----:B------:R-:W-:-:S02]  /*8300*/  @!P2 SEL R51, R38, RZ, P1 ;  /* 0x000000ff2633a207 */ /* 0x000fc40000800000 */
[----:B------:R-:W-:Y:S02]  /*8310*/  @!P2 SEL R38, R5, UR11, !P1 ;  /* 0x0000000b0526ac07 */ /* 0x000fe4000c800000 */
[----:B------:R-:W-:-:S05]  /*8320*/  @!P2 IADD3 R52, P1, PT, R48, R39, RZ ;  /* 0x000000273034a210 */ /* 0x000fca0007f3e0ff */
[----:B------:R-:W-:Y:S02]  /*8330*/  @!P2 IMAD.X R51, R51, 0x1, R38, P1 ;  /* 0x000000013333a824 */ /* 0x000fe400008e0626 */
[----:B------:R-:W0:Y:S02]  /*8340*/  @!P2 LDC.64 R38, c[0x0][0x3a0] ;  /* 0x0000e800ff26ab82 */ /* 0x000e240000000a00 */
[----:B0-----:R-:W-:-:S04]  /*8350*/  @!P2 LEA R48, P1, R52, R38, 0x2 ;  /* 0x000000263430a211 */ /* 0x001fc800078210ff */
[----:B------:R-:W-:Y:S01]  /*8360*/  @!P2 LEA.HI.X R51, R52, R39, R51, 0x2, P1 ;  /* 0x000000273433a211 */ /* 0x000fe200008f1433 */
[----:B------:R-:W-:-:S05]  /*8370*/  VIADD R52, R0, 0x900 ;  /* 0x0000090000347836 */ /* 0x000fca0000000000 */
[----:B------:R-:W-:-:S13]  /*8380*/  ISETP.GE.AND P1, PT, R52, UR7, PT ;  /* 0x0000000734007c0c */ /* 0x000fda000bf26270 */
[C---:B------:R-:W-:Y:S01]  /*8390*/  @!P1 IMAD.IADD R39, R52.reuse, 0x1, -R3 ;  /* 0x0000000134279824 */ /* 0x040fe200078e0a03 */
[----:B------:R-:W-:-:S04]  /*83a0*/  @!P1 ISETP.GE.AND P2, PT, R52, R3, PT ;  /* 0x000000033400920c */ /* 0x000fc80003f46270 */
[----:B------:R-:W-:Y:S02]  /*83b0*/  @!P1 SHF.R.S32.HI R38, RZ, 0x1f, R39 ;  /* 0x0000001fff269819 */ /* 0x000fe40000011427 */
[----:B------:R-:W-:Y:S02]  /*83c0*/  @!P1 SEL R54, R52, R39, !P2 ;  /* 0x0000002734369207 */ /* 0x000fe40005000000 */
[----:B------:R-:W-:Y:S02]  /*83d0*/  @!P1 SEL R39, R4, UR10, !P2 ;  /* 0x0000000a04279c07 */ /* 0x000fe4000d000000 */
[----:B------:R-:W-:Y:S02]  /*83e0*/  @!P1 SEL R57, R38, RZ, P2 ;  /* 0x000000ff26399207 */ /* 0x000fe40001000000 */
[----:B------:R-:W-:Y:S02]  /*83f0*/  @!P1 IADD3 R59, P3, PT, R54, R39, RZ ;  /* 0x00000027363b9210 */ /* 0x000fe40007f7e0ff */
[----:B------:R-:W-:-:S05]  /*8400*/  @!P1 SEL R38, R5, UR11, !P2 ;  /* 0x0000000b05269c07 */ /* 0x000fca000d000000 */
[----:B------:R-:W-:Y:S02]  /*8410*/  @!P1 IMAD.X R62, R57, 0x1, R38, P3 ;  /* 0x00000001393e9824 */ /* 0x000fe400018e0626 */
[----:B------:R-:W0:Y:S02]  /*8420*/  @!P1 LDC.64 R38, c[0x0][0x3a0] ;  /* 0x0000e800ff269b82 */ /* 0x000e240000000a00 */
[C---:B0-----:R-:W-:Y:S01]  /*8430*/  @!P1 LEA R54, P2, R59.reuse, R38, 0x2 ;  /* 0x000000263b369211 */ /* 0x041fe200078410ff */
[----:B------:R-:W-:Y:S02]  /*8440*/  @!P4 IMAD.MOV.U32 R38, RZ, RZ, R60 ;  /* 0x000000ffff26c224 */ /* 0x000fe400078e003c */
[----:B------:R-:W-:Y:S01]  /*8450*/  VIADD R60, R0, 0xa00 ;  /* 0x00000a00003c7836 */ /* 0x000fe20000000000 */
[----:B------:R-:W-:Y:S01]  /*8460*/  @!P1 LEA.HI.X R57, R59, R39, R62, 0x2, P2 ;  /* 0x000000273b399211 */ /* 0x000fe200010f143e */
[----:B------:R-:W-:Y:S01]  /*8470*/  @!P4 IMAD.MOV.U32 R39, RZ, RZ, R61 ;  /* 0x000000ffff27c224 */ /* 0x000fe200078e003d */
[----:B------:R-:W-:-:S02]  /*8480*/  P2R R59, PR, RZ, 0x2 ;  /* 0x00000002ff3b7803 */ /* 0x000fc40000000000 */
[C---:B------:R-:W-:Y:S02]  /*8490*/  ISETP.GE.AND P2, PT, R60.reuse, UR7, PT ;  /* 0x000000073c007c0c */ /* 0x040fe4000bf46270 */
[----:B------:R0:W5:Y:S11]  /*84a0*/  @!P4 LDG.E R9, desc[UR8][R38.64] ;  /* 0x000000082609c981 */ /* 0x000176000c1e1900 */
        /* <DEDUP_REMOVED lines=9> */
[----:B------:R-:W-:Y:S01]  /*8540*/  @!P2 IMAD.X R61, R62, 0x1, R61, P4 ;  /* 0x000000013e3da824 */ /* 0x000fe200020e063d */
[----:B0-----:R-:W-:Y:S01]  /*8550*/  @!P2 LEA R62, P3, R64, R38, 0x2 ;  /* 0x00000026403ea211 */ /* 0x001fe200078610ff */
[----:B------:R-:W-:-:S03]  /*8560*/  @!P6 IMAD.MOV.U32 R38, RZ, RZ, R55 ;  /* 0x000000ffff26e224 */ /* 0x000fc600078e0037 */
[----:B------:R-:W-:Y:S01]  /*8570*/  @!P2 LEA.HI.X R63, R64, R39, R61, 0x2, P3 ;  /* 0x00000027403fa211 */ /* 0x000fe200018f143d */
[----:B------:R-:W-:Y:S01]  /*8580*/  @!P6 IMAD.MOV.U32 R39, RZ, RZ, R58 ;  /* 0x000000ffff27e224 */ /* 0x000fe200078e003a */
[----:B------:R-:W-:-:S04]  /*8590*/  P2R R61, PR, RZ, 0x4 ;  /* 0x00000004ff3d7803 */ /* 0x000fc80000000000 */
[----:B------:R0:W5:Y:S02]  /*85a0*/  @!P6 LDG.E R11, desc[UR8][R38.64] ;  /* 0x00000008260be981 */ /* 0x000164000c1e1900 */
[----:B0-----:R-:W-:Y:S02]  /*85b0*/  @!P5 IMAD.MOV.U32 R39, RZ, RZ, R56 ;  /* 0x000000ffff27d224 */ /* 0x001fe400078e0038 */
[----:B------:R-:W-:Y:S02]  /*85c0*/  VIADD R56, R0, 0xb00 ;  /* 0x00000b0000387836 */ /* 0x000fe40000000000 */
[----:B------:R-:W-:-:S03]  /*85d0*/  @!P5 IMAD.MOV.U32 R38, RZ, RZ, R53 ;  /* 0x000000ffff26d224 */ /* 0x000fc600078e0035 */
[----:B------:R-:W-:Y:S02]  /*85e0*/  ISETP.GE.AND P3, PT, R56, UR7, PT ;  /* 0x0000000738007c0c */ /* 0x000fe4000bf66270 */
[----:B------:R0:W5:Y:S01]  /*85f0*/  @!P5 LDG.E R31, desc[UR8][R38.64] ;  /* 0x00000008261fd981 */ /* 0x000162000c1e1900 */
[C---:B------:R-:W-:Y:S02]  /*8600*/  LOP3.LUT P2, RZ, R7.reuse, 0x8, RZ, 0xc0, !PT ;  /* 0x0000000807ff7812 */ /* 0x040fe4000784c0ff */
[C---:B------:R-:W-:Y:S02]  /*8610*/  LOP3.LUT P1, RZ, R7.reuse, 0x4, RZ, 0xc0, !PT ;  /* 0x0000000407ff7812 */ /* 0x040fe4000782c0ff */
[----:B------:R-:W-:Y:S02]  /*8620*/  P2R R53, PR, RZ, 0x4 ;  /* 0x00000004ff357803 */ /* 0x000fe40000000000 */
[----:B------:R-:W-:-:S04]  /*8630*/  LOP3.LUT P2, RZ, R7, 0x10, RZ, 0xc0, !PT ;  /* 0x0000001007ff7812 */ /* 0x000fc8000784c0ff */
[----:B0-----:R-:W0:Y:S01]  /*8640*/  @!P3 LDC.64 R38, c[0x0][0x3a0] ;  /* 0x0000e800ff26bb82 */ /* 0x001e220000000a00 */
[C---:B------:R-:W-:Y:S01]  /*8650*/  @!P3 IMAD.IADD R65, R56.reuse, 0x1, -R3 ;  /* 0x000000013841b824 */ /* 0x040fe200078e0a03 */
[C---:B------:R-:W-:Y:S02]  /*8660*/  @!P3 ISETP.GE.AND P4, PT, R56.reuse, R3, PT ;  /* 0x000000033800b20c */ /* 0x040fe40003f86270 */
[----:B------:R-:W-:Y:S02]  /*8670*/  P2R R55, PR, RZ, 0x4 ;  /* 0x00000004ff377803 */ /* 0x000fe40000000000 */
[----:B------:R-:W-:Y:S02]  /*8680*/  @!P3 SHF.R.S32.HI R58, RZ, 0x1f, R65 ;  /* 0x0000001fff3ab819 */ /* 0x000fe40000011441 */
[----:B------:R-:W-:Y:S02]  /*8690*/  @!P3 SEL R68, R56, R65, !P4 ;  /* 0x000000413844b207 */ /* 0x000fe40006000000 */
[----:B------:R-:W-:-:S02]  /*86a0*/  @!P3 SEL R65, R4, UR10, !P4 ;  /* 0x0000000a0441bc07 */ /* 0x000fc4000e000000 */
[----:B------:R-:W-:Y:S02]  /*86b0*/  @!P3 SEL R67, R58, RZ, P4 ;  /* 0x000000ff3a43b207 */ /* 0x000fe40002000000 */
[----:B------:R-:W-:Y:S02]  /*86c0*/  @!P3 IADD3 R65, P5, PT, R68, R65, RZ ;  /* 0x000000414441b210 */ /* 0x000fe40007fbe0ff */
[----:B------:R-:W-:Y:S02]  /*86d0*/  @!P3 SEL R58, R5, UR11, !P4 ;  /* 0x0000000b053abc07 */ /* 0x000fe4000e000000 */
[----:B------:R-:W-:-:S03]  /*86e0*/  LOP3.LUT P2, RZ, R7, 0x20, RZ, 0xc0, !PT ;  /* 0x0000002007ff7812 */ /* 0x000fc6000784c0ff */
[----:B------:R-:W-:Y:S01]  /*86f0*/  @!P3 IMAD.X R68, R67, 0x1, R58, P5 ;  /* 0x000000014344b824 */ /* 0x000fe200028e063a */
[----:B------:R-:W-:Y:S02]  /*8700*/  P2R R64, PR, RZ, 0x4 ;  /* 0x00000004ff407803 */ /* 0x000fe40000000000 */
[----:B0-----:R-:W-:Y:S01]  /*8710*/  @!P3 LEA R58, P4, R65, R38, 0x2 ;  /* 0x00000026413ab211 */ /* 0x001fe200078810ff */
[----:B------:R-:W-:Y:S01]  /*8720*/  @!P0 IMAD.MOV.U32 R38, RZ, RZ, R49 ;  /* 0x000000ffff268224 */ /* 0x000fe200078e0031 */
[----:B------:R-:W-:Y:S02]  /*8730*/  LOP3.LUT P2, RZ, R7, 0x40, RZ, 0xc0, !PT ;  /* 0x0000004007ff7812 */ /* 0x000fe4000784c0ff */
[----:B------:R-:W-:Y:S01]  /*8740*/  @!P3 LEA.HI.X R65, R65, R39, R68, 0x2, P4 ;  /* 0x000000274141b211 */ /* 0x000fe200020f1444 */
[----:B------:R-:W-:Y:S01]  /*8750*/  @!P0 IMAD.MOV.U32 R39, RZ, RZ, R50 ;  /* 0x000000ffff278224 */ /* 0x000fe200078e0032 */
[----:B------:R-:W-:Y:S02]  /*8760*/  LOP3.LUT R50, R0, 0xc00, RZ, 0xfc, !PT ;  /* 0x00000c0000327812 */ /* 0x000fe400078efcff */
[----:B------:R-:W-:-:S02]  /*8770*/  P2R R66, PR, RZ, 0x4 ;  /* 0x00000004ff427803 */ /* 0x000fc40000000000 */
[----:B------:R-:W-:Y:S01]  /*8780*/  ISETP.GE.AND P4, PT, R50, UR7, PT ;  /* 0x0000000732007c0c */ /* 0x000fe2000bf86270 */
[----:B------:R0:W5:Y:S01]  /*8790*/  @!P0 LDG.E R13, desc[UR8][R38.64] ;  /* 0x00000008260d8981 */ /* 0x000162000c1e1900 */
[----:B------:R-:W-:-:S11]  /*87a0*/  LOP3.LUT P2, RZ, R7, 0x80, RZ, 0xc0, !PT ;  /* 0x0000008007ff7812 */ /* 0x000fd6000784c0ff */
[C---:B------:R-:W-:Y:S01]  /*87b0*/  @!P4 IMAD.IADD R49, R50.reuse, 0x1, -R3 ;  /* 0x000000013231c824 */ /* 0x040fe200078e0a03 */
[C---:B------:R-:W-:Y:S01]  /*87c0*/  @!P4 ISETP.GE.AND P5, PT, R50.reuse, R3, PT ;  /* 0x000000033200c20c */ /* 0x040fe20003fa6270 */
[----:B0-----:R-:W0:Y:S03]  /*87d0*/  @!P4 LDC.64 R38, c[0x0][0x3a0] ;  /* 0x0000e800ff26cb82 */ /* 0x001e260000000a00 */
[----:B------:R-:W-:Y:S02]  /*87e0*/  @!P4 SHF.R.S32.HI R67, RZ, 0x1f, R49 ;  /* 0x0000001fff43c819 */ /* 0x000fe40000011431 */
[----:B------:R-:W-:Y:S02]  /*87f0*/  @!P4 SEL R68, R50, R49, !P5 ;  /* 0x000000313244c207 */ /* 0x000fe40006800000 */
[----:B------:R-:W-:-:S04]  /*8800*/  @!P4 SEL R49, R4, UR10, !P5 ;  /* 0x0000000a0431cc07 */ /* 0x000fc8000e800000 */
[----:B------:R-:W-:Y:S02]  /*8810*/  @!P4 IADD3 R69, P6, PT, R68, R49, RZ ;  /* 0x000000314445c210 */ /* 0x000fe40007fde0ff */
[----:B------:R-:W-:Y:S02]  /*8820*/  @!P4 SEL R68, R67, RZ, P5 ;  /* 0x000000ff4344c207 */ /* 0x000fe40002800000 */
[----:B------:R-:W-:-:S05]  /*8830*/  @!P4 SEL R49, R5, UR11, !P5 ;  /* 0x0000000b0531cc07 */ /* 0x000fca000e800000 */
[----:B------:R-:W-:Y:S01]  /*8840*/  @!P4 IMAD.X R70, R68, 0x1, R49, P6 ;  /* 0x000000014446c824 */ /* 0x000fe200030e0631 */
[----:B------:R-:W-:Y:S02]  /*8850*/  LOP3.LUT P6, RZ, R7, 0x1, RZ, 0xc0, !PT ;  /* 0x0000000107ff7812 */ /* 0x000fe400078cc0ff */
[----:B0-----:R-:W-:-:S04]  /*8860*/  @!P4 LEA R68, P5, R69, R38, 0x2 ;  /* 0x000000264544c211 */ /* 0x001fc800078a10ff */
[----:B------:R-:W-:Y:S02]  /*8870*/  @!P4 LEA.HI.X R69, R69, R39, R70, 0x2, P5 ;  /* 0x000000274545c211 */ /* 0x000fe400028f1446 */
[----:B------:R-:W-:-:S03]  /*8880*/  LOP3.LUT R7, R7, 0xfffff7ff, RZ, 0xc0, !PT ;  /* 0xfffff7ff07077812 */ /* 0x000fc600078ec0ff */
[----:B------:R-:W5:Y:S02]  /*8890*/  @!P4 LDG.E R29, desc[UR8][R68.64] ;  /* 0x00000008441dc981 */ /* 0x000f64000c1e1900 */
[----:B------:R-:W-:Y:S02]  /*88a0*/  @!P6 IMAD.MOV.U32 R38, RZ, RZ, R44 ;  /* 0x000000ffff26e224 */ /* 0x000fe400078e002c */
[----:B------:R-:W-:-:S05]  /*88b0*/  @!P6 IMAD.MOV.U32 R39, RZ, RZ, R45 ;  /* 0x000000ffff27e224 */ /* 0x000fca00078e002d */
[----:B------:R0:W5:Y:S02]  /*88c0*/  @!P6 LDG.E R15, desc[UR8][R38.64] ;  /* 0x00000008260fe981 */ /* 0x000164000c1e1900 */
[----:B0-----:R-:W-:Y:S02]  /*88d0*/  @!P2 IMAD.MOV.U32 R38, RZ, RZ, R42 ;  /* 0x000000ffff26a224 */ /* 0x001fe400078e002a */
[----:B------:R-:W-:-:S05]  /*88e0*/  VIADD R42, R0, 0xd00 ;  /* 0x00000d00002a7836 */ /* 0x000fca0000000000 */
[----:B------:R-:W-:Y:S01]  /*88f0*/  ISETP.GE.AND P5, PT, R42, UR7, PT ;  /* 0x000000072a007c0c */ /* 0x000fe2000bfa6270 */
[----:B------:R-:W-:-:S05]  /*8900*/  @!P2 IMAD.MOV.U32 R39, RZ, RZ, R43 ;  /* 0x000000ffff27a224 */ /* 0x000fca00078e002b */
[----:B------:R0:W5:Y:S07]  /*8910*/  @!P2 LDG.E R17, desc[UR8][R38.64] ;  /* 0x000000082611a981 */ /* 0x00016e000c1e1900 */
[C---:B------:R-:W-:Y:S01]  /*8920*/  @!P5 IMAD.IADD R43, R42.reuse, 0x1, -R3 ;  /* 0x000000012a2bd824 */ /* 0x040fe200078e0a03 */
[----:B------:R-:W-:Y:S01]  /*8930*/  @!P5 ISETP.GE.AND P6, PT, R42, R3, PT ;  /* 0x000000032a00d20c */ /* 0x000fe20003fc6270 */
[----:B0-----:R-:W0:Y:S03]  /*8940*/  @!P5 LDC.64 R38, c[0x0][0x3a0] ;  /* 0x0000e800ff26db82 */ /* 0x001e260000000a00 */
[----:B------:R-:W-:-:S02]  /*8950*/  @!P5 SHF.R.S32.HI R44, RZ, 0x1f, R43 ;  /* 0x0000001fff2cd819 */ /* 0x000fc4000001142b */
[----:B------:R-:W-:Y:S02]  /*8960*/  @!P5 SEL R70, R42, R43, !P6 ;  /* 0x0000002b2a46d207 */ /* 0x000fe40007000000 */
[----:B------:R-:W-:-:S04]  /*8970*/  @!P5 SEL R43, R4, UR10, !P6 ;  /* 0x0000000a042bdc07 */ /* 0x000fc8000f000000 */
[----:B------:R-:W-:Y:S02]  /*8980*/  @!P5 IADD3 R70, P2, PT, R70, R43, RZ ;  /* 0x0000002b4646d210 */ /* 0x000fe40007f5e0ff */
[----:B------:R-:W-:Y:S02]  /*8990*/  @!P5 SEL R44, R44, RZ, P6 ;  /* 0x000000ff2c2cd207 */ /* 0x000fe40003000000 */
[----:B------:R-:W-:-:S09]  /*89a0*/  @!P5 SEL R43, R5, UR11, !P6 ;  /* 0x0000000b052bdc07 */ /* 0x000fd2000f000000 */
[----:B------:R-:W-:Y:S02]  /*89b0*/  @P2 LOP3.LUT R7, R7, 0x800, RZ, 0xfc, !PT ;  /* 0x0000080007072812 */ /* 0x000fe400078efcff */
[----:B------:R-:W-:Y:S02]  /*89c0*/  ISETP.NE.AND P2, PT, R66, RZ, PT ;  /* 0x000000ff4200720c */ /* 0x000fe40003f45270 */
[----:B------:R-:W-:-:S05]  /*89d0*/  LOP3.LUT P6, RZ, R7, 0x800, RZ, 0xc0, !PT ;  /* 0x0000080007ff7812 */ /* 0x000fca00078cc0ff */
[----:B------:R-:W-:Y:S01]  /*89e0*/  @!P5 IMAD.X R43, R44, 0x1, R43, P6 ;  /* 0x000000012c2bd824 */ /* 0x000fe200030e062b */
[----:B0-----:R-:W-:-:S04]  /*89f0*/  @!P5 LEA R44, P6, R70, R38, 0x2 ;  /* 0x00000026462cd211 */ /* 0x001fc800078c10ff */
[----:B------:R-:W-:Y:S01]  /*8a00*/  @!P5 LEA.HI.X R45, R70, R39, R43, 0x2, P6 ;  /* 0x00000027462dd211 */ /* 0x000fe200030f142b */
[----:B------:R-:W-:Y:S02]  /*8a10*/  @!P2 IMAD.MOV.U32 R38, RZ, RZ, R20 ;  /* 0x000000ffff26a224 */ /* 0x000fe400078e0014 */
[----:B------:R-:W-:Y:S01]  /*8a20*/  @!P2 IMAD.MOV.U32 R39, RZ, RZ, R33 ;  /* 0x000000ffff27a224 */ /* 0x000fe200078e0021 */
[----:B------:R-:W-:Y:S01]  /*8a30*/  LOP3.LUT P6, RZ, R7, 0x2, RZ, 0xc0, !PT ;  /* 0x0000000207ff7812 */ /* 0x000fe200078cc0ff */
[----:B------:R1:W5:Y:S04]  /*8a40*/  @!P5 LDG.E R30, desc[UR8][R44.64] ;  /* 0x000000082c1ed981 */ /* 0x000368000c1e1900 */
[----:B------:R1:W5:Y:S01]  /*8a50*/  @!P2 LDG.E R19, desc[UR8][R38.64] ;  /* 0x000000082613a981 */ /* 0x000362000c1e1900 */
[----:B------:R-:W-:-:S13]  /*8a60*/  ISETP.NE.AND P2, PT, R64, RZ, PT ;  /* 0x000000ff4000720c */ /* 0x000fda0003f45270 */
[----:B------:R-:W-:-:S05]  /*8a70*/  @!P2 IMAD.MOV.U32 R33, RZ, RZ, R35 ;  /* 0x000000ffff21a224 */ /* 0x000fca00078e0023 */
[----:B------:R1:W5:Y:S01]  /*8a80*/  @!P2 LDG.E R21, desc[UR8][R32.64] ;  /* 0x000000082015a981 */ /* 0x000362000c1e1900 */
[----:B------:R-:W-:-:S13]  /*8a90*/  ISETP.NE.AND P2, PT, R55, RZ, PT ;  /* 0x000000ff3700720c */ /* 0x000fda0003f45270 */
[----:B------:R-:W-:-:S05]  /*8aa0*/  @!P2 IMAD.MOV.U32 R35, RZ, RZ, R37 ;  /* 0x000000ffff23a224 */ /* 0x000fca00078e0025 */
[----:B------:R1:W5:Y:S01]  /*8ab0*/  @!P2 LDG.E R22, desc[UR8][R34.64] ;  /* 0x000000082216a981 */ /* 0x000362000c1e1900 */
[----:B------:R-:W-:-:S13]  /*8ac0*/  ISETP.NE.AND P2, PT, R53, RZ, PT ;  /* 0x000000ff3500720c */ /* 0x000fda0003f45270 */
[----:B------:R-:W-:Y:S02]  /*8ad0*/  @!P2 IMAD.MOV.U32 R37, RZ, RZ, R41 ;  /* 0x000000ffff25a224 */ /* 0x000fe400078e0029 */
[----:B------:R-:W-:-:S03]  /*8ae0*/  @!P1 IMAD.MOV.U32 R41, RZ, RZ, R47 ;  /* 0x000000ffff299224 */ /* 0x000fc600078e002f */
[----:B------:R1:W5:Y:S04]  /*8af0*/  @!P2 LDG.E R23, desc[UR8][R36.64] ;  /* 0x000000082417a981 */ /* 0x000368000c1e1900 */
[----:B------:R1:W5:Y:S01]  /*8b00*/  @!P1 LDG.E R24, desc[UR8][R40.64] ;  /* 0x0000000828189981 */ /* 0x000362000c1e1900 */
[----:B------:R-:W-:Y:S02]  /*8b10*/  ISETP.NE.AND P1, PT, R59, RZ, PT ;  /* 0x000000ff3b00720c */ /* 0x000fe40003f25270 */
[----:B------:R-:W-:Y:S01]  /*8b20*/  ISETP.NE.AND P2, PT, R61, RZ, PT ;  /* 0x000000ff3d00720c */ /* 0x000fe20003f45270 */
[----:B------:R-:W-:Y:S02]  /*8b30*/  @!P6 IMAD.MOV.U32 R49, RZ, RZ, R51 ;  /* 0x000000ffff31e224 */ /* 0x000fe400078e0033 */
[----:B------:R-:W-:-:S03]  /*8b40*/  @!P3 IMAD.MOV.U32 R59, RZ, RZ, R65 ;  /* 0x000000ffff3bb224 */ /* 0x000fc600078e0041 */
[----:B------:R1:W5:Y:S04]  /*8b50*/  @!P6 LDG.E R25, desc[UR8][R48.64] ;  /* 0x000000083019e981 */ /* 0x000368000c1e1900 */
[----:B------:R1:W5:Y:S01]  /*8b60*/  @!P3 LDG.E R28, desc[UR8][R58.64] ;  /* 0x000000083a1cb981 */ /* 0x000362000c1e1900 */
[----:B------:R-:W-:-:S03]  /*8b70*/  @!P1 IMAD.MOV.U32 R55, RZ, RZ, R57 ;  /* 0x000000ffff379224 */ /* 0x000fc600078e0039 */
[----:B------:R1:W5:Y:S04]  /*8b80*/  @!P2 LDG.E R27, desc[UR8][R62.64] ;  /* 0x000000083e1ba981 */ /* 0x000368000c1e1900 */
[----:B------:R1:W5:Y:S02]  /*8b90*/  @!P1 LDG.E R26, desc[UR8][R54.64] ;  /* 0x00000008361a9981 */ /* 0x000364000c1e1900 */
.L_x_42:
[----:B------:R-:W-:Y:S05]  /*8ba0*/  BSYNC.RECONVERGENT B0 ;  /* 0x0000000000007941 */ /* 0x000fea0003800200 */
.L_x_40:
[----:B------:R-:W2:Y:S01]  /*8bb0*/  S2UR UR6, SR_CgaCtaId ;  /* 0x00000000000679c3 */ /* 0x000ea20000008800 */
[----:B------:R-:W-:Y:S01]  /*8bc0*/  UMOV UR5, 0x400 ;  /* 0x0000040000057882 */ /* 0x000fe20000000000 */
[----:B------:R-:W-:Y:S01]  /*8bd0*/  BSSY.RECONVERGENT B0, `(.L_x_43) ;  /* 0x000025b000007945 */ /* 0x000fe20003800200 */
[----:B01----:R-:W-:Y:S01]  /*8be0*/  VIADD R32, R0, 0xe00 ;  /* 0x00000e0000207836 */ /* 0x003fe20000000000 */
[----:B--2---:R-:W-:-:S06]  /*8bf0*/  ULEA UR5, UR6, UR5, 0x18 ;  /* 0x0000000506057291 */ /* 0x004fcc000f8ec0ff */
[----:B------:R-:W-:-:S05]  /*8c00*/  LEA R20, R0, UR5, 0x2 ;  /* 0x0000000500147c11 */ /* 0x000fca000f8e10ff */
        /* <DEDUP_REMOVED lines=16> */
[----:B------:R1:W-:Y:S01]  /*8d10*/  STS [R20+0x1c00], R24 ;  /* 0x001c001814007388 */ /* 0x0003e20000000800 */
[C---:B0-----:R-:W-:Y:S01]  /*8d20*/  LOP3.LUT R22, R0.reuse, 0x1000, RZ, 0xfc, !PT ;  /* 0x0000100000167812 */ /* 0x041fe200078efcff */
[----:B-1----:R-:W-:Y:S01]  /*8d30*/  VIADD R24, R0, 0xf00 ;  /* 0x00000f0000187836 */ /* 0x002fe20000000000 */
[----:B------:R-:W-:Y:S06]  /*8d40*/  BRA.U !UP0, `(.L_x_44) ;  /* 0x00000011088c7547 */ /* 0x000fec000b800000 */
[----:B------:R-:W-:Y:S02]  /*8d50*/  P2R R64, PR, RZ, 0x8 ;  /* 0x00000008ff407803 */ /* 0x000fe40000000000 */
[C---:B------:R-:W-:Y:S02]  /*8d60*/  LOP3.LUT P3, RZ, R7.reuse, 0x1, RZ, 0xc0, !PT ;  /* 0x0000000107ff7812 */ /* 0x040fe4000786c0ff */
[----:B------:R-:W-:Y:S02]  /*8d70*/  P2R R36, PR, RZ, 0x2 ;  /* 0x00000002ff247803 */ /* 0x000fe40000000000 */
[----:B------:R-:W-:Y:S02]  /*8d80*/  LOP3.LUT P1, RZ, R7, 0x20, RZ, 0xc0, !PT ;  /* 0x0000002007ff7812 */ /* 0x000fe4000782c0ff */
[----:B------:R-:W-:Y:S02]  /*8d90*/  P2R R30, PR, RZ, 0x4 ;  /* 0x00000004ff1e7803 */ /* 0x000fe40000000000 */
[----:B------:R-:W-:-:S02]  /*8da0*/  P2R R40, PR, RZ, 0x2 ;  /* 0x00000002ff287803 */ /* 0x000fc40000000000 */
[C---:B------:R-:W-:Y:S02]  /*8db0*/  LOP3.LUT P1, RZ, R7.reuse, 0x40, RZ, 0xc0, !PT ;  /* 0x0000004007ff7812 */ /* 0x040fe4000782c0ff */
[C---:B------:R-:W-:Y:S01]  /*8dc0*/  LOP3.LUT P2, RZ, R7.reuse, 0x10, RZ, 0xc0, !PT ;  /* 0x0000001007ff7812 */ /* 0x040fe2000784c0ff */
[C---:B------:R-:W-:Y:S01]  /*8dd0*/  @!P3 IMAD.IADD R41, R6.reuse, 0x1, -R3 ;  /* 0x000000010629b824 */ /* 0x040fe200078e0a03 */
[C---:B------:R-:W-:Y:S02]  /*8de0*/  @!P3 ISETP.GE.AND P6, PT, R6.reuse, R3, PT ;  /* 0x000000030600b20c */ /* 0x040fe40003fc6270 */
[----:B------:R-:W-:Y:S02]  /*8df0*/  P2R R38, PR, RZ, 0x2 ;  /* 0x00000002ff267803 */ /* 0x000fe40000000000 */
[----:B------:R-:W-:Y:S02]  /*8e00*/  LOP3.LUT P1, RZ, R7, 0x80, RZ, 0xc0, !PT ;  /* 0x0000008007ff7812 */ /* 0x000fe4000782c0ff */
[----:B------:R-:W-:-:S02]  /*8e10*/  @!P3 SEL R43, R6, R41, !P6 ;  /* 0x00000029062bb207 */ /* 0x000fc40007000000 */
[----:B------:R-:W-:Y:S02]  /*8e20*/  @!P3 SHF.R.S32.HI R41, RZ, 0x1f, R41 ;  /* 0x0000001fff29b819 */ /* 0x000fe40000011429 */
[----:B------:R-:W-:Y:S02]  /*8e30*/  @!P3 SEL R44, R4, UR10, !P6 ;  /* 0x0000000a042cbc07 */ /* 0x000fe4000f000000 */
[----:B------:R-:W-:Y:S02]  /*8e40*/  @!P3 SEL R45, R5, UR11, !P6 ;  /* 0x0000000b052dbc07 */ /* 0x000fe4000f000000 */
[----:B------:R-:W-:Y:S02]  /*8e50*/  @!P3 SEL R6, R41, RZ, P6 ;  /* 0x000000ff2906b207 */ /* 0x000fe40003000000 */
[----:B------:R-:W-:Y:S01]  /*8e60*/  @!P3 IADD3 R44, P6, PT, R43, R44, RZ ;  /* 0x0000002c2b2cb210 */ /* 0x000fe20007fde0ff */
[----:B------:R-:W-:Y:S01]  /*8e70*/  @!P1 IMAD.IADD R41, R8, 0x1, -R3 ;  /* 0x0000000108299824 */ /* 0x000fe200078e0a03 */
[----:B------:R-:W-:-:S02]  /*8e80*/  P2R R34, PR, RZ, 0x10 ;  /* 0x00000010ff227803 */ /* 0x000fc40000000000 */
[----:B------:R-:W-:Y:S01]  /*8e90*/  LOP3.LUT P4, RZ, R7, 0x8, RZ, 0xc0, !PT ;  /* 0x0000000807ff7812 */ /* 0x000fe2000788c0ff */
[----:B------:R-:W-:Y:S01]  /*8ea0*/  @!P3 IMAD.X R45, R6, 0x1, R45, P6 ;  /* 0x00000001062db824 */ /* 0x000fe200030e062d */
[C---:B------:R-:W-:Y:S02]  /*8eb0*/  @!P1 ISETP.GE.AND P6, PT, R8.reuse, R3, PT ;  /* 0x000000030800920c */ /* 0x040fe40003fc6270 */
[----:B------:R-:W-:Y:S02]  /*8ec0*/  P2R R28, PR, RZ, 0x20 ;  /* 0x00000020ff1c7803 */ /* 0x000fe40000000000 */
[----:B------:R-:W-:Y:S02]  /*8ed0*/  @!P1 SEL R8, R8, R41, !P6 ;  /* 0x0000002908089207 */ /* 0x000fe40007000000 */
[----:B------:R-:W-:Y:S02]  /*8ee0*/  @!P1 SHF.R.S32.HI R41, RZ, 0x1f, R41 ;  /* 0x0000001fff299819 */ /* 0x000fe40000011429 */
[----:B------:R-:W-:-:S02]  /*8ef0*/  @!P1 SEL R55, R4, UR10, !P6 ;  /* 0x0000000a04379c07 */ /* 0x000fc4000f000000 */
[----:B------:R-:W-:Y:S02]  /*8f00*/  @!P1 SEL R62, R5, UR11, !P6 ;  /* 0x0000000b053e9c07 */ /* 0x000fe4000f000000 */
[----:B------:R-:W-:Y:S02]  /*8f10*/  @!P1 SEL R41, R41, RZ, P6 ;  /* 0x000000ff29299207 */ /* 0x000fe40003000000 */
[----:B------:R-:W-:Y:S02]  /*8f20*/  @!P1 IADD3 R55, P6, PT, R8, R55, RZ ;  /* 0x0000003708379210 */ /* 0x000fe40007fde0ff */
[----:B------:R-:W-:Y:S02]  /*8f30*/  LOP3.LUT P5, RZ, R7, 0x4, RZ, 0xc0, !PT ;  /* 0x0000000407ff7812 */ /* 0x000fe400078ac0ff */
[----:B------:R-:W-:Y:S01]  /*8f40*/  P2R R26, PR, RZ, 0x1 ;  /* 0x00000001ff1a7803 */ /* 0x000fe20000000000 */
[----:B------:R-:W-:Y:S01]  /*8f50*/  @!P1 IMAD.X R62, R41, 0x1, R62, P6 ;  /* 0x00000001293e9824 */ /* 0x000fe200030e063e */
[----:B------:R-:W-:-:S02]  /*8f60*/  ISETP.NE.AND P1, PT, R38, RZ, PT ;  /* 0x000000ff2600720c */ /* 0x000fc40003f25270 */
[----:B------:R-:W-:Y:S02]  /*8f70*/  LOP3.LUT P0, RZ, R7, 0x2, RZ, 0xc0, !PT ;  /* 0x0000000207ff7812 */ /* 0x000fe4000780c0ff */
[----:B------:R-:W-:Y:S02]  /*8f80*/  P2R R61, PR, RZ, 0x20 ;  /* 0x00000020ff3d7803 */ /* 0x000fe40000000000 */
[----:B------:R-:W-:Y:S02]  /*8f90*/  P2R R57, PR, RZ, 0x10 ;  /* 0x00000010ff397803 */ /* 0x000fe40000000000 */
[----:B------:R-:W-:-:S05]  /*8fa0*/  P2R R63, PR, RZ, 0x1 ;  /* 0x00000001ff3f7803 */ /* 0x000fca0000000000 */
[C---:B------:R-:W-:Y:S01]  /*8fb0*/  @!P1 IMAD.IADD R41, R10.reuse, 0x1, -R3 ;  /* 0x000000010a299824 */ /* 0x040fe200078e0a03 */
[----:B------:R-:W-:-:S04]  /*8fc0*/  @!P1 ISETP.GE.AND P6, PT, R10, R3, PT ;  /* 0x000000030a00920c */ /* 0x000fc80003fc6270 */
[----:B------:R-:W-:Y:S02]  /*8fd0*/  @!P1 SEL R10, R10, R41, !P6 ;  /* 0x000000290a0a9207 */ /* 0x000fe40007000000 */
[----:B------:R-:W-:Y:S02]  /*8fe0*/  @!P1 SHF.R.S32.HI R41, RZ, 0x1f, R41 ;  /* 0x0000001fff299819 */ /* 0x000fe40000011429 */
[----:B------:R-:W-:Y:S02]  /*8ff0*/  @!P1 SEL R53, R4, UR10, !P6 ;  /* 0x0000000a04359c07 */ /* 0x000fe4000f000000 */
[----:B------:R-:W-:Y:S02]  /*9000*/  @!P1 SEL R58, R5, UR11, !P6 ;  /* 0x0000000b053a9c07 */ /* 0x000fe4000f000000 */
[----:B------:R-:W-:Y:S02]  /*9010*/  @!P1 SEL R41, R41, RZ, P6 ;  /* 0x000000ff29299207 */ /* 0x000fe40003000000 */
[----:B------:R-:W-:-:S05]  /*9020*/  @!P1 IADD3 R53, P6, PT, R10, R53, RZ ;  /* 0x000000350a359210 */ /* 0x000fca0007fde0ff */
[----:B------:R-:W-:Y:S01]  /*9030*/  @!P1 IMAD.X R58, R41, 0x1, R58, P6 ;  /* 0x00000001293a9824 */ /* 0x000fe200030e063a */
[----:B------:R-:W-:-:S13]  /*9040*/  ISETP.NE.AND P1, PT, R40, RZ, PT ;  /* 0x000000ff2800720c */ /* 0x000fda0003f25270 */
        /* <DEDUP_REMOVED lines=9> */
[C---:B------:R-:W-:Y:S01]  /*90e0*/  @!P2 ISETP.GE.AND P6, PT, R14.reuse, R3, PT ;  /* 0x000000030e00a20c */ /* 0x040fe20003fc6270 */
[----:B------:R-:W-:Y:S01]  /*90f0*/  @!P2 IMAD.IADD R41, R14, 0x1, -R3 ;  /* 0x000000010e29a824 */ /* 0x000fe200078e0a03 */
[----:B------:R-:W-:Y:S02]  /*9100*/  ISETP.NE.AND P1, PT, R36, RZ, PT ;  /* 0x000000ff2400720c */ /* 0x000fe40003f25270 */
[----:B------:R-:W-:Y:S02]  /*9110*/  @!P2 SEL R49, R4, UR10, !P6 ;  /* 0x0000000a0431ac07 */ /* 0x000fe4000f000000 */
[----:B------:R-:W-:Y:S02]  /*9120*/  @!P2 SEL R14, R14, R41, !P6 ;  /* 0x000000290e0ea207 */ /* 0x000fe40007000000 */
[----:B------:R-:W-:Y:S02]  /*9130*/  @!P2 SHF.R.S32.HI R41, RZ, 0x1f, R41 ;  /* 0x0000001fff29a819 */ /* 0x000fe40000011429 */
[----:B------:R-:W-:-:S02]  /*9140*/  @!P2 SEL R48, R5, UR11, !P6 ;  /* 0x0000000b0530ac07 */ /* 0x000fc4000f000000 */
        /* <DEDUP_REMOVED lines=10> */
[----:B------:R-:W-:Y:S01]  /*91f0*/  @!P4 SEL R6, R41, RZ, P6 ;  /* 0x000000ff2906c207 */ /* 0x000fe20003000000 */
[----:B------:R-:W-:Y:S01]  /*9200*/  @!P5 IMAD.IADD R41, R18, 0x1, -R3 ;  /* 0x000000011229d824 */ /* 0x000fe200078e0a03 */
[----:B------:R-:W-:-:S05]  /*9210*/  @!P4 IADD3 R38, P6, PT, R43, R38, RZ ;  /* 0x000000262b26c210 */ /* 0x000fca0007fde0ff */
[----:B------:R-:W-:Y:S01]  /*9220*/  @!P4 IMAD.X R47, R6, 0x1, R47, P6 ;  /* 0x00000001062fc824 */ /* 0x000fe200030e062f */
[C---:B------:R-:W-:Y:S02]  /*9230*/  @!P5 ISETP.GE.AND P6, PT, R18.reuse, R3, PT ;  /* 0x000000031200d20c */ /* 0x040fe40003fc6270 */
[----:B------:R-:W-:Y:S02]  /*9240*/  LOP3.LUT P4, RZ, R7, 0x10, RZ, 0xc0, !PT ;  /* 0x0000001007ff7812 */ /* 0x000fe4000788c0ff */
[----:B------:R-:W-:Y:S02]  /*9250*/  @!P5 SEL R43, R18, R41, !P6 ;  /* 0x00000029122bd207 */ /* 0x000fe40007000000 */
[----:B------:R-:W-:Y:S02]  /*9260*/  @!P5 SHF.R.S32.HI R41, RZ, 0x1f, R41 ;  /* 0x0000001fff29d819 */ /* 0x000fe40000011429 */
[----:B------:R-:W-:Y:S02]  /*9270*/  @!P5 SEL R30, R4, UR10, !P6 ;  /* 0x0000000a041edc07 */ /* 0x000fe4000f000000 */
[----:B------:R-:W-:-:S02]  /*9280*/  @!P5 SEL R36, R5, UR11, !P6 ;  /* 0x0000000b0524dc07 */ /* 0x000fc4000f000000 */
[----:B------:R-:W-:Y:S02]  /*9290*/  @!P5 SEL R41, R41, RZ, P6 ;  /* 0x000000ff2929d207 */ /* 0x000fe40003000000 */
[----:B------:R-:W-:Y:S02]  /*92a0*/  @!P5 IADD3 R30, P6, PT, R43, R30, RZ ;  /* 0x0000001e2b1ed210 */ /* 0x000fe40007fde0ff */
[----:B------:R-:W-:Y:S02]  /*92b0*/  P2R R59, PR, RZ, 0x10 ;  /* 0x00000010ff3b7803 */ /* 0x000fe40000000000 */
[----:B------:R-:W-:Y:S01]  /*92c0*/  LOP3.LUT P4, RZ, R7, 0x40, RZ, 0xc0, !PT ;  /* 0x0000004007ff7812 */ /* 0x000fe2000788c0ff */
[----:B------:R-:W-:Y:S01]  /*92d0*/  @!P5 IMAD.X R36, R41, 0x1, R36, P6 ;  /* 0x000000012924d824 */ /* 0x000fe200030e0624 */
[C---:B------:R-:W-:Y:S01]  /*92e0*/  @!P0 ISETP.GE.AND P6, PT, R46.reuse, R3, PT ;  /* 0x000000032e00820c */ /* 0x040fe20003fc6270 */
[----:B------:R-:W-:Y:S01]  /*92f0*/  @!P0 IMAD.IADD R41, R46, 0x1, -R3 ;  /* 0x000000012e298824 */ /* 0x000fe200078e0a03 */
[----:B------:R-:W-:-:S02]  /*9300*/  LOP3.LUT P5, RZ, R7, 0x80, RZ, 0xc0, !PT ;  /* 0x0000008007ff7812 */ /* 0x000fc400078ac0ff */
[----:B------:R-:W-:Y:S02]  /*9310*/  @!P0 SEL R12, R4, UR10, !P6 ;  /* 0x0000000a040c8c07 */ /* 0x000fe4000f000000 */
[----:B------:R-:W-:Y:S02]  /*9320*/  @!P0 SEL R43, R46, R41, !P6 ;  /* 0x000000292e2b8207 */ /* 0x000fe40007000000 */
[----:B------:R-:W-:Y:S02]  /*9330*/  @!P0 SHF.R.S32.HI R41, RZ, 0x1f, R41 ;  /* 0x0000001fff298819 */ /* 0x000fe40000011429 */
[----:B------:R-:W-:Y:S02]  /*9340*/  @!P0 SEL R14, R5, UR11, !P6 ;  /* 0x0000000b050e8c07 */ /* 0x000fe4000f000000 */
[----:B------:R-:W-:Y:S02]  /*9350*/  @!P0 SEL R41, R41, RZ, P6 ;  /* 0x000000ff29298207 */ /* 0x000fe40003000000 */
[----:B------:R-:W-:-:S05]  /*9360*/  @!P0 IADD3 R12, P6, PT, R43, R12, RZ ;  /* 0x0000000c2b0c8210 */ /* 0x000fca0007fde0ff */
[----:B------:R-:W-:Y:S01]  /*9370*/  @!P0 IMAD.X R14, R41, 0x1, R14, P6 ;  /* 0x00000001290e8824 */ /* 0x000fe200030e060e */
[C---:B------:R-:W-:Y:S01]  /*9380*/  @!P1 ISETP.GE.AND P6, PT, R52.reuse, R3, PT ;  /* 0x000000033400920c */ /* 0x040fe20003fc6270 */
[----:B------:R-:W-:Y:S01]  /*9390*/  @!P1 IMAD.IADD R41, R52, 0x1, -R3 ;  /* 0x0000000134299824 */ /* 0x000fe200078e0a03 */
[----:B------:R-:W-:Y:S02]  /*93a0*/  LOP3.LUT P0, RZ, R7, 0x20, RZ, 0xc0, !PT ;  /* 0x0000002007ff7812 */ /* 0x000fe4000780c0ff */
        /* <DEDUP_REMOVED lines=8> */
[----:B------:R-:W-:-:S03]  /*9430*/  @!P2 IMAD.IADD R41, R60, 0x1, -R3 ;  /* 0x000000013c29a824 */ /* 0x000fc600078e0a03 */
[----:B------:R-:W-:Y:S02]  /*9440*/  @!P2 SEL R43, R4, UR10, !P6 ;  /* 0x0000000a042bac07 */ /* 0x000fe4000f000000 */
[----:B------:R-:W-:Y:S02]  /*9450*/  @!P2 SEL R60, R60, R41, !P6 ;  /* 0x000000293c3ca207 */ /* 0x000fe40007000000 */
[----:B------:R-:W-:Y:S02]  /*9460*/  @!P2 SHF.R.S32.HI R41, RZ, 0x1f, R41 ;  /* 0x0000001fff29a819 */ /* 0x000fe40000011429 */
[----:B------:R-:W-:Y:S02]  /*9470*/  @!P2 SEL R6, R5, UR11, !P6 ;  /* 0x0000000b0506ac07 */ /* 0x000fe4000f000000 */
[----:B------:R-:W-:Y:S02]  /*9480*/  @!P2 SEL R41, R41, RZ, P6 ;  /* 0x000000ff2929a207 */ /* 0x000fe40003000000 */
[----:B------:R-:W-:-:S05]  /*9490*/  @!P2 IADD3 R43, P6, PT, R60, R43, RZ ;  /* 0x0000002b3c2ba210 */ /* 0x000fca0007fde0ff */
[----:B------:R-:W-:Y:S02]  /*94a0*/  @!P2 IMAD.X R6, R41, 0x1, R6, P6 ;  /* 0x000000012906a824 */ /* 0x000fe400030e0606 */
[----:B------:R-:W0:Y:S02]  /*94b0*/  @!P3 LDC.64 R40, c[0x0][0x390] ;  /* 0x0000e400ff28bb82 */ /* 0x000e240000000a00 */
[----:B0-----:R-:W-:-:S04]  /*94c0*/  @!P3 LEA R40, P6, R44, R40, 0x2 ;  /* 0x000000282c28b211 */ /* 0x001fc800078c10ff */
[----:B------:R-:W-:Y:S02]  /*94d0*/  @!P3 LEA.HI.X R41, R44, R41, R45, 0x2, P6 ;  /* 0x000000292c29b211 */ /* 0x000fe400030f142d */
        /* <DEDUP_REMOVED lines=10> */
[----:B------:R-:W-:Y:S01]  /*9580*/  LOP3.LUT P6, RZ, R7, 0x1, RZ, 0xc0, !PT ;  /* 0x0000000107ff7812 */ /* 0x000fe200078cc0ff */
[----:B------:R-:W0:-:S12]  /*9590*/  @!P5 LDC.64 R44, c[0x0][0x390] ;  /* 0x0000e400ff2cdb82 */ /* 0x000e180000000a00 */
[----:B------:R0:W5:Y:S02]  /*95a0*/  @!P6 LDG.E R9, desc[UR8][R40.64] ;  /* 0x000000082809e981 */ /* 0x000164000c1e1900 */
[----:B0-----:R-:W-:-:S04]  /*95b0*/  @!P5 LEA R40, P6, R55, R44, 0x2 ;  /* 0x0000002c3728d211 */ /* 0x001fc800078c10ff */
[----:B------:R-:W-:Y:S02]  /*95c0*/  @!P5 LEA.HI.X R41, R55, R45, R62, 0x2, P6 ;  /* 0x0000002d3729d211 */ /* 0x000fe400030f143e */
[----:B------:R-:W0:Y:S03]  /*95d0*/  @!P4 LDC.64 R44, c[0x0][0x390] ;  /* 0x0000e400ff2ccb82 */ /* 0x000e260000000a00 */
[----:B------:R1:W5:Y:S01]  /*95e0*/  @!P5 LDG.E R11, desc[UR8][R40.64] ;  /* 0x00000008280bd981 */ /* 0x000362000c1e1900 */
[----:B0-----:R-:W-:-:S04]  /*95f0*/  @!P4 LEA R46, P6, R53, R44, 0x2 ;  /* 0x0000002c352ec211 */ /* 0x001fc800078c10ff */
[----:B------:R-:W-:Y:S02]  /*9600*/  @!P4 LEA.HI.X R53, R53, R45, R58, 0x2, P6 ;  /* 0x0000002d3535c211 */ /* 0x000fe400030f143a */
[----:B------:R-:W0:Y:S01]  /*9610*/  @!P0 LDC.64 R44, c[0x0][0x390] ;  /* 0x0000e400ff2c8b82 */ /* 0x000e220000000a00 */
[----:B-1----:R-:W-:Y:S02]  /*9620*/  @!P4 IMAD.MOV.U32 R40, RZ, RZ, R46 ;  /* 0x000000ffff28c224 */ /* 0x002fe400078e002e */
[----:B------:R-:W-:-:S05]  /*9630*/  @!P4 IMAD.MOV.U32 R41, RZ, RZ, R53 ;  /* 0x000000ffff29c224 */ /* 0x000fca00078e0035 */
[----:B------:R1:W5:Y:S01]  /*9640*/  @!P4 LDG.E R13, desc[UR8][R40.64] ;  /* 0x00000008280dc981 */ /* 0x000362000c1e1900 */
[----:B------:R-:W-:Y:S02]  /*9650*/  ISETP.NE.AND P4, PT, R59, RZ, PT ;  /* 0x000000ff3b00720c */ /* 0x000fe40003f85270 */
[----:B0-----:R-:W-:-:S04]  /*9660*/  @!P0 LEA R44, P6, R51, R44, 0x2 ;  /* 0x0000002c332c8211 */ /* 0x001fc800078c10ff */
[----:B------:R-:W-:Y:S02]  /*9670*/  @!P0 LEA.HI.X R45, R51, R45, R54, 0x2, P6 ;  /* 0x0000002d332d8211 */ /* 0x000fe400030f1436 */
[----:B------:R-:W-:Y:S02]  /*9680*/  LOP3.LUT P6, RZ, R7, 0x20, RZ, 0xc0, !PT ;  /* 0x0000002007ff7812 */ /* 0x000fe400078cc0ff */
[----:B------:R-:W-:Y:S02]  /*9690*/  ISETP.NE.AND P5, PT, R61, RZ, PT ;  /* 0x000000ff3d00720c */ /* 0x000fe40003fa5270 */
[----:B------:R-:W-:-:S09]  /*96a0*/  ISETP.NE.AND P0, PT, R63, RZ, PT ;  /* 0x000000ff3f00720c */ /* 0x000fd20003f05270 */
[----:B-1----:R-:W-:Y:S02]  /*96b0*/  @!P6 IMAD.MOV.U32 R40, RZ, RZ, R44 ;  /* 0x000000ffff28e224 */ /* 0x002fe400078e002c */
[----:B------:R-:W-:Y:S02]  /*96c0*/  @!P6 IMAD.MOV.U32 R41, RZ, RZ, R45 ;  /* 0x000000ffff29e224 */ /* 0x000fe400078e002d */
[----:B------:R-:W0:Y:S03]  /*96d0*/  @!P4 LDC.64 R44, c[0x0][0x390] ;  /* 0x0000e400ff2ccb82 */ /* 0x000e260000000a00 */
[----:B------:R1:W5:Y:S01]  /*96e0*/  @!P6 LDG.E R15, desc[UR8][R40.64] ;  /* 0x00000008280fe981 */ /* 0x000362000c1e1900 */
        /* <DEDUP_REMOVED lines=9> */
[----:B------:R-:W-:-:S13]  /*9780*/  LOP3.LUT P6, RZ, R7, 0x10, RZ, 0xc0, !PT ;  /* 0x0000001007ff7812 */ /* 0x000fda00078cc0ff */
[----:B-1----:R-:W-:Y:S02]  /*9790*/  @!P6 IMAD.MOV.U32 R40, RZ, RZ, R51 ;  /* 0x000000ffff28e224 */ /* 0x002fe400078e0033 */
[----:B------:R-:W-:-:S05]  /*97a0*/  @!P6 IMAD.MOV.U32 R41, RZ, RZ, R48 ;  /* 0x000000ffff29e224 */ /* 0x000fca00078e0030 */
[----:B------:R0:W5:Y:S02]  /*97b0*/  @!P6 LDG.E R17, desc[UR8][R40.64] ;  /* 0x000000082811e981 */ /* 0x000164000c1e1900 */
[----:B0-----:R-:W-:Y:S02]  /*97c0*/  @!P4 IMAD.MOV.U32 R40, RZ, RZ, R46 ;  /* 0x000000ffff28c224 */ /* 0x001fe400078e002e */
[----:B------:R-:W-:-:S05]  /*97d0*/  @!P4 IMAD.MOV.U32 R41, RZ, RZ, R47 ;  /* 0x000000ffff29c224 */ /* 0x000fca00078e002f */
[----:B------:R0:W5:Y:S02]  /*97e0*/  @!P4 LDG.E R19, desc[UR8][R40.64] ;  /* 0x000000082813c981 */ /* 0x000164000c1e1900 */
[----:B0-----:R-:W-:Y:S02]  /*97f0*/  @!P5 IMAD.MOV.U32 R40, RZ, RZ, R44 ;  /* 0x000000ffff28d224 */ /* 0x001fe400078e002c */
[----:B------:R-:W-:Y:S02]  /*9800*/  @!P5 IMAD.MOV.U32 R41, RZ, RZ, R45 ;  /* 0x000000ffff29d224 */ /* 0x000fe400078e002d */
[----:B------:R-:W0:Y:S03]  /*9810*/  @!P0 LDC.64 R44, c[0x0][0x390] ;  /* 0x0000e400ff2c8b82 */ /* 0x000e260000000a00 */
[----:B------:R1:W5:Y:S01]  /*9820*/  @!P5 LDG.E R21, desc[UR8][R40.64] ;  /* 0x000000082815d981 */ /* 0x000362000c1e1900 */
[----:B------:R-:W-:-:S04]  /*9830*/  ISETP.NE.AND P5, PT, R28, RZ, PT ;  /* 0x000000ff1c00720c */ /* 0x000fc80003fa5270 */
[----:B-1----:R-:W1:Y:S01]  /*9840*/  @!P3 LDC.64 R40, c[0x0][0x390] ;  /* 0x0000e400ff28bb82 */ /* 0x002e620000000a00 */
[----:B0-----:R-:W-:-:S04]  /*9850*/  @!P0 LEA R28, P6, R12, R44, 0x2 ;  /* 0x0000002c0c1c8211 */ /* 0x001fc800078c10ff */
[----:B------:R-:W-:-:S03]  /*9860*/  @!P0 LEA.HI.X R49, R12, R45, R14, 0x2, P6 ;  /* 0x0000002d0c318211 */ /* 0x000fc600030f140e */
[----:B------:R-:W0:Y:S02]  /*9870*/  @!P1 LDC.64 R44, c[0x0][0x390] ;  /* 0x0000e400ff2c9b82 */ /* 0x000e240000000a00 */
[----:B0-----:R-:W-:-:S04]  /*9880*/  @!P1 LEA R12, P6, R8, R44, 0x2 ;  /* 0x0000002c080c9211 */ /* 0x001fc800078c10ff */
[----:B------:R-:W-:Y:S02]  /*9890*/  @!P1 LEA.HI.X R47, R8, R45, R10, 0x2, P6 ;  /* 0x0000002d082f9211 */ /* 0x000fe400030f140a */
[----:B------:R-:W0:Y:S01]  /*98a0*/  @!P2 LDC.64 R44, c[0x0][0x390] ;  /* 0x0000e400ff2cab82 */ /* 0x000e220000000a00 */
[----:B------:R-:W-:Y:S02]  /*98b0*/  ISETP.NE.AND P4, PT, R34, RZ, PT ;  /* 0x000000ff2200720c */ /* 0x000fe40003f85270 */
[----:B0-----:R-:W-:Y:S01]  /*98c0*/  @!P2 LEA R8, P6, R43, R44, 0x2 ;  /* 0x0000002c2b08a211 */ /* 0x001fe200078c10ff */
[----:B------:R-:W-:-:S03]  /*98d0*/  @!P0 IMAD.MOV.U32 R44, RZ, RZ, R28 ;  /* 0x000000ffff2c8224 */ /* 0x000fc600078e001c */
[----:B------:R-:W-:Y:S01]  /*98e0*/  @!P2 LEA.HI.X R43, R43, R45, R6, 0x2, P6 ;  /* 0x0000002d2b2ba211 */ /* 0x000fe200030f1406 */
[----:B------:R-:W-:-:S05]  /*98f0*/  @!P0 IMAD.MOV.U32 R45, RZ, RZ, R49 ;  /* 0x000000ffff2d8224 */ /* 0x000fca00078e0031 */
[----:B------:R0:W5:Y:S02]  /*9900*/  @!P0 LDG.E R23, desc[UR8][R44.64] ;  /* 0x000000082c178981 */ /* 0x000164000c1e1900 */
[----:B0-----:R-:W-:Y:S02]  /*9910*/  @!P1 IMAD.MOV.U32 R44, RZ, RZ, R12 ;  /* 0x000000ffff2c9224 */ /* 0x001fe400078e000c */
[----:B------:R-:W-:-:S05]  /*9920*/  @!P1 IMAD.MOV.U32 R45, RZ, RZ, R47 ;  /* 0x000000ffff2d9224 */ /* 0x000fca00078e002f */
[----:B------:R0:W5:Y:S01]  /*9930*/  @!P1 LDG.E R25, desc[UR8][R44.64] ;  /* 0x000000082c199981 */ /* 0x000162000c1e1900 */
[----:B-1----:R-:W-:Y:S01]  /*9940*/  @!P3 LEA R6, P1, R16, R40, 0x2 ;  /* 0x000000281006b211 */ /* 0x002fe200078210ff */
[----:B0-----:R-:W-:-:S03]  /*9950*/  @!P2 IMAD.MOV.U32 R45, RZ, RZ, R43 ;  /* 0x000000ffff2da224 */ /* 0x001fc600078e002b */
[----:B------:R-:W-:Y:S01]  /*9960*/  @!P3 LEA.HI.X R43, R16, R41, R18, 0x2, P1 ;  /* 0x00000029102bb211 */ /* 0x000fe200008f1412 */
[----:B------:R-:W-:Y:S01]  /*9970*/  @!P2 IMAD.MOV.U32 R44, RZ, RZ, R8 ;  /* 0x000000ffff2ca224 */ /* 0x000fe200078e0008 */
[----:B------:R-:W0:Y:S01]  /*9980*/  @!P4 LDC.64 R40, c[0x0][0x390] ;  /* 0x0000e400ff28cb82 */ /* 0x000e220000000a00 */
[----:B------:R-:W-:-:S03]  /*9990*/  @!P4 ISETP.GE.AND P1, PT, R50, R3, PT ;  /* 0x000000033200c20c */ /* 0x000fc60003f26270 */
[----:B------:R1:W5:Y:S02]  /*99a0*/  @!P2 LDG.E R27, desc[UR8][R44.64] ;  /* 0x000000082c1ba981 */ /* 0x000364000c1e1900 */
[----:B-1----:R-:W-:Y:S02]  /*99b0*/  @!P3 IMAD.MOV.U32 R45, RZ, RZ, R43 ;  /* 0x000000ffff2db224 */ /* 0x002fe400078e002b */
[----:B------:R-:W-:Y:S02]  /*99c0*/  @!P4 IMAD.IADD R43, R50, 0x1, -R3 ;  /* 0x00000001322bc824 */ /* 0x000fe400078e0a03 */
[----:B------:R-:W-:Y:S01]  /*99d0*/  @!P3 IMAD.MOV.U32 R44, RZ, RZ, R6 ;  /* 0x000000ffff2cb224 */ /* 0x000fe200078e0006 */
[----:B------:R-:W-:Y:S02]  /*99e0*/  @!P4 SEL R6, R4, UR10, !P1 ;  /* 0x0000000a0406cc07 */ /* 0x000fe4000c800000 */
[----:B------:R-:W-:Y:S02]  /*99f0*/  @!P4 SEL R47, R50, R43, !P1 ;  /* 0x0000002b322fc207 */ /* 0x000fe40004800000 */
[----:B------:R-:W-:Y:S01]  /*9a00*/  @!P4 SHF.R.S32.HI R43, RZ, 0x1f, R43 ;  /* 0x0000001fff2bc819 */ /* 0x000fe2000001142b */
[----:B------:R1:W5:Y:S01]  /*9a10*/  @!P3 LDG.E R29, desc[UR8][R44.64] ;  /* 0x000000082c1db981 */ /* 0x000362000c1e1900 */
[----:B------:R-:W-:-:S02]  /*9a20*/  @!P4 SEL R8, R5, UR11, !P1 ;  /* 0x0000000b0508cc07 */ /* 0x000fc4000c800000 */
[----:B------:R-:W-:Y:S02]  /*9a30*/  @!P4 SEL R43, R43, RZ, P1 ;  /* 0x000000ff2b2bc207 */ /* 0x000fe40000800000 */
[----:B------:R-:W-:-:S05]  /*9a40*/  @!P4 IADD3 R47, P1, PT, R47, R6, RZ ;  /* 0x000000062f2fc210 */ /* 0x000fca0007f3e0ff */
[----:B------:R-:W-:Y:S01]  /*9a50*/  @!P4 IMAD.X R8, R43, 0x1, R8, P1 ;  /* 0x000000012b08c824 */ /* 0x000fe200008e0608 */
[----:B0-----:R-:W-:-:S04]  /*9a60*/  @!P4 LEA R46, P1, R47, R40, 0x2 ;  /* 0x000000282f2ec211 */ /* 0x001fc800078210ff */
[----:B------:R-:W-:Y:S02]  /*9a70*/  @!P4 LEA.HI.X R47, R47, R41, R8, 0x2, P1 ;  /* 0x000000292f2fc211 */ /* 0x000fe400008f1408 */
[----:B------:R-:W0:Y:S03]  /*9a80*/  @!P5 LDC.64 R40, c[0x0][0x390] ;  /* 0x0000e400ff28db82 */ /* 0x000e260000000a00 */
[----:B------:R2:W5:Y:S01]  /*9a90*/  @!P4 LDG.E R31, desc[UR8][R46.64] ;  /* 0x000000082e1fc981 */ /* 0x000562000c1e1900 */
[C---:B------:R-:W-:Y:S01]  /*9aa0*/  LOP3.LUT P4, RZ, R7.reuse, 0x100, RZ, 0xc0, !PT ;  /* 0x0000010007ff7812 */ /* 0x040fe2000788c0ff */
[C---:B------:R-:W-:Y:S01]  /*9ab0*/  @!P5 IMAD.IADD R43, R42.reuse, 0x1, -R3 ;  /* 0x000000012a2bd824 */ /* 0x040fe200078e0a03 */
[----:B------:R-:W-:Y:S02]  /*9ac0*/  @!P5 ISETP.GE.AND P1, PT, R42, R3, PT ;  /* 0x000000032a00d20c */ /* 0x000fe40003f26270 */
[----:B------:R-:W-:-:S02]  /*9ad0*/  LOP3.LUT P3, RZ, R7, 0x200, RZ, 0xc0, !PT ;  /* 0x0000020007ff7812 */ /* 0x000fc4000786c0ff */
[----:B------:R-:W-:-:S07]  /*9ae0*/  @!P5 SEL R49, R42, R43, !P1 ;  /* 0x0000002b2a31d207 */ /* 0x000fce0004800000 */
[----:B-1----:R-:W1:Y:S01]  /*9af0*/  @!P4 LDC.64 R44, c[0x0][0x390] ;  /* 0x0000e400ff2ccb82 */ /* 0x002e620000000a00 */
[----:B------:R-:W-:Y:S01]  /*9b00*/  @!P5 SHF.R.S32.HI R43, RZ, 0x1f, R43 ;  /* 0x0000001fff2bd819 */ /* 0x000fe2000001142b */
[----:B------:R-:W-:Y:S01]  /*9b10*/  @!P4 IMAD.IADD R51, R32, 0x1, -R3 ;  /* 0x000000012033c824 */ /* 0x000fe200078e0a03 */
[----:B------:R-:W-:Y:S02]  /*9b20*/  @!P5 SEL R6, R4, UR10, !P1 ;  /* 0x0000000a0406dc07 */ /* 0x000fe4000c800000 */
[----:B------:R-:W-:Y:S02]  /*9b30*/  @!P4 ISETP.GE.AND P2, PT, R32, R3, PT ;  /* 0x000000032000c20c */ /* 0x000fe40003f46270 */
[----:B------:R-:W-:Y:S02]  /*9b40*/  @!P5 SEL R8, R5, UR11, !P1 ;  /* 0x0000000b0508dc07 */ /* 0x000fe4000c800000 */
[----:B------:R-:W-:Y:S02]  /*9b50*/  @!P5 SEL R43, R43, RZ, P1 ;  /* 0x000000ff2b2bd207 */ /* 0x000fe40000800000 */
[----:B------:R-:W-:-:S02]  /*9b60*/  ISETP.NE.AND P0, PT, R26, RZ, PT ;  /* 0x000000ff1a00720c */ /* 0x000fc40003f05270 */
[----:B------:R-:W-:Y:S02]  /*9b70*/  @!P5 IADD3 R49, P1, PT, R49, R6, RZ ;  /* 0x000000063131d210 */ /* 0x000fe40007f3e0ff */
[----:B------:R-:W-:Y:S02]  /*9b80*/  @!P4 SEL R53, R32, R51, !P2 ;  /* 0x000000332035c207 */ /* 0x000fe40005000000 */
[----:B------:R-:W-:Y:S02]  /*9b90*/  @!P4 SEL R10, R4, UR10, !P2 ;  /* 0x0000000a040acc07 */ /* 0x000fe4000d000000 */
[----:B------:R-:W-:Y:S01]  /*9ba0*/  @!P4 SHF.R.S32.HI R51, RZ, 0x1f, R51 ;  /* 0x0000001fff33c819 */ /* 0x000fe20000011433 */
[----:B------:R-:W-:Y:S01]  /*9bb0*/  @!P5 IMAD.X R6, R43, 0x1, R8, P1 ;  /* 0x000000012b06d824 */ /* 0x000fe200008e0608 */
[----:B------:R-:W-:Y:S01]  /*9bc0*/  @!P4 IADD3 R53, P1, PT, R53, R10, RZ ;  /* 0x0000000a3535c210 */ /* 0x000fe20007f3e0ff */
[----:B------:R-:W3:Y:S01]  /*9bd0*/  @!P3 LDC.64 R42, c[0x0][0x390] ;  /* 0x0000e400ff2abb82 */ /* 0x000ee20000000a00 */
[----:B------:R-:W-:-:S02]  /*9be0*/  @!P4 SEL R10, R5, UR11, !P2 ;  /* 0x0000000b050acc07 */ /* 0x000fc4000d000000 */
[----:B------:R-:W-:Y:S02]  /*9bf0*/  @!P4 SEL R51, R51, RZ, P2 ;  /* 0x000000ff3333c207 */ /* 0x000fe40001000000 */
[----:B0-----:R-:W-:-:S03]  /*9c00*/  @!P5 LEA R8, P2, R49, R40, 0x2 ;  /* 0x000000283108d211 */ /* 0x001fc600078410ff */
[----:B------:R-:W-:Y:S01]  /*9c10*/  @!P4 IMAD.X R10, R51, 0x1, R10, P1 ;  /* 0x00000001330ac824 */ /* 0x000fe200008e060a */
[----:B------:R-:W-:Y:S01]  /*9c20*/  @!P5 LEA.HI.X R49, R49, R41, R6, 0x2, P2 ;  /* 0x000000293131d211 */ /* 0x000fe200010f1406 */
[C-C-:B------:R-:W-:Y:S01]  /*9c30*/  @!P3 IMAD.IADD R51, R24.reuse, 0x1, -R3.reuse ;  /* 0x000000011833b824 */ /* 0x140fe200078e0a03 */
[C---:B-1----:R-:W-:Y:S01]  /*9c40*/  @!P4 LEA R44, P1, R53.reuse, R44, 0x2 ;  /* 0x0000002c352cc211 */ /* 0x042fe200078210ff */
[----:B------:R-:W0:Y:S01]  /*9c50*/  @!P0 LDC.64 R40, c[0x0][0x390] ;  /* 0x0000e400ff288b82 */ /* 0x000e220000000a00 */
[C---:B------:R-:W-:Y:S02]  /*9c60*/  @!P3 ISETP.GE.AND P2, PT, R24.reuse, R3, PT ;  /* 0x000000031800b20c */ /* 0x040fe40003f46270 */
[----:B--2---:R-:W-:Y:S02]  /*9c70*/  @!P4 LEA.HI.X R47, R53, R45, R10, 0x2, P1 ;  /* 0x0000002d352fc211 */ /* 0x004fe400008f140a */
[----:B------:R-:W-:Y:S01]  /*9c80*/  @!P3 SEL R53, R24, R51, !P2 ;  /* 0x000000331835b207 */ /* 0x000fe20005000000 */
[----:B------:R-:W-:Y:S01]  /*9c90*/  @!P0 IMAD.IADD R45, R0, 0x1, -R3 ;  /* 0x00000001002d8824 */ /* 0x000fe200078e0a03 */
[----:B------:R-:W-:-:S02]  /*9ca0*/  @!P3 SHF.R.S32.HI R51, RZ, 0x1f, R51 ;  /* 0x0000001fff33b819 */ /* 0x000fc40000011433 */
[----:B------:R-:W-:Y:S02]  /*9cb0*/  @!P3 SEL R6, R4, UR10, !P2 ;  /* 0x0000000a0406bc07 */ /* 0x000fe4000d000000 */
[C---:B------:R-:W-:Y:S02]  /*9cc0*/  @!P0 ISETP.GE.AND P1, PT, R0.reuse, R3, PT ;  /* 0x000000030000820c */ /* 0x040fe40003f26270 */
[----:B------:R-:W-:Y:S02]  /*9cd0*/  @!P3 SEL R10, R5, UR11, !P2 ;  /* 0x0000000b050abc07 */ /* 0x000fe4000d000000 */
[----:B------:R-:W-:Y:S02]  /*9ce0*/  @!P3 SEL R55, R51, RZ, P2 ;  /* 0x000000ff3337b207 */ /* 0x000fe40001000000 */
[----:B------:R-:W-:Y:S02]  /*9cf0*/  @!P3 IADD3 R53, P2, PT, R53, R6, RZ ;  /* 0x000000063535b210 */ /* 0x000fe40007f5e0ff */
[----:B------:R-:W-:-:S02]  /*9d00*/  @!P0 SEL R51, R0, R45, !P1 ;  /* 0x0000002d00338207 */ /* 0x000fc40004800000 */
[----:B------:R-:W-:Y:S02]  /*9d10*/  @!P0 SEL R6, R4, UR10, !P1 ;  /* 0x0000000a04068c07 */ /* 0x000fe4000c800000 */
[----:B------:R-:W-:Y:S01]  /*9d20*/  @!P0 SHF.R.S32.HI R45, RZ, 0x1f, R45 ;  /* 0x0000001fff2d8819 */ /* 0x000fe2000001142d */
[----:B------:R-:W-:Y:S01]  /*9d30*/  @!P3 IMAD.X R14, R55, 0x1, R10, P2 ;  /* 0x00000001370eb824 */ /* 0x000fe200010e060a */
[----:B------:R-:W-:Y:S02]  /*9d40*/  @!P0 IADD3 R51, P2, PT, R51, R6, RZ ;  /* 0x0000000633338210 */ /* 0x000fe40007f5e0ff */
[----:B------:R-:W-:Y:S02]  /*9d50*/  @!P0 SEL R10, R5, UR11, !P1 ;  /* 0x0000000b050a8c07 */ /* 0x000fe4000c800000 */
[----:B------:R-:W-:Y:S02]  /*9d60*/  @!P0 SEL R45, R45, RZ, P1 ;  /* 0x000000ff2d2d8207 */ /* 0x000fe40000800000 */
[----:B---3--:R-:W-:-:S03]  /*9d70*/  @!P3 LEA R6, P1, R53, R42, 0x2 ;  /* 0x0000002a3506b211 */ /* 0x008fc600078210ff */
[----:B------:R-:W-:Y:S01]  /*9d80*/  @!P0 IMAD.X R12, R45, 0x1, R10, P2 ;  /* 0x000000012d0c8824 */ /* 0x000fe200010e060a */
[----:B------:R-:W-:Y:S02]  /*9d90*/  @!P3 LEA.HI.X R45, R53, R43, R14, 0x2, P1 ;  /* 0x0000002b352db211 */ /* 0x000fe400008f140e */
[C---:B0-----:R-:W-:Y:S01]  /*9da0*/  @!P0 LEA R10, P1, R51.reuse, R40, 0x2 ;  /* 0x00000028330a8211 */ /* 0x041fe200078210ff */
[----:B------:R-:W-:Y:S02]  /*9db0*/  @!P5 IMAD.MOV.U32 R43, RZ, RZ, R49 ;  /* 0x000000ffff2bd224 */ /* 0x000fe400078e0031 */
[----:B------:R-:W-:Y:S01]  /*9dc0*/  @!P4 IMAD.MOV.U32 R40, RZ, RZ, R44 ;  /* 0x000000ffff28c224 */ /* 0x000fe200078e002c */
[----:B------:R-:W-:Y:S01]  /*9dd0*/  @!P0 LEA.HI.X R49, R51, R41, R12, 0x2, P1 ;  /* 0x0000002933318211 */ /* 0x000fe200008f140c */
[----:B------:R-:W-:-:S05]  /*9de0*/  @!P4 IMAD.MOV.U32 R41, RZ, RZ, R47 ;  /* 0x000000ffff29c224 */ /* 0x000fca00078e002f */
[----:B------:R0:W5:Y:S01]  /*9df0*/  @!P4 LDG.E R35, desc[UR8][R40.64] ;  /* 0x000000082823c981 */ /* 0x000162000c1e1900 */
[----:B------:R-:W-:-:S05]  /*9e00*/  @!P5 IMAD.MOV.U32 R42, RZ, RZ, R8 ;  /* 0x000000ffff2ad224 */ /* 0x000fca00078e0008 */
[----:B------:R-:W5:Y:S01]  /*9e10*/  @!P5 LDG.E R33, desc[UR8][R42.64] ;  /* 0x000000082a21d981 */ /* 0x000f62000c1e1900 */
[----:B0-----:R-:W-:Y:S02]  /*9e20*/  @!P3 IMAD.MOV.U32 R40, RZ, RZ, R6 ;  /* 0x000000ffff28b224 */ /* 0x001fe400078e0006 */
[----:B------:R-:W-:-:S05]  /*9e30*/  @!P3 IMAD.MOV.U32 R41, RZ, RZ, R45 ;  /* 0x000000ffff29b224 */ /* 0x000fca00078e002d */
[----:B------:R0:W5:Y:S02]  /*9e40*/  @!P3 LDG.E R37, desc[UR8][R40.64] ;  /* 0x000000082825b981 */ /* 0x000164000c1e1900 */
[----:B0-----:R-:W-:Y:S02]  /*9e50*/  @!P0 IMAD.MOV.U32 R40, RZ, RZ, R10 ;  /* 0x000000ffff288224 */ /* 0x001fe400078e000a */
[----:B------:R-:W-:-:S05]  /*9e60*/  @!P0 IMAD.MOV.U32 R41, RZ, RZ, R49 ;  /* 0x000000ffff298224 */ /* 0x000fca00078e0031 */
[----:B------:R1:W5:Y:S01]  /*9e70*/  @!P0 LDG.E R39, desc[UR8][R40.64] ;  /* 0x0000000828278981 */ /* 0x000362000c1e1900 */
[----:B------:R-:W-:-:S13]  /*9e80*/  LOP3.LUT P6, RZ, R7, 0x400, RZ, 0xc0, !PT ;  /* 0x0000040007ff7812 */ /* 0x000fda00078cc0ff */
[----:B-1----:R-:W-:Y:S05]  /*9e90*/  @P6 BRA `(.L_x_45) ;  /* 0x0000001000b86947 */ /* 0x002fea0003800000 */
[----:B------:R-:W0:Y:S01]  /*9ea0*/  LDCU.64 UR14, c[0x0][0x390] ;  /* 0x00007200ff0e77ac */ /* 0x000e220008000a00 */
[C---:B------:R-:W-:Y:S01]  /*9eb0*/  IMAD.IADD R41, R22.reuse, 0x1, -R3 ;  /* 0x0000000116297824 */ /* 0x040fe200078e0a03 */
[----:B------:R-:W-:-:S04]  /*9ec0*/  ISETP.GE.AND P0, PT, R22, R3, PT ;  /* 0x000000031600720c */ /* 0x000fc80003f06270 */
[----:B------:R-:W-:Y:S02]  /*9ed0*/  SEL R4, R4, UR10, !P0 ;  /* 0x0000000a04047c07 */ /* 0x000fe4000c000000 */
[----:B------:R-:W-:Y:S02]  /*9ee0*/  SEL R43, R22, R41, !P0 ;  /* 0x00000029162b7207 */ /* 0x000fe40004000000 */
[----:B------:R-:W-:Y:S02]  /*9ef0*/  SHF.R.S32.HI R41, RZ, 0x1f, R41 ;  /* 0x0000001fff297819 */ /* 0x000fe40000011429 */
[----:B------:R-:W-:Y:S02]  /*9f00*/  IADD3 R43, P1, PT, R43, R4, RZ ;  /* 0x000000042b2b7210 */ /* 0x000fe40007f3e0ff */
[----:B------:R-:W-:Y:S02]  /*9f10*/  SEL R5, R5, UR11, !P0 ;  /* 0x0000000b05057c07 */ /* 0x000fe4000c000000 */
[----:B------:R-:W-:-:S05]  /*9f20*/  SEL R4, R41, RZ, P0 ;  /* 0x000000ff29047207 */ /* 0x000fca0000000000 */
[----:B------:R-:W-:Y:S01]  /*9f30*/  IMAD.X R6, R4, 0x1, R5, P1 ;  /* 0x0000000104067824 */ /* 0x000fe200008e0605 */
[----:B0-----:R-:W-:-:S04]  /*9f40*/  LEA R4, P0, R43, UR14, 0x2 ;  /* 0x0000000e2b047c11 */ /* 0x001fc8000f8010ff */
[----:B------:R-:W-:-:S06]  /*9f50*/  LEA.HI.X R5, R43, UR15, R6, 0x2, P0 ;  /* 0x0000000f2b057c11 */ /* 0x000fcc00080f1406 */
[----:B------:R1:W5:Y:S01]  /*9f60*/  LDG.E R5, desc[UR8][R4.64] ;  /* 0x0000000804057981 */ /* 0x000362000c1e1900 */
[----:B------:R-:W-:Y:S05]  /*9f70*/  BRA `(.L_x_45) ;  /* 0x0000001000807947 */ /* 0x000fea0003800000 */
.L_x_44:
        /* <DEDUP_REMOVED lines=78> */
[C---:B------:R-:W-:Y:S01]  /*a460*/  @!P5 IMAD.IADD R41, R18.reuse, 0x1, -R3 ;  /* 0x000000011229d824 */ /* 0x040fe200078e0a03 */
[----:B------:R-:W-:Y:S02]  /*a470*/  LOP3.LUT P4, RZ, R7, 0x10, RZ, 0xc0, !PT ;  /* 0x0000001007ff7812 */ /* 0x000fe4000788c0ff */
[----:B------:R-:W-:Y:S02]  /*a480*/  @!P5 SEL R34, R5, UR11, !P6 ;  /* 0x0000000b0522dc07 */ /* 0x000fe4000f000000 */
[----:B------:R-:W-:Y:S02]  /*a490*/  @!P5 SEL R43, R18, R41, !P6 ;  /* 0x00000029122bd207 */ /* 0x000fe40007000000 */
[----:B------:R-:W-:Y:S02]  /*a4a0*/  @!P5 SHF.R.S32.HI R41, RZ, 0x1f, R41 ;  /* 0x0000001fff29d819 */ /* 0x000fe40000011429 */
        /* <DEDUP_REMOVED lines=90> */
[----:B------:R1:W5:Y:S05]  /*aa50*/  @!P5 LDG.E R21, desc[UR8][R40.64] ;  /* 0x000000082815d981 */ /* 0x00036a000c1e1900 */
        /* <DEDUP_REMOVED lines=16> */
[----:B-1----:R-:W-:-:S04]  /*ab60*/  @!P3 LEA R46, P1, R47, R40, 0x2 ;  /* 0x000000282f2eb211 */ /* 0x002fc800078210ff */
[----:B------:R-:W-:Y:S02]  /*ab70*/  @!P3 LEA.HI.X R47, R47, R41, R16, 0x2, P1 ;  /* 0x000000292f2fb211 */ /* 0x000fe400008f1410 */
[----:B------:R-:W1:Y:S01]  /*ab80*/  @!P4 LDC.64 R40, c[0x0][0x3a8] ;  /* 0x0000ea00ff28cb82 */ /* 0x000e620000000a00 */
[----:B------:R-:W-:Y:S01]  /*ab90*/  ISETP.NE.AND P5, PT, R28, RZ, PT ;  /* 0x000000ff1c00720c */ /* 0x000fe20003fa5270 */
[----:B0-----:R-:W-:Y:S01]  /*aba0*/  @!P2 IMAD.MOV.U32 R45, RZ, RZ, R43 ;  /* 0x000000ffff2da224 */ /* 0x001fe200078e002b */
[C---:B------:R-:W-:Y:S01]  /*abb0*/  @!P4 ISETP.GE.AND P1, PT, R50.reuse, R3, PT ;  /* 0x000000033200c20c */ /* 0x040fe20003f26270 */
[----:B------:R-:W-:Y:S01]  /*abc0*/  @!P4 IMAD.IADD R43, R50, 0x1, -R3 ;  /* 0x00000001322bc824 */ /* 0x000fe200078e0a03 */
[----:B------:R-:W5:Y:S01]  /*abd0*/  @!P3 LDG.E R29, desc[UR8][R46.64] ;  /* 0x000000082e1db981 */ /* 0x000f62000c1e1900 */
[----:B------:R-:W-:Y:S01]  /*abe0*/  @!P2 IMAD.MOV.U32 R44, RZ, RZ, R6 ;  /* 0x000000ffff2ca224 */ /* 0x000fe200078e0006 */
[----:B------:R-:W-:Y:S02]  /*abf0*/  @!P4 SEL R6, R4, UR10, !P1 ;  /* 0x0000000a0406cc07 */ /* 0x000fe4000c800000 */
[----:B------:R-:W-:-:S02]  /*ac00*/  @!P4 SEL R49, R50, R43, !P1 ;  /* 0x0000002b3231c207 */ /* 0x000fc40004800000 */
[----:B------:R-:W-:Y:S01]  /*ac10*/  @!P4 SHF.R.S32.HI R43, RZ, 0x1f, R43 ;  /* 0x0000001fff2bc819 */ /* 0x000fe2000001142b */
[----:B------:R0:W5:Y:S01]  /*ac20*/  @!P2 LDG.E R27, desc[UR8][R44.64] ;  /* 0x000000082c1ba981 */ /* 0x000162000c1e1900 */
[----:B------:R-:W-:Y:S02]  /*ac30*/  @!P4 SEL R8, R5, UR11, !P1 ;  /* 0x0000000b0508cc07 */ /* 0x000fe4000c800000 */
[----:B------:R-:W-:Y:S02]  /*ac40*/  @!P4 SEL R43, R43, RZ, P1 ;  /* 0x000000ff2b2bc207 */ /* 0x000fe40000800000 */
[----:B------:R-:W-:Y:S01]  /*ac50*/  @!P4 IADD3 R6, P1, PT, R49, R6, RZ ;  /* 0x000000063106c210 */ /* 0x000fe20007f3e0ff */
[----:B0-----:R-:W0:Y:S04]  /*ac60*/  @!P5 LDC.64 R44, c[0x0][0x3a8] ;  /* 0x0000ea00ff2cdb82 */ /* 0x001e280000000a00 */
[----:B------:R-:W-:Y:S01]  /*ac70*/  @!P4 IMAD.X R8, R43, 0x1, R8, P1 ;  /* 0x000000012b08c824 */ /* 0x000fe200008e0608 */
[----:B-1----:R-:W-:Y:S01]  /*ac80*/  @!P4 LEA R40, P1, R6, R40, 0x2 ;  /* 0x000000280628c211 */ /* 0x002fe200078210ff */
[----:B------:R-:W-:-:S03]  /*ac90*/  @!P5 IMAD.IADD R43, R42, 0x1, -R3 ;  /* 0x000000012a2bd824 */ /* 0x000fc600078e0a03 */
[----:B------:R-:W-:Y:S02]  /*aca0*/  @!P4 LEA.HI.X R41, R6, R41, R8, 0x2, P1 ;  /* 0x000000290629c211 */ /* 0x000fe400008f1408 */
[C---:B------:R-:W-:Y:S02]  /*acb0*/  @!P5 ISETP.GE.AND P1, PT, R42.reuse, R3, PT ;  /* 0x000000032a00d20c */ /* 0x040fe40003f26270 */
[----:B------:R-:W-:Y:S01]  /*acc0*/  LOP3.LUT P3, RZ, R7, 0x100, RZ, 0xc0, !PT ;  /* 0x0000010007ff7812 */ /* 0x000fe2000786c0ff */
[----:B------:R0:W5:Y:S01]  /*acd0*/  @!P4 LDG.E R31, desc[UR8][R40.64] ;  /* 0x00000008281fc981 */ /* 0x000162000c1e1900 */
[----:B------:R-:W-:Y:S02]  /*ace0*/  @!P5 SEL R47, R42, R43, !P1 ;  /* 0x0000002b2a2fd207 */ /* 0x000fe40004800000 */
[----:B------:R-:W-:Y:S02]  /*acf0*/  @!P5 SHF.R.S32.HI R43, RZ, 0x1f, R43 ;  /* 0x0000001fff2bd819 */ /* 0x000fe4000001142b */
[----:B------:R-:W-:-:S02]  /*ad00*/  @!P5 SEL R6, R4, UR10, !P1 ;  /* 0x0000000a0406dc07 */ /* 0x000fc4000c800000 */
[----:B------:R-:W-:Y:S02]  /*ad10*/  @!P5 SEL R8, R5, UR11, !P1 ;  /* 0x0000000b0508dc07 */ /* 0x000fe4000c800000 */
[----:B------:R-:W-:Y:S02]  /*ad20*/  @!P5 SEL R43, R43, RZ, P1 ;  /* 0x000000ff2b2bd207 */ /* 0x000fe40000800000 */
[----:B------:R-:W-:Y:S02]  /*ad30*/  @!P5 IADD3 R6, P1, PT, R47, R6, RZ ;  /* 0x000000062f06d210 */ /* 0x000fe40007f3e0ff */
[----:B------:R-:W-:Y:S01]  /*ad40*/  LOP3.LUT P4, RZ, R7, 0x200, RZ, 0xc0, !PT ;  /* 0x0000020007ff7812 */ /* 0x000fe2000788c0ff */
[----:B------:R-:W1:Y:S02]  /*ad50*/  @!P3 LDC.64 R46, c[0x0][0x3a8] ;  /* 0x0000ea00ff2ebb82 */ /* 0x000e640000000a00 */
[----:B------:R-:W-:Y:S01]  /*ad60*/  @!P5 IMAD.X R8, R43, 0x1, R8, P1 ;  /* 0x000000012b08d824 */ /* 0x000fe200008e0608 */
[----:B0-----:R-:W-:-:S04]  /*ad70*/  @!P5 LEA R40, P1, R6, R44, 0x2 ;  /* 0x0000002c0628d211 */ /* 0x001fc800078210ff */
[----:B------:R-:W-:-:S05]  /*ad80*/  @!P5 LEA.HI.X R41, R6, R45, R8, 0x2, P1 ;  /* 0x0000002d0629d211 */ /* 0x000fca00008f1408 */
[----:B------:R0:W5:Y:S01]  /*ad90*/  @!P5 LDG.E R33, desc[UR8][R40.64] ;  /* 0x000000082821d981 */ /* 0x000162000c1e1900 */
[C---:B------:R-:W-:Y:S01]  /*ada0*/  LOP3.LUT P5, RZ, R7.reuse, 0x100, RZ, 0xc0, !PT ;  /* 0x0000010007ff7812 */ /* 0x040fe200078ac0ff */
[C-C-:B------:R-:W-:Y:S01]  /*adb0*/  @!P3 IMAD.IADD R43, R32.reuse, 0x1, -R3.reuse ;  /* 0x00000001202bb824 */ /* 0x140fe200078e0a03 */
[----:B------:R-:W-:Y:S01]  /*adc0*/  @!P3 ISETP.GE.AND P2, PT, R32, R3, PT ;  /* 0x000000032000b20c */ /* 0x000fe20003f46270 */
[----:B------:R-:W-:Y:S01]  /*add0*/  @!P4 IMAD.IADD R51, R24, 0x1, -R3 ;  /* 0x000000011833c824 */ /* 0x000fe200078e0a03 */
[----:B------:R-:W-:Y:S02]  /*ade0*/  LOP3.LUT P6, RZ, R7, 0x400, RZ, 0xc0, !PT ;  /* 0x0000040007ff7812 */ /* 0x000fe400078cc0ff */
[----:B------:R-:W-:Y:S02]  /*adf0*/  @!P3 SEL R45, R32, R43, !P2 ;  /* 0x0000002b202db207 */ /* 0x000fe40005000000 */
[----:B------:R-:W-:Y:S02]  /*ae00*/  @!P3 SEL R6, R4, UR10, !P2 ;  /* 0x0000000a0406bc07 */ /* 0x000fe4000d000000 */
[----:B------:R-:W-:-:S02]  /*ae10*/  @!P4 ISETP.GE.AND P1, PT, R24, R3, PT ;  /* 0x000000031800c20c */ /* 0x000fc40003f26270 */
[----:B------:R-:W-:Y:S02]  /*ae20*/  ISETP.NE.AND P0, PT, R26, RZ, PT ;  /* 0x000000ff1a00720c */ /* 0x000fe40003f05270 */
[----:B------:R-:W-:Y:S02]  /*ae30*/  @!P5 IADD3 R49, P3, PT, R45, R6, RZ ;  /* 0x000000062d31d210 */ /* 0x000fe40007f7e0ff */
[----:B------:R-:W-:Y:S02]  /*ae40*/  @!P5 SHF.R.S32.HI R43, RZ, 0x1f, R43 ;  /* 0x0000001fff2bd819 */ /* 0x000fe4000001142b */
[----:B------:R-:W-:Y:S02]  /*ae50*/  @!P4 SEL R45, R24, R51, !P1 ;  /* 0x00000033182dc207 */ /* 0x000fe40004800000 */
[----:B------:R-:W-:Y:S02]  /*ae60*/  @!P4 SEL R8, R4, UR10, !P1 ;  /* 0x0000000a0408cc07 */ /* 0x000fe4000c800000 */
[----:B------:R-:W-:-:S02]  /*ae70*/  @!P5 SEL R6, R5, UR11, !P2 ;  /* 0x0000000b0506dc07 */ /* 0x000fc4000d000000 */
[----:B------:R-:W-:Y:S01]  /*ae80*/  @!P5 SEL R43, R43, RZ, P2 ;  /* 0x000000ff2b2bd207 */ /* 0x000fe20001000000 */
[----:B0-----:R-:W0:Y:S01]  /*ae90*/  @!P0 LDC.64 R40, c[0x0][0x3a8] ;  /* 0x0000ea00ff288b82 */ /* 0x001e220000000a00 */
[----:B------:R-:W-:Y:S02]  /*aea0*/  @!P4 IADD3 R10, P2, PT, R45, R8, RZ ;  /* 0x000000082d0ac210 */ /* 0x000fe40007f5e0ff */
[----:B------:R-:W-:Y:S01]  /*aeb0*/  @!P4 SHF.R.S32.HI R51, RZ, 0x1f, R51 ;  /* 0x0000001fff33c819 */ /* 0x000fe20000011433 */
[----:B------:R-:W-:-:S04]  /*aec0*/  @!P5 IMAD.X R6, R43, 0x1, R6, P3 ;  /* 0x000000012b06d824 */ /* 0x000fc800018e0606 */
[----:B------:R-:W2:Y:S01]  /*aed0*/  @!P4 LDC.64 R44, c[0x0][0x3a8] ;  /* 0x0000ea00ff2ccb82 */ /* 0x000ea20000000a00 */
[----:B------:R-:W-:Y:S01]  /*aee0*/  @!P6 IMAD.IADD R53, R22, 0x1, -R3 ;  /* 0x000000011635e824 */ /* 0x000fe200078e0a03 */
[----:B------:R-:W-:Y:S02]  /*aef0*/  @!P4 SEL R8, R5, UR11, !P1 ;  /* 0x0000000b0508cc07 */ /* 0x000fe4000c800000 */
[----:B------:R-:W-:-:S04]  /*af00*/  @!P4 SEL R51, R51, RZ, P1 ;  /* 0x000000ff3333c207 */ /* 0x000fc80000800000 */
[----:B------:R-:W3:Y:S01]  /*af10*/  @!P6 LDC.64 R42, c[0x0][0x3a8] ;  /* 0x0000ea00ff2aeb82 */ /* 0x000ee20000000a00 */
[C---:B------:R-:W-:Y:S02]  /*af20*/  @!P6 ISETP.GE.AND P3, PT, R22.reuse, R3, PT ;  /* 0x000000031600e20c */ /* 0x040fe40003f66270 */
[C---:B-1----:R-:W-:Y:S02]  /*af30*/  @!P5 LEA R46, P1, R49.reuse, R46, 0x2 ;  /* 0x0000002e312ed211 */ /* 0x042fe400078210ff */
[----:B------:R-:W-:Y:S02]  /*af40*/  @!P6 SEL R55, R22, R53, !P3 ;  /* 0x000000351637e207 */ /* 0x000fe40005800000 */
[----:B------:R-:W-:Y:S01]  /*af50*/  @!P5 LEA.HI.X R49, R49, R47, R6, 0x2, P1 ;  /* 0x0000002f3131d211 */ /* 0x000fe200008f1406 */
[----:B------:R-:W-:Y:S01]  /*af60*/  @!P0 IMAD.IADD R47, R0, 0x1, -R3 ;  /* 0x00000001002f8824 */ /* 0x000fe200078e0a03 */
[----:B------:R-:W-:Y:S02]  /*af70*/  @!P6 SEL R14, R4, UR10, !P3 ;  /* 0x0000000a040eec07 */ /* 0x000fe4000d800000 */
[----:B------:R-:W-:-:S02]  /*af80*/  @!P6 SHF.R.S32.HI R53, RZ, 0x1f, R53 ;  /* 0x0000001fff35e819 */ /* 0x000fc40000011435 */
[C---:B------:R-:W-:Y:S01]  /*af90*/  @!P0 ISETP.GE.AND P1, PT, R0.reuse, R3, PT ;  /* 0x000000030000820c */ /* 0x040fe20003f26270 */
[----:B------:R-:W-:Y:S01]  /*afa0*/  @!P4 IMAD.X R12, R51, 0x1, R8, P2 ;  /* 0x00000001330cc824 */ /* 0x000fe200010e0608 */
[----:B------:R-:W-:Y:S02]  /*afb0*/  @!P6 IADD3 R14, P2, PT, R55, R14, RZ ;  /* 0x0000000e370ee210 */ /* 0x000fe40007f5e0ff */
[----:B------:R-:W-:Y:S02]  /*afc0*/  @!P6 SEL R6, R5, UR11, !P3 ;  /* 0x0000000b0506ec07 */ /* 0x000fe4000d800000 */
[----:B------:R-:W-:Y:S02]  /*afd0*/  @!P6 SEL R53, R53, RZ, P3 ;  /* 0x000000ff3535e207 */ /* 0x000fe40001800000 */
[----:B------:R-:W-:Y:S02]  /*afe0*/  @!P0 SEL R51, R0, R47, !P1 ;  /* 0x0000002f00338207 */ /* 0x000fe40004800000 */
[----:B------:R-:W-:-:S02]  /*aff0*/  @!P0 SEL R4, R4, UR10, !P1 ;  /* 0x0000000a04048c07 */ /* 0x000fc4000c800000 */
[----:B------:R-:W-:Y:S01]  /*b000*/  @!P0 SHF.R.S32.HI R47, RZ, 0x1f, R47 ;  /* 0x0000001fff2f8819 */ /* 0x000fe2000001142f */
[----:B------:R-:W-:Y:S01]  /*b010*/  @!P6 IMAD.X R53, R53, 0x1, R6, P2 ;  /* 0x000000013535e824 */ /* 0x000fe200010e0606 */
[----:B------:R-:W-:Y:S02]  /*b020*/  @!P0 IADD3 R51, P3, PT, R51, R4, RZ ;  /* 0x0000000433338210 */ /* 0x000fe40007f7e0ff */
[----:B------:R-:W-:Y:S02]  /*b030*/  @!P0 SEL R6, R5, UR11, !P1 ;  /* 0x0000000b05068c07 */ /* 0x000fe4000c800000 */
[----:B------:R-:W-:Y:S02]  /*b040*/  @!P0 SEL R47, R47, RZ, P1 ;  /* 0x000000ff2f2f8207 */ /* 0x000fe40000800000 */
[----:B--2---:R-:W-:Y:S02]  /*b050*/  @!P4 LEA R44, P2, R10, R44, 0x2 ;  /* 0x0000002c0a2cc211 */ /* 0x004fe400078410ff */
[----:B---3--:R-:W-:Y:S01]  /*b060*/  @!P6 LEA R4, P1, R14, R42, 0x2 ;  /* 0x0000002a0e04e211 */ /* 0x008fe200078210ff */
[----:B------:R-:W-:Y:S01]  /*b070*/  @!P0 IMAD.X R8, R47, 0x1, R6, P3 ;  /* 0x000000012f088824 */ /* 0x000fe200018e0606 */
[----:B------:R-:W-:-:S02]  /*b080*/  @!P4 LEA.HI.X R47, R10, R45, R12, 0x2, P2 ;  /* 0x0000002d0a2fc211 */ /* 0x000fc400010f140c */
[C---:B0-----:R-:W-:Y:S02]  /*b090*/  @!P0 LEA R6, P2, R51.reuse, R40, 0x2 ;  /* 0x0000002833068211 */ /* 0x041fe400078410ff */
[----:B------:R-:W-:Y:S01]  /*b0a0*/  @!P6 LEA.HI.X R45, R14, R43, R53, 0x2, P1 ;  /* 0x0000002b0e2de211 */ /* 0x000fe200008f1435 */
[----:B------:R-:W-:Y:S01]  /*b0b0*/  @!P5 IMAD.MOV.U32 R43, RZ, RZ, R49 ;  /* 0x000000ffff2bd224 */ /* 0x000fe200078e0031 */
[----:B------:R-:W-:Y:S01]  /*b0c0*/  @!P0 LEA.HI.X R49, R51, R41, R8, 0x2, P2 ;  /* 0x0000002933318211 */ /* 0x000fe200010f1408 */
[----:B------:R-:W-:Y:S02]  /*b0d0*/  @!P4 IMAD.MOV.U32 R40, RZ, RZ, R44 ;  /* 0x000000ffff28c224 */ /* 0x000fe400078e002c */
        /* <DEDUP_REMOVED lines=9> */
[----:B------:R0:W5:Y:S02]  /*b170*/  @!P0 LDG.E R39, desc[UR8][R40.64] ;  /* 0x0000000828278981 */ /* 0x000164000c1e1900 */
.L_x_45:
[----:B------:R-:W-:Y:S05]  /*b180*/  BSYNC.RECONVERGENT B0 ;  /* 0x0000000000007941 */ /* 0x000fea0003800200 */
.L_x_43:
[----:B------:R-:W-:Y:S01]  /*b190*/  BAR.SYNC.DEFER_BLOCKING 0x0 ;  /* 0x0000000000007b1d */ /* 0x000fe20000010000 */
[----:B------:R-:W-:-:S07]  /*b1a0*/  IMAD R57, R0, 0x11, RZ ;  /* 0x0000001100397824 */ /* 0x000fce00078e02ff */
[----:B------:R-:W-:Y:S01]  /*b1b0*/  PREEXIT ;  /* 0x000000000000782d */ /* 0x000fe20000000000 */
[----:B------:R-:W-:Y:S01]  /*b1c0*/  BSSY.RECONVERGENT B0, `(.L_x_46) ;  /* 0x0000017000007945 */ /* 0x000fe20003800200 */
[----:B------:R-:W-:-:S04]  /*b1d0*/  VIMNMX R57, PT, PT, R57, UR7, PT ;  /* 0x0000000739397c48 */ /* 0x000fc8000bfe0100 */
[C---:B------:R-:W-:Y:S01]  /*b1e0*/  ISETP.GE.AND P0, PT, R57.reuse, R2, PT ;  /* 0x000000023900720c */ /* 0x040fe20003f06270 */
[----:B------:R-:W-:Y:S01]  /*b1f0*/  IMAD.IADD R2, R57, 0x1, -R2 ;  /* 0x0000000139027824 */ /* 0x000fe200078e0a02 */
[----:B0-----:R-:W-:-:S04]  /*b200*/  VIMNMX R41, PT, PT, R3, R57, PT ;  /* 0x0000003903297248 */ /* 0x001fc80003fe0100 */
[----:B------:R-:W-:-:S04]  /*b210*/  SEL R2, R2, RZ, P0 ;  /* 0x000000ff02027207 */ /* 0x000fc80000000000 */
[----:B------:R-:W-:-:S13]  /*b220*/  ISETP.GE.AND P0, PT, R2, R41, PT ;  /* 0x000000290200720c */ /* 0x000fda0003f06270 */
[----:B------:R-:W-:Y:S05]  /*b230*/  @P0 BRA `(.L_x_47) ;  /* 0x00000000003c0947 */ /* 0x000fea0003800000 */
[----:B-1----:R-:W-:-:S07]  /*b240*/  IMAD.IADD R4, R3, 0x1, R57 ;  /* 0x0000000103047824 */ /* 0x002fce00078e0239 */
.L_x_48:
        /* <DEDUP_REMOVED lines=14> */
.L_x_47:
[----:B------:R-:W-:Y:S05]  /*b330*/  BSYNC.RECONVERGENT B0 ;  /* 0x0000000000007941 */ /* 0x000fea0003800200 */
.L_x_46:
[----:B------:R-:W-:Y:S01]  /*b340*/  IADD3 R57, PT, PT, R3, R57, -R2 ;  /* 0x0000003903397210 */ /* 0x000fe20007ffe802 */
[C---:B------:R-:W-:Y:S01]  /*b350*/  VIADD R53, R2.reuse, 0x1 ;  /* 0x0000000102357836 */ /* 0x040fe20000000000 */
[----:B------:R-:W-:Y:S01]  /*b360*/  LEA R8, R2, UR5, 0x2 ;  /* 0x0000000502087c11 */ /* 0x000fe2000f8e10ff */
[----:B------:R-:W-:Y:S01]  /*b370*/  BSSY.RECONVERGENT B0, `(.L_x_49) ;  /* 0x00001dc000007945 */ /* 0x000fe20003800200 */
[C---:B------:R-:W-:Y:S01]  /*b380*/  LEA R6, R57.reuse, UR5, 0x2 ;  /* 0x0000000539067c11 */ /* 0x040fe2000f8e10ff */
[C---:B------:R-:W-:Y:S01]  /*b390*/  VIADD R34, R57.reuse, 0x1 ;  /* 0x0000000139227836 */ /* 0x040fe20000000000 */
[----:B------:R-:W-:Y:S01]  /*b3a0*/  ISETP.GE.AND P0, PT, R57, UR7, PT ;  /* 0x0000000739007c0c */ /* 0x000fe2000bf06270 */
        /* <DEDUP_REMOVED lines=9> */
[----:B------:R-:W-:-:S04]  /*b440*/  @!P0 ISETP.GE.OR P2, PT, R2, R3, !P1 ;  /* 0x000000030200820c */ /* 0x000fc80004f46670 */
[----:B-1----:R-:W-:-:S09]  /*b450*/  SEL R4, R28, R41, P2 ;  /* 0x000000291c047207 */ /* 0x002fd20001000000 */
[----:B------:R-:W-:Y:S01]  /*b460*/  @P2 LDS R28, [R6+0x4] ;  /* 0x00000400061c2984 */ /* 0x000fe20000000800 */
[----:B------:R-:W-:Y:S01]  /*b470*/  @!P2 IMAD.MOV R34, RZ, RZ, R57 ;  /* 0x000000ffff22a224 */ /* 0x000fe200078e0239 */
[----:B------:R-:W-:Y:S01]  /*b480*/  @P2 LOP3.LUT R7, R7, 0x10, RZ, 0xfc, !PT ;  /* 0x0000001007072812 */ /* 0x000fe200078efcff */
[----:B------:R-:W-:Y:S01]  /*b490*/  @P2 IMAD.MOV R53, RZ, RZ, R2 ;  /* 0x000000ffff352224 */ /* 0x000fe200078e0202 */
[----:B------:R-:W0:Y:S01]  /*b4a0*/  @!P2 LDS R41, [R8+0x4] ;  /* 0x000004000829a984 */ /* 0x000e220000000800 */
[C---:B------:R-:W-:Y:S01]  /*b4b0*/  VIADD R30, R34.reuse, 0x1 ;  /* 0x00000001221e7836 */ /* 0x040fe20000000000 */
[----:B------:R-:W-:Y:S01]  /*b4c0*/  ISETP.GE.AND P0, PT, R34, UR7, PT ;  /* 0x0000000722007c0c */ /* 0x000fe2000bf06270 */
[----:B------:R-:W-:Y:S01]  /*b4d0*/  VIADD R32, R53, 0x1 ;  /* 0x0000000135207836 */ /* 0x000fe20000000000 */
[----:B------:R-:W-:Y:S02]  /*b4e0*/  PLOP3.LUT P2, PT, PT, PT, PT, 0x8, 0x80 ;  /* 0x000000000080781c */ /* 0x000fe40003f4e170 */
[----:B------:R-:W-:-:S09]  /*b4f0*/  LOP3.LUT R7, R7, 0xfffffffd, RZ, 0xc0, !PT ;  /* 0xfffffffd07077812 */ /* 0x000fd200078ec0ff */
        /* <DEDUP_REMOVED lines=11> */
[----:B------:R-:W0:Y:S08]  /*b5b0*/  @P6 LDS R28, [R10] ;  /* 0x000000000a1c6984 */ /* 0x000e300000000800 */
[----:B0-----:R-:W-:-:S04]  /*b5c0*/  @!P0 ISETP.GE.AND P1, PT, R28, R41, PT ;  /* 0x000000291c00820c */ /* 0x001fc80003f26270 */
[----:B------:R-:W-:-:S04]  /*b5d0*/  @!P0 ISETP.GE.OR P2, PT, R32, R3, !P1 ;  /* 0x000000032000820c */ /* 0x000fc80004f46670 */
        /* <DEDUP_REMOVED lines=8> */
[----:B------:R-:W-:Y:S01]  /*b660*/  ISETP.GE.AND P0, PT, R36, UR7, PT ;  /* 0x0000000724007c0c */ /* 0x000fe2000bf06270 */
[----:B------:R-:W-:Y:S01]  /*b670*/  @!P2 LDS R41, [R12] ;  /* 0x000000000c29a984 */ /* 0x000fe20000000800 */
[----:B------:R-:W-:-:S03]  /*b680*/  LOP3.LUT R7, R7, 0xfffffffe, RZ, 0xc0, !PT ;  /* 0xfffffffe07077812 */ /* 0x000fc600078ec0ff */
[----:B------:R-:W0:Y:S01]  /*b690*/  @P2 LDS R28, [R14] ;  /* 0x000000000e1c2984 */ /* 0x000e220000000800 */
[----:B------:R-:W-:-:S07]  /*b6a0*/  PLOP3.LUT P2, PT, PT, PT, PT, 0x8, 0x80 ;  /* 0x000000000080781c */ /* 0x000fce0003f4e170 */
        /* <DEDUP_REMOVED lines=55> */
[----:B------:R-:W-:-:S03]  /*ba20*/  LOP3.LUT P5, RZ, R7, 0x10, RZ, 0xc0, !PT ;  /* 0x0000001007ff7812 */ /* 0x000fc600078ac0ff */
[----:B------:R-:W0:Y:S01]  /*ba30*/  @P2 LDS R28, [R18] ;  /* 0x00000000121c2984 */ /* 0x000e220000000800 */
[----:B------:R-:W-:-:S07]  /*ba40*/  SEL R2, R57, R2, P5 ;  /* 0x0000000239027207 */ /* 0x000fce0002800000 */
[----:B0-----:R-:W-:-:S04]  /*ba50*/  @!P0 ISETP.GE.AND P1, PT, R28, R41, PT ;  /* 0x000000291c00820c */ /* 0x001fc80003f26270 */
[----:B------:R-:W-:Y:S02]  /*ba60*/  @!P0 ISETP.GE.OR P4, PT, R48, R3, !P1 ;  /* 0x000000033000820c */ /* 0x000fe40004f86670 */
        /* <DEDUP_REMOVED lines=43> */
[----:B------:R-:W-:-:S04]  /*bd20*/  LOP3.LUT P4, RZ, R7, 0x1, RZ, 0xc0, !PT ;  /* 0x0000000107ff7812 */ /* 0x000fc8000788c0ff */
[----:B------:R-:W-:-:S03]  /*bd30*/  P2R R66, PR, RZ, 0x10 ;  /* 0x00000010ff427803 */ /* 0x000fc60000000000 */
[----:B------:R-:W-:Y:S02]  /*bd40*/  @P2 IMAD.MOV R56, RZ, RZ, R54 ;  /* 0x000000ffff382224 */ /* 0x000fe400078e0236 */
[----:B------:R-:W-:Y:S02]  /*bd50*/  @!P2 IMAD.MOV R59, RZ, RZ, R55 ;  /* 0x000000ffff3ba224 */ /* 0x000fe400078e0237 */
[C---:B------:R-:W-:Y:S01]  /*bd60*/  VIADD R58, R56.reuse, 0x1 ;  /* 0x00000001383a7836 */ /* 0x040fe20000000000 */
[----:B------:R-:W-:Y:S02]  /*bd70*/  @!P2 LEA R65, R56, UR5, 0x2 ;  /* 0x000000053841ac11 */ /* 0x000fe4000f8e10ff */
[C---:B------:R-:W-:Y:S02]  /*bd80*/  @P2 LEA R60, R59.reuse, UR5, 0x2 ;  /* 0x000000053b3c2c11 */ /* 0x040fe4000f8e10ff */
[----:B------:R-:W-:Y:S01]  /*bd90*/  ISETP.GE.AND P3, PT, R59, UR7, PT ;  /* 0x000000073b007c0c */ /* 0x000fe2000bf66270 */
[----:B------:R0:W-:Y:S04]  /*bda0*/  @!P2 LDS R41, [R65] ;  /* 0x000000004129a984 */ /* 0x0001e80000000800 */
[----:B------:R-:W1:Y:S01]  /*bdb0*/  @P2 LDS R28, [R60] ;  /* 0x000000003c1c2984 */ /* 0x000e620000000800 */
[----:B0-----:R-:W-:-:S02]  /*bdc0*/  P2R R65, PR, RZ, 0x4 ;  /* 0x00000004ff417803 */ /* 0x001fc40000000000 */
[----:B------:R-:W-:-:S04]  /*bdd0*/  LOP3.LUT P2, RZ, R7, 0x2, RZ, 0xc0, !PT ;  /* 0x0000000207ff7812 */ /* 0x000fc8000784c0ff */
[----:B------:R-:W-:Y:S02]  /*bde0*/  SEL R30, R30, R32, P2 ;  /* 0x000000201e1e7207 */ /* 0x000fe40001000000 */
[----:B-1----:R-:W-:-:S04]  /*bdf0*/  @!P3 ISETP.GE.AND P0, PT, R28, R41, PT ;  /* 0x000000291c00b20c */ /* 0x002fc80003f06270 */
[----:B------:R-:W-:Y:S02]  /*be00*/  @!P3 ISETP.GE.OR P1, PT, R56, R3, !P0 ;  /* 0x000000033800b20c */ /* 0x000fe40004726670 */
        /* <DEDUP_REMOVED lines=9> */
[----:B------:R-:W-:-:S03]  /*bea0*/  @!P1 IMAD.MOV R53, RZ, RZ, R59 ;  /* 0x000000ffff359224 */ /* 0x000fc600078e023b */
[----:B------:R-:W-:Y:S02]  /*beb0*/  @!P1 LEA R57, R58, UR5, 0x2 ;  /* 0x000000053a399c11 */ /* 0x000fe4000f8e10ff */
[C---:B------:R-:W-:Y:S02]  /*bec0*/  @P1 LEA R60, R53.reuse, UR5, 0x2 ;  /* 0x00000005353c1c11 */ /* 0x040fe4000f8e10ff */
[C---:B------:R-:W-:Y:S01]  /*bed0*/  ISETP.GE.AND P4, PT, R53.reuse, UR7, PT ;  /* 0x0000000735007c0c */ /* 0x040fe2000bf86270 */
[----:B------:R0:W-:Y:S04]  /*bee0*/  @!P1 LDS R41, [R57] ;  /* 0x0000000039299984 */ /* 0x0001e80000000800 */
[----:B------:R-:W1:Y:S01]  /*bef0*/  @P1 LDS R28, [R60] ;  /* 0x000000003c1c1984 */ /* 0x000e620000000800 */
[----:B0-----:R-:W-:-:S07]  /*bf00*/  VIADD R57, R53, 0x1 ;  /* 0x0000000135397836 */ /* 0x001fce0000000000 */
[----:B-1----:R-:W-:-:S04]  /*bf10*/  @!P4 ISETP.GE.AND P5, PT, R28, R41, PT ;  /* 0x000000291c00c20c */ /* 0x002fc80003fa6270 */
[----:B------:R-:W-:Y:S02]  /*bf20*/  @!P4 ISETP.GE.OR P6, PT, R58, R3, !P5 ;  /* 0x000000033a00c20c */ /* 0x000fe40006fc6670 */
[----:B------:R-:W-:Y:S01]  /*bf30*/  ISETP.NE.AND P5, PT, R62, RZ, PT ;  /* 0x000000ff3e00720c */ /* 0x000fe20003fa5270 */
[----:B------:R-:W-:Y:S01]  /*bf40*/  VIADD R62, R58, 0x1 ;  /* 0x000000013a3e7836 */ /* 0x000fe20000000000 */
[----:B------:R-:W-:Y:S02]  /*bf50*/  ISETP.NE.AND P4, PT, R66, RZ, PT ;  /* 0x000000ff4200720c */ /* 0x000fe40003f85270 */
[----:B------:R-:W-:Y:S02]  /*bf60*/  SEL R60, R28, R41, P6 ;  /* 0x000000291c3c7207 */ /* 0x000fe40003000000 */
[----:B------:R-:W-:Y:S02]  /*bf70*/  SEL R32, R36, R43, P4 ;  /* 0x0000002b24207207 */ /* 0x000fe40002000000 */
[----:B------:R-:W-:-:S02]  /*bf80*/  SEL R36, R47, R46, P5 ;  /* 0x0000002e2f247207 */ /* 0x000fc40002800000 */
[----:B------:R-:W-:Y:S01]  /*bf90*/  PLOP3.LUT P5, PT, PT, PT, PT, 0x8, 0x80 ;  /* 0x000000000080781c */ /* 0x000fe20003fae170 */
[----:B------:R-:W-:Y:S02]  /*bfa0*/  @P6 IMAD.MOV R62, RZ, RZ, R58 ;  /* 0x000000ffff3e6224 */ /* 0x000fe400078e023a */
[----:B------:R-:W-:-:S03]  /*bfb0*/  @!P6 IMAD.MOV R57, RZ, RZ, R53 ;  /* 0x000000ffff39e224 */ /* 0x000fc600078e0235 */
[----:B------:R-:W-:Y:S02]  /*bfc0*/  @!P6 LEA R46, R62, UR5, 0x2 ;  /* 0x000000053e2eec11 */ /* 0x000fe4000f8e10ff */
[C---:B------:R-:W-:Y:S02]  /*bfd0*/  @P6 LEA R47, R57.reuse, UR5, 0x2 ;  /* 0x00000005392f6c11 */ /* 0x040fe4000f8e10ff */
[----:B------:R-:W-:Y:S01]  /*bfe0*/  ISETP.GE.AND P2, PT, R57, UR7, PT ;  /* 0x0000000739007c0c */ /* 0x000fe2000bf46270 */
[----:B------:R-:W-:Y:S04]  /*bff0*/  @!P6 LDS R41, [R46] ;  /* 0x000000002e29e984 */ /* 0x000fe80000000800 */
[----:B------:R0:W1:Y:S02]  /*c000*/  @P6 LDS R28, [R47] ;  /* 0x000000002f1c6984 */ /* 0x0000640000000800 */
[----:B0-----:R-:W-:-:S06]  /*c010*/  SEL R47, R59, R56, P1 ;  /* 0x000000383b2f7207 */ /* 0x001fcc0000800000 */
[----:B-1----:R-:W-:-:S04]  /*c020*/  @!P2 ISETP.GE.AND P4, PT, R28, R41, PT ;  /* 0x000000291c00a20c */ /* 0x002fc80003f86270 */
[----:B------:R-:W-:Y:S02]  /*c030*/  @!P2 ISETP.GE.OR P5, PT, R62, R3, !P4 ;  /* 0x000000033e00a20c */ /* 0x000fe400067a6670 */
[----:B------:R-:W-:Y:S01]  /*c040*/  ISETP.NE.AND P4, PT, R64, RZ, PT ;  /* 0x000000ff4000720c */ /* 0x000fe20003f85270 */
[----:B------:R-:W-:Y:S01]  /*c050*/  VIADD R64, R62, 0x1 ;  /* 0x000000013e407836 */ /* 0x000fe20000000000 */
[----:B------:R-:W-:Y:S02]  /*c060*/  ISETP.NE.AND P2, PT, R65, RZ, PT ;  /* 0x000000ff4100720c */ /* 0x000fe40003f45270 */
[----:B------:R-:W-:Y:S01]  /*c070*/  SEL R43, R49, R48, P4 ;  /* 0x00000030312b7207 */ /* 0x000fe20002000000 */
[----:B------:R-:W-:Y:S01]  /*c080*/  VIADD R49, R57, 0x1 ;  /* 0x0000000139317836 */ /* 0x000fe20000000000 */
[----:B------:R-:W-:Y:S02]  /*c090*/  SEL R40, R28, R41, P5 ;  /* 0x000000291c287207 */ /* 0x000fe40002800000 */
[----:B------:R-:W-:-:S02]  /*c0a0*/  PLOP3.LUT P4, PT, PT, PT, PT, 0x8, 0x80 ;  /* 0x000000000080781c */ /* 0x000fc40003f8e170 */
[----:B------:R-:W-:Y:S01]  /*c0b0*/  SEL R46, R55, R54, P2 ;  /* 0x00000036372e7207 */ /* 0x000fe20001000000 */
        /* <DEDUP_REMOVED lines=8> */
[----:B0-----:R-:W-:-:S07]  /*c140*/  SEL R48, R53, R58, P6 ;  /* 0x0000003a35307207 */ /* 0x001fce0003000000 */
[----:B-1----:R-:W-:-:S04]  /*c150*/  @!P3 ISETP.GE.AND P0, PT, R28, R41, PT ;  /* 0x000000291c00b20c */ /* 0x002fc80003f06270 */
[----:B------:R-:W-:Y:S02]  /*c160*/  @!P3 ISETP.GE.OR P4, PT, R64, R3, !P0 ;  /* 0x000000034000b20c */ /* 0x000fe40004786670 */
[----:B------:R-:W-:Y:S02]  /*c170*/  ISETP.NE.AND P0, PT, R61, RZ, PT ;  /* 0x000000ff3d00720c */ /* 0x000fe40003f05270 */
[----:B------:R-:W-:Y:S02]  /*c180*/  ISETP.NE.AND P3, PT, R63, RZ, PT ;  /* 0x000000ff3f00720c */ /* 0x000fe40003f65270 */
[----:B------:R-:W-:Y:S02]  /*c190*/  SEL R44, R45, R50, P0 ;  /* 0x000000322d2c7207 */ /* 0x000fe40000000000 */
[----:B------:R-:W-:Y:S01]  /*c1a0*/  SEL R45, R51, R52, P3 ;  /* 0x00000034332d7207 */ /* 0x000fe20001800000 */
[----:B------:R-:W-:Y:S01]  /*c1b0*/  VIADD R51, R49, 0x1 ;  /* 0x0000000131337836 */ /* 0x000fe20000000000 */
[----:B------:R-:W-:-:S02]  /*c1c0*/  SEL R52, R28, R41, P4 ;  /* 0x000000291c347207 */ /* 0x000fc40002000000 */
[----:B------:R-:W-:Y:S01]  /*c1d0*/  PLOP3.LUT P0, PT, PT, PT, PT, 0x8, 0x80 ;  /* 0x000000000080781c */ /* 0x000fe20003f0e170 */
[----:B------:R-:W-:Y:S01]  /*c1e0*/  @P4 IMAD.MOV R54, RZ, RZ, R64 ;  /* 0x000000ffff364224 */ /* 0x000fe200078e0240 */
[----:B------:R-:W-:Y:S01]  /*c1f0*/  SEL R50, R57, R62, P5 ;  /* 0x0000003e39327207 */ /* 0x000fe20002800000 */
        /* <DEDUP_REMOVED lines=12> */
[----:B------:R-:W-:-:S09]  /*c2c0*/  SEL R62, R28, R41, P0 ;  /* 0x000000291c3e7207 */ /* 0x000fd20000000000 */
[----:B------:R-:W-:Y:S02]  /*c2d0*/  @P0 IMAD.MOV R58, RZ, RZ, R54 ;  /* 0x000000ffff3a0224 */ /* 0x000fe400078e0236 */
[----:B------:R-:W-:-:S03]  /*c2e0*/  @!P0 IMAD.MOV R53, RZ, RZ, R51 ;  /* 0x000000ffff358224 */ /* 0x000fc600078e0233 */
[----:B------:R-:W-:Y:S02]  /*c2f0*/  @!P0 LEA R55, R58, UR5, 0x2 ;  /* 0x000000053a378c11 */ /* 0x000fe4000f8e10ff */
[C---:B------:R-:W-:Y:S02]  /*c300*/  @P0 LEA R56, R53.reuse, UR5, 0x2 ;  /* 0x0000000535380c11 */ /* 0x040fe4000f8e10ff */
[----:B------:R-:W-:Y:S01]  /*c310*/  ISETP.GE.AND P2, PT, R53, UR7, PT ;  /* 0x0000000735007c0c */ /* 0x000fe2000bf46270 */
[----:B------:R-:W-:Y:S04]  /*c320*/  @!P0 LDS R41, [R55] ;  /* 0x0000000037298984 */ /* 0x000fe80000000800 */
[----:B------:R-:W0:Y:S01]  /*c330*/  @P0 LDS R28, [R56] ;  /* 0x00000000381c0984 */ /* 0x000e220000000800 */
[----:B------:R-:W-:Y:S07]  /*c340*/  BAR.SYNC.DEFER_BLOCKING 0x0 ;  /* 0x0000000000007b1d */ /* 0x000fee0000010000 */
[----:B0-----:R-:W-:-:S04]  /*c350*/  @!P2 ISETP.GE.AND P3, PT, R28, R41, PT ;  /* 0x000000291c00a20c */ /* 0x001fc80003f66270 */
[----:B------:R-:W-:Y:S02]  /*c360*/  @!P2 ISETP.GE.OR P1, PT, R58, R3, !P3 ;  /* 0x000000033a00a20c */ /* 0x000fe40005f26670 */
[----:B------:R-:W-:Y:S02]  /*c370*/  SEL R3, R51, R54, P0 ;  /* 0x0000003633037207 */ /* 0x000fe40000000000 */
[----:B------:R-:W-:Y:S02]  /*c380*/  SEL R54, R28, R41, P1 ;  /* 0x000000291c367207 */ /* 0x000fe40000800000 */
[----:B------:R-:W-:Y:S01]  /*c390*/  SEL R28, R53, R58, P1 ;  /* 0x0000003a351c7207 */ /* 0x000fe20000800000 */
[----:B------:R-:W-:Y:S06]  /*c3a0*/  BRA.U !UP0, `(.L_x_50) ;  /* 0x0000000508b47547 */ /* 0x000fec000b800000 */
[----:B------:R-:W0:Y:S01]  /*c3b0*/  S2R R41, SR_LANEID ;  /* 0x0000000000297919 */ /* 0x000e220000000000 */
[----:B------:R-:W-:Y:S01]  /*c3c0*/  SHF.R.U32.HI R56, RZ, 0x5, R0 ;  /* 0x00000005ff387819 */ /* 0x000fe20000011600 */
[----:B------:R-:W-:Y:S01]  /*c3d0*/  IMAD.U32 R53, RZ, RZ, UR12 ;  /* 0x0000000cff357e24 */ /* 0x000fe2000f8e00ff */
[----:B------:R-:W-:-:S03]  /*c3e0*/  ISETP.NE.AND P0, PT, R0, RZ, PT ;  /* 0x000000ff0000720c */ /* 0x000fc60003f05270 */
[----:B------:R-:W-:Y:S02]  /*c3f0*/  IMAD R53, R53, 0x1100, RZ ;  /* 0x0000110035357824 */ /* 0x000fe400078e02ff */
        /* <DEDUP_REMOVED lines=9> */
[C---:B------:R-:W-:Y:S01]  /*c490*/  LOP3.LUT R41, R0.reuse, 0x3e0, RZ, 0xc0, !PT ;  /* 0x000003e000297812 */ /* 0x040fe200078ec0ff */
[----:B-1----:R-:W-:Y:S01]  /*c4a0*/  IMAD.U32 R4, RZ, RZ, UR7 ;  /* 0x00000007ff047e24 */ /* 0x002fe2000f8e00ff */
[----:B------:R-:W0:Y:S01]  /*c4b0*/  LDCU.64 UR6, c[0x0][0x3a0] ;  /* 0x00007400ff0677ac */ /* 0x000e220008000a00 */
[----:B------:R1:W-:Y:S01]  /*c4c0*/  STS [R51+0x10], R12 ;  /* 0x0000100c33007388 */ /* 0x0003e20000000800 */
[----:B------:R-:W-:-:S03]  /*c4d0*/  LOP3.LUT R0, R0, 0x1f, RZ, 0xc0, !PT ;  /* 0x0000001f00007812 */ /* 0x000fc600078ec0ff */
[----:B------:R-:W-:Y:S04]  /*c4e0*/  STS [R51+0x14], R14 ;  /* 0x0000140e33007388 */ /* 0x000fe80000000800 */
[----:B------:R2:W-:Y:S01]  /*c4f0*/  STS [R51+0x18], R16 ;  /* 0x0000181033007388 */ /* 0x0005e20000000800 */
[----:B-1----:R-:W-:-:S03]  /*c500*/  IMAD R12, R41, 0x11, R0 ;  /* 0x00000011290c7824 */ /* 0x002fc600078e0200 */
[----:B------:R1:W-:Y:S01]  /*c510*/  STS [R51+0x1c], R18 ;  /* 0x00001c1233007388 */ /* 0x0003e20000000800 */
[C---:B------:R-:W-:Y:S01]  /*c520*/  VIADD R6, R12.reuse, 0x60 ;  /* 0x000000600c067836 */ /* 0x040fe20000000000 */
[----:B------:R-:W-:Y:S02]  /*c530*/  IADD3 R53, P2, PT, R53, R12, RZ ;  /* 0x0000000c35357210 */ /* 0x000fe40007f5e0ff */
[----:B------:R3:W-:Y:S01]  /*c540*/  STS [R51+0x20], R22 ;  /* 0x0000201633007388 */ /* 0x0007e20000000800 */
[C---:B------:R-:W-:Y:S02]  /*c550*/  VIADD R10, R12.reuse, 0x80 ;  /* 0x000000800c0a7836 */ /* 0x040fe40000000000 */
[C---:B--2---:R-:W-:Y:S01]  /*c560*/  VIADD R16, R12.reuse, 0x20 ;  /* 0x000000200c107836 */ /* 0x044fe20000000000 */
[----:B------:R2:W-:Y:S01]  /*c570*/  STS [R51+0x24], R24 ;  /* 0x0000241833007388 */ /* 0x0005e20000000800 */
[----:B------:R-:W-:Y:S02]  /*c580*/  IMAD.X R0, RZ, RZ, RZ, P2 ;  /* 0x000000ffff007224 */ /* 0x000fe400010e06ff */
[C---:B------:R-:W-:Y:S01]  /*c590*/  VIADD R14, R12.reuse, 0xa0 ;  /* 0x000000a00c0e7836 */ /* 0x040fe20000000000 */
[----:B------:R4:W-:Y:S01]  /*c5a0*/  STS [R51+0x28], R26 ;  /* 0x0000281a33007388 */ /* 0x0009e20000000800 */
[----:B-1----:R-:W-:-:S02]  /*c5b0*/  VIADD R18, R12, 0xc0 ;  /* 0x000000c00c127836 */ /* 0x002fc40000000000 */
[C---:B---3--:R-:W-:Y:S01]  /*c5c0*/  VIADD R22, R12.reuse, 0xe0 ;  /* 0x000000e00c167836 */ /* 0x048fe20000000000 */
[----:B------:R1:W-:Y:S01]  /*c5d0*/  STS [R51+0x2c], R34 ;  /* 0x00002c2233007388 */ /* 0x0003e20000000800 */
[----:B--2---:R-:W-:-:S03]  /*c5e0*/  VIADD R24, R12, 0x100 ;  /* 0x000001000c187836 */ /* 0x004fc60000000000 */
[----:B------:R-:W-:Y:S01]  /*c5f0*/  STS [R51+0x30], R60 ;  /* 0x0000303c33007388 */ /* 0x000fe20000000800 */
[----:B----4-:R-:W-:-:S03]  /*c600*/  VIADD R26, R12, 0x120 ;  /* 0x000001200c1a7836 */ /* 0x010fc60000000000 */
[----:B------:R0:W-:Y:S01]  /*c610*/  STS [R51+0x34], R40 ;  /* 0x0000342833007388 */ /* 0x0001e20000000800 */
[----:B-1----:R-:W-:-:S03]  /*c620*/  VIADD R34, R12, 0x140 ;  /* 0x000001400c227836 */ /* 0x002fc60000000000 */
[----:B------:R-:W-:Y:S04]  /*c630*/  STS [R51+0x38], R52 ;  /* 0x0000383433007388 */ /* 0x000fe80000000800 */
[----:B------:R-:W-:Y:S01]  /*c640*/  STS [R51+0x3c], R62 ;  /* 0x00003c3e33007388 */ /* 0x000fe20000000800 */
[----:B0-----:R-:W-:-:S03]  /*c650*/  LEA R40, P2, R53, UR6, 0x2 ;  /* 0x0000000635287c11 */ /* 0x001fc6000f8410ff */
[----:B------:R-:W-:Y:S01]  /*c660*/  STS [R51+0x40], R54 ;  /* 0x0000403633007388 */ /* 0x000fe20000000800 */
[----:B------:R-:W-:-:S03]  /*c670*/  NOP ;  /* 0x0000000000007918 */ /* 0x000fc60000000000 */
[----:B------:R-:W-:Y:S01]  /*c680*/  LDS R55, [R8] ;  /* 0x0000000008377984 */ /* 0x000fe20000000800 */
[----:B------:R-:W-:-:S03]  /*c690*/  LEA.HI.X R41, R53, UR7, R0, 0x2, P2 ;  /* 0x0000000735297c11 */ /* 0x000fc600090f1400 */
        /* <DEDUP_REMOVED lines=16> */
[----:B------:R0:W-:Y:S01]  /*c7a0*/  @!P0 STS [UR5+0x4400], R4 ;  /* 0x00440004ff008988 */ /* 0x0001e20008000805 */
[----:B------:R-:W-:Y:S01]  /*c7b0*/  BAR.SYNC.DEFER_BLOCKING 0x0 ;  /* 0x0000000000007b1d */ /* 0x000fe20000010000 */
[----:B0-----:R-:W-:-:S05]  /*c7c0*/  VIADD R4, R12, 0x40 ;  /* 0x000000400c047836 */ /* 0x001fca0000000000 */
[----:B------:R-:W0:Y:S02]  /*c7d0*/  LDS R61, [UR5+0x4400] ;  /* 0x00440005ff3d7984 */ /* 0x000e240008000800 */
[----:B0-----:R-:W-:-:S13]  /*c7e0*/  ISETP.GE.AND P1, PT, R12, R61, PT ;  /* 0x0000003d0c00720c */ /* 0x001fda0003f26270 */
[----:B------:R0:W-:Y:S01]  /*c7f0*/  @!P1 STG.E desc[UR8][R40.64], R55 ;  /* 0x0000003728009986 */ /* 0x0001e2000c101908 */
[----:B------:R-:W-:Y:S01]  /*c800*/  ISETP.GE.AND P1, PT, R16, R61, PT ;  /* 0x0000003d1000720c */ /* 0x000fe20003f26270 */
[----:B0-----:R-:W-:-:S12]  /*c810*/  VIADD R55, R12, 0x1a0 ;  /* 0x000001a00c377836 */ /* 0x001fd80000000000 */
[----:B------:R0:W-:Y:S01]  /*c820*/  @!P1 STG.E desc[UR8][R40.64+0x80], R57 ;  /* 0x0000803928009986 */ /* 0x0001e2000c101908 */
[----:B------:R-:W-:Y:S01]  /*c830*/  ISETP.GE.AND P1, PT, R4, R61, PT ;  /* 0x0000003d0400720c */ /* 0x000fe20003f26270 */
[----:B0-----:R-:W-:-:S12]  /*c840*/  VIADD R57, R12, 0x1e0 ;  /* 0x000001e00c397836 */ /* 0x001fd80000000000 */
[----:B------:R-:W-:Y:S01]  /*c850*/  @!P1 STG.E desc[UR8][R40.64+0x100], R71 ;  /* 0x0001004728009986 */ /* 0x000fe2000c101908 */
[----:B------:R-:W-:-:S13]  /*c860*/  ISETP.GE.AND P1, PT, R6, R61, PT ;  /* 0x0000003d0600720c */ /* 0x000fda0003f26270 */
[----:B------:R-:W-:Y:S01]  /*c870*/  @!P1 STG.E desc[UR8][R40.64+0x180], R73 ;  /* 0x0001804928009986 */ /* 0x000fe2000c101908 */
[----:B------:R-:W-:-:S13]  /*c880*/  ISETP.GE.AND P1, PT, R10, R61, PT ;  /* 0x0000003d0a00720c */ /* 0x000fda0003f26270 */
[----:B------:R-:W-:Y:S01]  /*c890*/  @!P1 STG.E desc[UR8][R40.64+0x200], R75 ;  /* 0x0002004b28009986 */ /* 0x000fe2000c101908 */
[----:B------:R-:W-:-:S13]  /*c8a0*/  ISETP.GE.AND P1, PT, R14, R61, PT ;  /* 0x0000003d0e00720c */ /* 0x000fda0003f26270 */
[----:B------:R-:W-:Y:S01]  /*c8b0*/  @!P1 STG.E desc[UR8][R40.64+0x280], R77 ;  /* 0x0002804d28009986 */ /* 0x000fe2000c101908 */
[----:B------:R-:W-:-:S13]  /*c8c0*/  ISETP.GE.AND P1, PT, R18, R61, PT ;  /* 0x0000003d1200720c */ /* 0x000fda0003f26270 */
[----:B------:R0:W-:Y:S01]  /*c8d0*/  @!P1 STG.E desc[UR8][R40.64+0x300], R52 ;  /* 0x0003003428009986 */ /* 0x0001e2000c101908 */
[----:B------:R-:W-:Y:S01]  /*c8e0*/  ISETP.GE.AND P1, PT, R22, R61, PT ;  /* 0x0000003d1600720c */ /* 0x000fe20003f26270 */
[----:B0-----:R-:W-:-:S12]  /*c8f0*/  VIADD R52, R12, 0x160 ;  /* 0x000001600c347836 */ /* 0x001fd80000000000 */
        /* <DEDUP_REMOVED lines=10> */
[----:B------:R-:W-:-:S13]  /*c9a0*/  ISETP.GE.AND P1, PT, R52, R61, PT ;  /* 0x0000003d3400720c */ /* 0x000fda0003f26270 */
        /* <DEDUP_REMOVED lines=10> */
[----:B-1----:R-:W-:Y:S05]  /*ca50*/  @P1 BRA `(.L_x_51) ;  /* 0x0000000400b41947 */ /* 0x002fea0003800000 */
[----:B------:R1:W-:Y:S01]  /*ca60*/  STG.E desc[UR8][R40.64+0x800], R59 ;  /* 0x0008003b28007986 */ /* 0x0003e2000c101908 */
[----:B------:R-:W-:Y:S05]  /*ca70*/  BRA `(.L_x_51) ;  /* 0x0000000400ac7947 */ /* 0x000fea0003800000 */
.L_x_50:
        /* <DEDUP_REMOVED lines=106> */
[----:B------:R0:W-:Y:S02]  /*d120*/  @!P1 STG.E desc[UR8][R40.64+0x800], R61 ;  /* 0x0008003d28009986 */ /* 0x0001e4000c101908 */
.L_x_51:
[----:B------:R-:W-:Y:S05]  /*d130*/  BSYNC.RECONVERGENT B0 ;  /* 0x0000000000007941 */ /* 0x000fea0003800200 */
.L_x_49:
        /* <DEDUP_REMOVED lines=36> */
[----:B------:R-:W3:Y:S04]  /*d380*/  LDS R2, [R2] ;  /* 0x0000000002027984 */ /* 0x000ee80000000800 */
[----:B------:R2:W4:Y:S04]  /*d390*/  LDS R20, [R7] ;  /* 0x0000000007147984 */ /* 0x0005280000000800 */
[----:B------:R-:W2:Y:S04]  /*d3a0*/  LDS R30, [R30] ;  /* 0x000000001e1e7984 */ /* 0x000ea80000000800 */
[----:B------:R-:W2:Y:S04]  /*d3b0*/  LDS R32, [R32] ;  /* 0x0000000020207984 */ /* 0x000ea80000000800 */
[----:B------:R-:W2:Y:S04]  /*d3c0*/  LDS R36, [R36] ;  /* 0x0000000024247984 */ /* 0x000ea80000000800 */
[----:B------:R-:W2:Y:S04]  /*d3d0*/  LDS R38, [R38] ;  /* 0x0000000026267984 */ /* 0x000ea80000000800 */
[----:B------:R-:W2:Y:S04]  /*d3e0*/  LDS R42, [R42] ;  /* 0x000000002a2a7984 */ /* 0x000ea80000000800 */
[----:B01----:R0:W1:Y:S04]  /*d3f0*/  LDS R40, [R43] ;  /* 0x000000002b287984 */ /* 0x0030680000000800 */
[----:B------:R-:W0:Y:S04]  /*d400*/  LDS R44, [R44] ;  /* 0x000000002c2c7984 */ /* 0x000e280000000800 */
[----:B------:R0:W0:Y:S04]  /*d410*/  LDS R60, [R45] ;  /* 0x000000002d3c7984 */ /* 0x0000280000000800 */
[----:B------:R-:W0:Y:S04]  /*d420*/  LDS R46, [R46] ;  /* 0x000000002e2e7984 */ /* 0x000e280000000800 */
[----:B------:R0:W0:Y:S04]  /*d430*/  LDS R62, [R47] ;  /* 0x000000002f3e7984 */ /* 0x0000280000000800 */
[----:B------:R-:W0:Y:S04]  /*d440*/  LDS R48, [R48] ;  /* 0x0000000030307984 */ /* 0x000e280000000800 */
[----:B------:R-:W0:Y:S04]  /*d450*/  LDS R50, [R50] ;  /* 0x0000000032327984 */ /* 0x000e280000000800 */
[----:B------:R0:W0:Y:S04]  /*d460*/  LDS R64, [R49] ;  /* 0x0000000031407984 */ /* 0x0000280000000800 */
[----:B------:R0:W0:Y:S04]  /*d470*/  LDS R66, [R3] ;  /* 0x0000000003427984 */ /* 0x0000280000000800 */
[----:B------:R-:W0:Y:S01]  /*d480*/  LDS R28, [R28] ;  /* 0x000000001c1c7984 */ /* 0x000e220000000800 */
[----:B------:R-:W-:Y:S06]  /*d490*/  BAR.SYNC.DEFER_BLOCKING 0x0 ;  /* 0x0000000000007b1d */ /* 0x000fec0000010000 */
[----:B-1234-:R-:W-:Y:S05]  /*d4a0*/  BRA.U !UP0, `(.L_x_52) ;  /* 0x0000000508387547 */ /* 0x01efea000b800000 */
[----:B------:R1:W-:Y:S01]  /*d4b0*/  STS [R51+0x4], R20 ;  /* 0x0000041433007388 */ /* 0x0003e20000000800 */
[----:B------:R-:W2:Y:S03]  /*d4c0*/  LDCU.64 UR6, c[0x0][0x3a8] ;  /* 0x00007500ff0677ac */ /* 0x000ea60008000a00 */
[----:B------:R2:W-:Y:S04]  /*d4d0*/  STS [R51], R2 ;  /* 0x0000000233007388 */ /* 0x0005e80000000800 */
[----:B------:R-:W-:Y:S01]  /*d4e0*/  STS [R51+0x8], R30 ;  /* 0x0000081e33007388 */ /* 0x000fe20000000800 */
[----:B-1----:R-:W-:-:S03]  /*d4f0*/  IMAD.U32 R20, RZ, RZ, UR4 ;  /* 0x00000004ff147e24 */ /* 0x002fc6000f8e00ff */
[----:B------:R-:W-:Y:S04]  /*d500*/  STS [R51+0xc], R32 ;  /* 0x00000c2033007388 */ /* 0x000fe80000000800 */
[----:B------:R-:W-:Y:S01]  /*d510*/  STS [R51+0x10], R36 ;  /* 0x0000102433007388 */ /* 0x000fe20000000800 */
[----:B--2---:R-:W-:-:S03]  /*d520*/  LEA R2, P3, R53, UR6, 0x2 ;  /* 0x0000000635027c11 */ /* 0x004fc6000f8610ff */
[----:B------:R-:W-:Y:S01]  /*d530*/  STS [R51+0x14], R38 ;  /* 0x0000142633007388 */ /* 0x000fe20000000800 */
[----:B0-----:R-:W-:-:S03]  /*d540*/  LEA.HI.X R3, R53, UR7, R0, 0x2, P3 ;  /* 0x0000000735037c11 */ /* 0x001fc600098f1400 */
        /* <DEDUP_REMOVED lines=12> */
[----:B------:R-:W-:Y:S04]  /*d610*/  LDS R37, [R8+0x800] ;  /* 0x0008000008257984 */ /* 0x000fe80000000800 */
        /* <DEDUP_REMOVED lines=16> */
[----:B------:R-:W-:Y:S01]  /*d720*/  @!P0 STS [UR5+0x4400], R20 ;  /* 0x00440014ff008988 */ /* 0x000fe20008000805 */
[----:B------:R-:W-:Y:S06]  /*d730*/  BAR.SYNC.DEFER_BLOCKING 0x0 ;  /* 0x0000000000007b1d */ /* 0x000fec0000010000 */
[----:B------:R-:W0:Y:S02]  /*d740*/  LDS R39, [UR5+0x4400] ;  /* 0x00440005ff277984 */ /* 0x000e240008000800 */
[----:B0-----:R-:W-:-:S02]  /*d750*/  ISETP.GE.AND P2, PT, R12, R39, PT ;  /* 0x000000270c00720c */ /* 0x001fc40003f46270 */
[-C--:B------:R-:W-:Y:S02]  /*d760*/  ISETP.GE.AND P1, PT, R16, R39.reuse, PT ;  /* 0x000000271000720c */ /* 0x080fe40003f26270 */
[-C--:B------:R-:W-:Y:S02]  /*d770*/  ISETP.GE.AND P0, PT, R4, R39.reuse, PT ;  /* 0x000000270400720c */ /* 0x080fe40003f06270 */
[-C--:B------:R-:W-:Y:S02]  /*d780*/  ISETP.GE.AND P4, PT, R6, R39.reuse, PT ;  /* 0x000000270600720c */ /* 0x080fe40003f86270 */
[-C--:B------:R-:W-:Y:S02]  /*d790*/  ISETP.GE.AND P6, PT, R10, R39.reuse, PT ;  /* 0x000000270a00720c */ /* 0x080fe40003fc6270 */
[-C--:B------:R-:W-:Y:S02]  /*d7a0*/  ISETP.GE.AND P5, PT, R14, R39.reuse, PT ;  /* 0x000000270e00720c */ /* 0x080fe40003fa6270 */
[-C--:B------:R-:W-:Y:S01]  /*d7b0*/  ISETP.GE.AND P3, PT, R18, R39.reuse, PT ;  /* 0x000000271200720c */ /* 0x080fe20003f66270 */
        /* <DEDUP_REMOVED lines=29> */
.L_x_52:
[----:B------:R1:W-:Y:S01]  /*d990*/  STS [R51+0x4], R20 ;  /* 0x0000041433007388 */ /* 0x0003e20000000800 */
[----:B------:R-:W2:Y:S03]  /*d9a0*/  LDCU.64 UR6, c[0x0][0x390] ;  /* 0x00007200ff0677ac */ /* 0x000ea60008000a00 */
[----:B------:R2:W-:Y:S04]  /*d9b0*/  STS [R51], R2 ;  /* 0x0000000233007388 */ /* 0x0005e80000000800 */
[----:B------:R-:W-:Y:S01]  /*d9c0*/  STS [R51+0x8], R30 ;  /* 0x0000081e33007388 */ /* 0x000fe20000000800 */
[----:B-1----:R-:W-:-:S03]  /*d9d0*/  IMAD.U32 R20, RZ, RZ, UR4 ;  /* 0x00000004ff147e24 */ /* 0x002fc6000f8e00ff */
[----:B------:R-:W-:Y:S04]  /*d9e0*/  STS [R51+0xc], R32 ;  /* 0x00000c2033007388 */ /* 0x000fe80000000800 */
[----:B------:R-:W-:Y:S04]  /*d9f0*/  STS [R51+0x10], R36 ;  /* 0x0000102433007388 */ /* 0x000fe80000000800 */
[----:B------:R-:W-:Y:S04]  /*da00*/  STS [R51+0x14], R38 ;  /* 0x0000142633007388 */ /* 0x000fe80000000800 */
[----:B------:R-:W-:Y:S04]  /*da10*/  STS [R51+0x18], R42 ;  /* 0x0000182a33007388 */ /* 0x000fe80000000800 */
[----:B------:R-:W-:Y:S04]  /*da20*/  STS [R51+0x1c], R40 ;  /* 0x00001c2833007388 */ /* 0x000fe80000000800 */
[----:B0-----:R-:W-:Y:S04]  /*da30*/  STS [R51+0x20], R44 ;  /* 0x0000202c33007388 */ /* 0x001fe80000000800 */
        /* <DEDUP_REMOVED lines=27> */
[----:B------:R-:W-:Y:S01]  /*dbf0*/  BAR.SYNC.DEFER_BLOCKING 0x0 ;  /* 0x0000000000007b1d */ /* 0x000fe20000010000 */
[----:B--2---:R-:W-:-:S04]  /*dc00*/  LEA R2, P0, R53, UR6, 0x2 ;  /* 0x0000000635027c11 */ /* 0x004fc8000f8010ff */
[----:B------:R-:W-:Y:S01]  /*dc10*/  LEA.HI.X R3, R53, UR7, R0, 0x2, P0 ;  /* 0x0000000735037c11 */ /* 0x000fe200080f1400 */
[----:B------:R-:W0:Y:S02]  /*dc20*/  LDS R39, [UR5+0x4400] ;  /* 0x00440005ff277984 */ /* 0x000e240008000800 */
[-C--:B0-----:R-:W-:Y:S02]  /*dc30*/  ISETP.GE.AND P2, PT, R12, R39.reuse, PT ;  /* 0x000000270c00720c */ /* 0x081fe40003f46270 */
[-C--:B------:R-:W-:Y:S02]  /*dc40*/  ISETP.GE.AND P3, PT, R16, R39.reuse, PT ;  /* 0x000000271000720c */ /* 0x080fe40003f66270 */
[-C--:B------:R-:W-:Y:S02]  /*dc50*/  ISETP.GE.AND P4, PT, R4, R39.reuse, PT ;  /* 0x000000270400720c */ /* 0x080fe40003f86270 */
[-C--:B------:R-:W-:Y:S02]  /*dc60*/  ISETP.GE.AND P5, PT, R6, R39.reuse, PT ;  /* 0x000000270600720c */ /* 0x080fe40003fa6270 */
[----:B------:R-:W-:-:S02]  /*dc70*/  ISETP.GE.AND P6, PT, R10, R39, PT ;  /* 0x000000270a00720c */ /* 0x000fc40003fc6270 */
        /* <DEDUP_REMOVED lines=31> */
.L_x_53:
        /* <DEDUP_REMOVED lines=9> */
.L_x_79:


//--------------------- .text._ZN3cub18CUB_300001_SM_10006detail10merge_sort30DeviceMergeSortPartitionKernelIPij8CustomOpiEEvbT_PT2_T0_S9_PS9_T1_S9_i --------------------------
	.section	.text._ZN3cub18CUB_300001_SM_10006detail10merge_sort30DeviceMergeSortPartitionKernelIPij8CustomOpiEEvbT_PT2_T0_S9_PS9_T1_S9_i,"ax",@progbits
	.align	128
        .global         _ZN3cub18CUB_300001_SM_10006detail10merge_sort30DeviceMergeSortPartitionKernelIPij8CustomOpiEEvbT_PT2_T0_S9_PS9_T1_S9_i
        .type           _ZN3cub18CUB_300001_SM_10006detail10merge_sort30DeviceMergeSortPartitionKernelIPij8CustomOpiEEvbT_PT2_T0_S9_PS9_T1_S9_i,@function
        .size           _ZN3cub18CUB_300001_SM_10006detail10merge_sort30DeviceMergeSortPartitionKernelIPij8CustomOpiEEvbT_PT2_T0_S9_PS9_T1_S9_i,(.L_x_80 - _ZN3cub18CUB_300001_SM_10006detail10merge_sort30DeviceMergeSortPartitionKernelIPij8CustomOpiEEvbT_PT2_T0_S9_PS9_T1_S9_i)
        .other          _ZN3cub18CUB_300001_SM_10006detail10merge_sort30DeviceMergeSortPartitionKernelIPij8CustomOpiEEvbT_PT2_T0_S9_PS9_T1_S9_i,@"STO_CUDA_ENTRY STV_DEFAULT"
_ZN3cub18CUB_300001_SM_10006detail10merge_sort30DeviceMergeSortPartitionKernelIPij8CustomOpiEEvbT_PT2_T0_S9_PS9_T1_S9_i:
.text._ZN3cub18CUB_300001_SM_10006detail10merge_sort30DeviceMergeSortPartitionKernelIPij8CustomOpiEEvbT_PT2_T0_S9_PS9_T1_S9_i:
[----:B------:R-:W-:Y:S01]  /*0000*/  LDC R1, c[0x0][0x37c] ;  /* 0x0000df00ff017b82 */ /* 0x000fe20000000800 */
[----:B------:R-:W0:Y:S01]  /*0010*/  S2R R0, SR_CTAID.X ;  /* 0x0000000000007919 */ /* 0x000e220000002500 */
[----:B------:R-:W0:Y:S01]  /*0020*/  LDCU UR4, c[0x0][0x360] ;  /* 0x00006c00ff0477ac */ /* 0x000e220008000800 */
[----:B------:R-:W0:Y:S01]  /*0030*/  S2R R3, SR_TID.X ;  /* 0x0000000000037919 */ /* 0x000e220000002100 */
[----:B------:R-:W1:Y:S01]  /*0040*/  LDCU UR6, c[0x0][0x39c] ;  /* 0x00007380ff0677ac */ /* 0x000e620008000800 */
[----:B0-----:R-:W-:-:S05]  /*0050*/  IMAD R0, R0, UR4, R3 ;  /* 0x0000000400007c24 */ /* 0x001fca000f8e0203 */
[----:B-1----:R-:W-:-:S13]  /*0060*/  ISETP.GE.U32.AND P0, PT, R0, UR6, PT ;  /* 0x0000000600007c0c */ /* 0x002fda000bf06070 */
[----:B------:R-:W-:Y:S05]  /*0070*/  @P0 EXIT ;  /* 0x000000000000094d */ /* 0x000fea0003800000 */
[----:B------:R-:W0:Y:S01]  /*0080*/  LDCU UR5, c[0x0][0x3ac] ;  /* 0x00007580ff0577ac */ /* 0x000e220008000800 */
[----:B------:R-:W-:Y:S01]  /*0090*/  VIADD R2, R0, 0x1 ;  /* 0x0000000100027836 */ /* 0x000fe20000000000 */
[----:B------:R-:W-:Y:S01]  /*00a0*/  ACQBULK ;  /* 0x000000000000782e */ /* 0x000fe20000000000 */
[----:B------:R-:W1:Y:S03]  /*00b0*/  LDCU UR7, c[0x0][0x3b0] ;  /* 0x00007600ff0777ac */ /* 0x000e660008000800 */
[----:B------:R-:W-:Y:S01]  /*00c0*/  ISETP.NE.AND P0, PT, R2, UR6, PT ;  /* 0x0000000602007c0c */ /* 0x000fe2000bf05270 */
[----:B------:R-:W2:Y:S01]  /*00d0*/  LDCU UR10, c[0x0][0x398] ;  /* 0x00007300ff0a77ac */ /* 0x000ea20008000800 */
[----:B------:R-:W3:Y:S01]  /*00e0*/  LDCU.64 UR8, c[0x0][0x358] ;  /* 0x00006b00ff0877ac */ /* 0x000ee20008000a00 */
[----:B0-----:R-:W-:-:S10]  /*00f0*/  UIADD3 UR4, UPT, UPT, -UR5, URZ, URZ ;  /* 0x000000ff05047290 */ /* 0x001fd4000fffe1ff */
[----:B------:R-:W0:Y:S01]  /*0100*/  @!P0 LDC.64 R4, c[0x0][0x3a0] ;  /* 0x0000e800ff048b82 */ /* 0x000e220000000a00 */
[----:B------:R-:W-:Y:S01]  /*0110*/  LOP3.LUT R2, R0, UR4, RZ, 0xc0, !PT ;  /* 0x0000000400027c12 */ /* 0x000fe2000f8ec0ff */
[----:B------:R-:W-:-:S04]  /*0120*/  USHF.R.U32.HI UR4, URZ, 0x1, UR5 ;  /* 0x00000001ff047899 */ /* 0x000fc80008011605 */
[----:B-1----:R-:W-:Y:S01]  /*0130*/  IMAD R3, R2, UR7, RZ ;  /* 0x0000000702037c24 */ /* 0x002fe2000f8e02ff */
[----:B------:R-:W-:-:S04]  /*0140*/  UIMAD UR4, UR4, UR7, URZ ;  /* 0x00000007040472a4 */ /* 0x000fc8000f8e02ff */
[----:B------:R-:W-:-:S04]  /*0150*/  LOP3.LUT R2, RZ, R3, RZ, 0x33, !PT ;  /* 0x00000003ff027212 */ /* 0x000fc800078e33ff */
[----:B------:R-:W-:-:S04]  /*0160*/  VIMNMX.U32 R2, PT, PT, R2, UR4, PT ;  /* 0x0000000402027c48 */ /* 0x000fc8000bfe0000 */
[----:B--2---:R-:W-:Y:S01]  /*0170*/  VIADDMNMX.U32 R2, R2, R3, UR10, PT ;  /* 0x0000000a02027e46 */ /* 0x004fe2000b800003 */
[----:B0-----:R-:W-:Y:S01]  /*0180*/  @!P0 IMAD.WIDE.U32 R4, R0, 0x4, R4 ;  /* 0x0000000400048825 */ /* 0x001fe200078e0004 */
[----:B------:R-:W-:Y:S02]  /*0190*/  VIMNMX.U32 R3, PT, PT, R3, UR10, PT ;  /* 0x0000000a03037c48 */ /* 0x000fe4000bfe0000 */
[----:B------:R-:W-:Y:S02]  /*01a0*/  LOP3.LUT R6, RZ, R2, RZ, 0x33, !PT ;  /* 0x00000002ff067212 */ /* 0x000fe400078e33ff */
[----:B---3--:R0:W-:Y:S02]  /*01b0*/  @!P0 STG.E desc[UR8][R4.64], R2 ;  /* 0x0000000204008986 */ /* 0x0081e4000c101908 */
[----:B------:R-:W-:-:S04]  /*01c0*/  VIMNMX.U32 R7, PT, PT, R6, UR4, PT ;  /* 0x0000000406077c48 */ /* 0x000fc8000bfe0000 */
[----:B------:R-:W-:Y:S01]  /*01d0*/  VIADDMNMX.U32 R7, R7, R2, UR10, PT ;  /* 0x0000000a07077e46 */ /* 0x000fe2000b800002 */
[----:B------:R-:W-:Y:S06]  /*01e0*/  @!P0 EXIT ;  /* 0x000000000000894d */ /* 0x000fec0003800000 */
[----:B------:R-:W1:Y:S01]  /*01f0*/  LDCU.U8 UR6, c[0x0][0x380] ;  /* 0x00007000ff0677ac */ /* 0x000e620008000000 */
[----:B------:R-:W-:Y:S01]  /*0200*/  BSSY.RECONVERGENT B0, `(.L_x_54) ;  /* 0x0000040000007945 */ /* 0x000fe20003800200 */
[----:B------:R-:W-:-:S06]  /*0210*/  UIADD3 UR4, UPT, UPT, UR5, -0x1, URZ ;  /* 0xffffffff05047890 */ /* 0x000fcc000fffe0ff */
[----:B0-----:R-:W-:-:S05]  /*0220*/  LOP3.LUT R4, R0, UR4, RZ, 0xc0, !PT ;  /* 0x0000000400047c12 */ /* 0x001fca000f8ec0ff */
[----:B------:R-:W-:Y:S01]  /*0230*/  IMAD R4, R4, UR7, RZ ;  /* 0x0000000704047c24 */ /* 0x000fe2000f8e02ff */
[----:B-1----:R-:W-:-:S04]  /*0240*/  UPRMT UR6, UR6, 0x8880, URZ ;  /* 0x0000888006067896 */ /* 0x002fc800080000ff */
[----:B------:R-:W-:-:S03]  /*0250*/  VIADDMNMX.U32 R4, R7, -R3, R4, PT ;  /* 0x8000000307047246 */ /* 0x000fc60003800004 */
[----:B------:R-:W-:Y:S02]  /*0260*/  UMOV UR4, UR6 ;  /* 0x0000000600047c82 */ /* 0x000fe40008000000 */
[----:B------:R-:W-:-:S09]  /*0270*/  UISETP.NE.AND UP0, UPT, UR4, URZ, UPT ;  /* 0x000000ff0400728c */ /* 0x000fd2000bf05270 */
[----:B------:R-:W-:Y:S05]  /*0280*/  BRA.U !UP0, `(.L_x_55) ;  /* 0x0000000108747547 */ /* 0x000fea000b800000 */
[----:B------:R-:W-:Y:S01]  /*0290*/  IMAD.IADD R7, R7, 0x1, -R2 ;  /* 0x0000000107077824 */ /* 0x000fe200078e0a02 */
[----:B------:R-:W-:Y:S01]  /*02a0*/  VIADDMNMX.U32 R5, R2, -R3, R4, PT ;  /* 0x8000000302057246 */ /* 0x000fe20003800004 */
[----:B------:R-:W0:Y:S01]  /*02b0*/  LDCU.64 UR4, c[0x0][0x388] ;  /* 0x00007100ff0477ac */ /* 0x000e220008000a00 */
[----:B------:R-:W-:Y:S02]  /*02c0*/  BSSY.RECONVERGENT B1, `(.L_x_56) ;  /* 0x0000018000017945 */ /* 0x000fe40003800200 */
[----:B------:R-:W-:-:S05]  /*02d0*/  VIMNMX.U32 R6, PT, PT, R4, R7, !PT ;  /* 0x0000000704067248 */ /* 0x000fca0007fe0000 */
[----:B------:R-:W-:-:S05]  /*02e0*/  IMAD.IADD R6, R6, 0x1, -R7 ;  /* 0x0000000106067824 */ /* 0x000fca00078e0a07 */
[----:B------:R-:W-:-:S13]  /*02f0*/  ISETP.GE.U32.AND P0, PT, R6, R5, PT ;  /* 0x000000050600720c */ /* 0x000fda0003f06070 */
[----:B0-----:R-:W-:Y:S05]  /*0300*/  @P0 BRA `(.L_x_57) ;  /* 0x00000000004c0947 */ /* 0x001fea0003800000 */
.L_x_58:
[----:B------:R-:W-:-:S05]  /*0310*/  IMAD.IADD R7, R5, 0x1, -R6 ;  /* 0x0000000105077824 */ /* 0x000fca00078e0a06 */
[----:B------:R-:W-:-:S04]  /*0320*/  LEA.HI R12, R7, R6, RZ, 0x1f ;  /* 0x00000006070c7211 */ /* 0x000fc800078ff8ff */
[-C--:B------:R-:W-:Y:S02]  /*0330*/  LOP3.LUT R7, RZ, R12.reuse, RZ, 0x33, !PT ;  /* 0x0000000cff077212 */ /* 0x080fe400078e33ff */
[----:B------:R-:W-:-:S03]  /*0340*/  IADD3 R9, P1, PT, R3, R12, RZ ;  /* 0x0000000c03097210 */ /* 0x000fc60007f3e0ff */
[----:B------:R-:W-:Y:S02]  /*0350*/  IMAD.IADD R7, R4, 0x1, R7 ;  /* 0x0000000104077824 */ /* 0x000fe400078e0207 */
[----:B------:R-:W-:Y:S01]  /*0360*/  IMAD.X R16, RZ, RZ, RZ, P1 ;  /* 0x000000ffff107224 */ /* 0x000fe200008e06ff */
[C---:B------:R-:W-:Y:S02]  /*0370*/  LEA R8, P1, R9.reuse, UR4, 0x2 ;  /* 0x0000000409087c11 */ /* 0x040fe4000f8210ff */
[----:B------:R-:W-:Y:S02]  /*0380*/  IADD3 R7, P0, PT, R2, R7, RZ ;  /* 0x0000000702077210 */ /* 0x000fe40007f1e0ff */
[----:B------:R-:W-:-:S03]  /*0390*/  LEA.HI.X R9, R9, UR5, R16, 0x2, P1 ;  /* 0x0000000509097c11 */ /* 0x000fc600088f1410 */
[----:B------:R-:W-:Y:S01]  /*03a0*/  IMAD.X R14, RZ, RZ, RZ, P0 ;  /* 0x000000ffff0e7224 */ /* 0x000fe200000e06ff */
[C---:B------:R-:W-:Y:S01]  /*03b0*/  LEA R10, P0, R7.reuse, UR4, 0x2 ;  /* 0x00000004070a7c11 */ /* 0x040fe2000f8010ff */
[----:B------:R-:W2:Y:S03]  /*03c0*/  LDG.E R8, desc[UR8][R8.64] ;  /* 0x0000000808087981 */ /* 0x000ea6000c1e1900 */
[----:B------:R-:W-:-:S06]  /*03d0*/  LEA.HI.X R11, R7, UR5, R14, 0x2, P0 ;  /* 0x00000005070b7c11 */ /* 0x000fcc00080f140e */
[----:B------:R-:W2:Y:S02]  /*03e0*/  LDG.E R11, desc[UR8][R10.64] ;  /* 0x000000080a0b7981 */ /* 0x000ea4000c1e1900 */
[----:B--2---:R-:W-:-:S04]  /*03f0*/  ISETP.GE.AND P0, PT, R11, R8, PT ;  /* 0x000000080b00720c */ /* 0x004fc80003f06270 */
[----:B------:R-:W-:-:S09]  /*0400*/  SEL R5, R12, R5, !P0 ;  /* 0x000000050c057207 */ /* 0x000fd20004000000 */
[----:B------:R-:W-:-:S05]  /*0410*/  @P0 VIADD R6, R12, 0x1 ;  /* 0x000000010c060836 */ /* 0x000fca0000000000 */
[----:B------:R-:W-:-:S13]  /*0420*/  ISETP.GE.U32.AND P0, PT, R6, R5, PT ;  /* 0x000000050600720c */ /* 0x000fda0003f06070 */
[----:B------:R-:W-:Y:S05]  /*0430*/  @!P0 BRA `(.L_x_58) ;  /* 0xfffffffc00b48947 */ /* 0x000fea000383ffff */
.L_x_57:
[----:B------:R-:W-:Y:S05]  /*0440*/  BSYNC.RECONVERGENT B1 ;  /* 0x0000000000017941 */ /* 0x000fea0003800200 */
.L_x_56:
[----:B------:R-:W-:Y:S05]  /*0450*/  BRA `(.L_x_59) ;  /* 0x0000000000687947 */ /* 0x000fea0003800000 */
.L_x_55:
[----:B------:R-:W-:Y:S01]  /*0460*/  IMAD.IADD R7, R7, 0x1, -R2 ;  /* 0x0000000107077824 */ /* 0x000fe200078e0a02 */
[----:B------:R-:W-:Y:S01]  /*0470*/  VIADDMNMX.U32 R5, R2, -R3, R4, PT ;  /* 0x8000000302057246 */ /* 0x000fe20003800004 */
[----:B------:R-:W0:Y:S03]  /*0480*/  LDCU.64 UR4, c[0x0][0x390] ;  /* 0x00007200ff0477ac */ /* 0x000e260008000a00 */
[----:B------:R-:W-:-:S05]  /*0490*/  VIMNMX.U32 R6, PT, PT, R4, R7, !PT ;  /* 0x0000000704067248 */ /* 0x000fca0007fe0000 */
[----:B------:R-:W-:-:S05]  /*04a0*/  IMAD.IADD R6, R6, 0x1, -R7 ;  /* 0x0000000106067824 */ /* 0x000fca00078e0a07 */
[----:B------:R-:W-:-:S13]  /*04b0*/  ISETP.GE.U32.AND P0, PT, R6, R5, PT ;  /* 0x000000050600720c */ /* 0x000fda0003f06070 */
[----:B0-----:R-:W-:Y:S05]  /*04c0*/  @P0 BRA `(.L_x_59) ;  /* 0x00000000004c0947 */ /* 0x001fea0003800000 */
.L_x_60:
        /* <DEDUP_REMOVED lines=19> */
.L_x_59:
[----:B------:R-:W-:Y:S05]  /*0600*/  BSYNC.RECONVERGENT B0 ;  /* 0x0000000000007941 */ /* 0x000fea0003800200 */
.L_x_54:
[----:B------:R-:W0:Y:S01]  /*0610*/  LDC.64 R4, c[0x0][0x3a0] ;  /* 0x0000e800ff047b82 */ /* 0x000e220000000a00 */
[----:B------:R-:W-:Y:S02]  /*0620*/  IMAD.IADD R3, R3, 0x1, R6 ;  /* 0x0000000103037824 */ /* 0x000fe400078e0206 */
[----:B0-----:R-:W-:-:S05]  /*0630*/  IMAD.WIDE.U32 R4, R0, 0x4, R4 ;  /* 0x0000000400047825 */ /* 0x001fca00078e0004 */
[----:B------:R-:W-:Y:S01]  /*0640*/  STG.E desc[UR8][R4.64], R3 ;  /* 0x0000000304007986 */ /* 0x000fe2000c101908 */
[----:B------:R-:W-:Y:S05]  /*0650*/  EXIT ;  /* 0x000000000000794d */ /* 0x000fea0003800000 */
.L_x_61:
        /* <DEDUP_REMOVED lines=10> */
.L_x_80:


//--------------------- .text._ZN3cub18CUB_300001_SM_10006detail10merge_sort30DeviceMergeSortBlockSortKernelINS2_10policy_hubIPiE9Policy600ES5_S5_S5_S5_j8CustomOpiiEEvbT0_T1_T2_T3_T4_PT6_PT7_T5_NS1_7vsmem_tE --------------------------
	.section	.text._ZN3cub18CUB_300001_SM_10006detail10merge_sort30DeviceMergeSortBlockSortKernelINS2_10policy_hubIPiE9Policy600ES5_S5_S5_S5_j8CustomOpiiEEvbT0_T1_T2_T3_T4_PT6_PT7_T5_NS1_7vsmem_tE,"ax",@progbits
	.align	128
        .global         _ZN3cub18CUB_300001_SM_10006detail10merge_sort30DeviceMergeSortBlockSortKernelINS2_10policy_hubIPiE9Policy600ES5_S5_S5_S5_j8CustomOpiiEEvbT0_T1_T2_T3_T4_PT6_PT7_T5_NS1_7vsmem_tE
        .type           _ZN3cub18CUB_300001_SM_10006detail10merge_sort30DeviceMergeSortBlockSortKernelINS2_10policy_hubIPiE9Policy600ES5_S5_S5_S5_j8CustomOpiiEEvbT0_T1_T2_T3_T4_PT6_PT7_T5_NS1_7vsmem_tE,@function
        .size           _ZN3cub18CUB_300001_SM_10006detail10merge_sort30DeviceMergeSortBlockSortKernelINS2_10policy_hubIPiE9Policy600ES5_S5_S5_S5_j8CustomOpiiEEvbT0_T1_T2_T3_T4_PT6_PT7_T5_NS1_7vsmem_tE,(.L_x_81 - _ZN3cub18CUB_300001_SM_10006detail10merge_sort30DeviceMergeSortBlockSortKernelINS2_10policy_hubIPiE9Policy600ES5_S5_S5_S5_j8CustomOpiiEEvbT0_T1_T2_T3_T4_PT6_PT7_T5_NS1_7vsmem_tE)
        .other          _ZN3cub18CUB_300001_SM_10006detail10merge_sort30DeviceMergeSortBlockSortKernelINS2_10policy_hubIPiE9Policy600ES5_S5_S5_S5_j8CustomOpiiEEvbT0_T1_T2_T3_T4_PT6_PT7_T5_NS1_7vsmem_tE,@"STO_CUDA_ENTRY STV_DEFAULT"
_ZN3cub18CUB_300001_SM_10006detail10merge_sort30DeviceMergeSortBlockSortKernelINS2_10policy_hubIPiE9Policy600ES5_S5_S5_S5_j8CustomOpiiEEvbT0_T1_T2_T3_T4_PT6_PT7_T5_NS1_7vsmem_tE:
.text._ZN3cub18CUB_300001_SM_10006detail10merge_sort30DeviceMergeSortBlockSortKernelINS2_10policy_hubIPiE9Policy600ES5_S5_S5_S5_j8CustomOpiiEEvbT0_T1_T2_T3_T4_PT6_PT7_T5_NS1_7vsmem_tE:
        /* <DEDUP_REMOVED lines=19> */
[----:B------:R-:W-:Y:S01]  /*0130*/  IADD3.X R7, PT, PT, R3, UR5, RZ, P0, !PT ;  /* 0x0000000503077c10 */ /* 0x000fe200087fe4ff */
[----:B------:R-:W0:Y:S01]  /*0140*/  S2R R28, SR_LANEID ;  /* 0x00000000001c7919 */ /* 0x000e220000000000 */
[----:B------:R-:W1:Y:S01]  /*0150*/  S2R R26, SR_CgaCtaId ;  /* 0x00000000001a7919 */ /* 0x000e620000008800 */
[----:B------:R-:W-:Y:S01]  /*0160*/  SHF.R.U32.HI R5, RZ, 0x5, R0 ;  /* 0x00000005ff057819 */ /* 0x000fe20000011600 */
[----:B------:R-:W2:Y:S01]  /*0170*/  LDCU.64 UR4, c[0x0][0x388] ;  /* 0x00007100ff0477ac */ /* 0x000ea20008000a00 */
        /* <DEDUP_REMOVED lines=17> */
[----:B------:R-:W-:Y:S01]  /*0290*/  MOV R21, 0x400 ;  /* 0x0000040000157802 */ /* 0x000fe20000000f00 */
[----:B0-----:R-:W-:-:S03]  /*02a0*/  IMAD R20, R5, 0x220, R28 ;  /* 0x0000022005147824 */ /* 0x001fc600078e021c */
[----:B-1----:R-:W-:-:S05]  /*02b0*/  LEA R5, R26, R21, 0x18 ;  /* 0x000000151a057211 */ /* 0x002fca00078ec0ff */
[----:B------:R-:W-:Y:S01]  /*02c0*/  IMAD R27, R20, 0x4, R5 ;  /* 0x00000004141b7824 */ /* 0x000fe200078e0205 */
[----:B--2---:R-:W-:-:S03]  /*02d0*/  IADD3 R6, P0, PT, R2, UR4, RZ ;  /* 0x0000000402067c10 */ /* 0x004fc6000ff1e0ff */
[----:B------:R-:W-:Y:S01]  /*02e0*/  IMAD R26, R28, 0x40, R27 ;  /* 0x000000401c1a7824 */ /* 0x000fe200078e021b */
[----:B------:R-:W-:Y:S01]  /*02f0*/  IADD3.X R7, PT, PT, R3, UR5, RZ, P0, !PT ;  /* 0x0000000503077c10 */ /* 0x000fe200087fe4ff */
[----:B---3--:R-:W-:Y:S04]  /*0300*/  STS [R27], R4 ;  /* 0x000000041b007388 */ /* 0x008fe80000000800 */
        /* <DEDUP_REMOVED lines=14> */
[----:B------:R1:W-:Y:S04]  /*03f0*/  STS [R27+0x780], R24 ;  /* 0x000780181b007388 */ /* 0x0003e80000000800 */
        /* <DEDUP_REMOVED lines=18> */
[----:B------:R-:W-:Y:S01]  /*0520*/  LDS R4, [R26+0x40] ;  /* 0x000040001a047984 */ /* 0x000fe20000000800 */
[----:B------:R-:W-:Y:S06]  /*0530*/  BAR.SYNC.DEFER_BLOCKING 0x0 ;  /* 0x0000000000007b1d */ /* 0x000fec0000010000 */
[----:B0-----:R-:W2:Y:S04]  /*0540*/  LDG.E R22, desc[UR8][R6.64] ;  /* 0x0000000806167981 */ /* 0x001ea8000c1e1900 */
[----:B-1----:R-:W3:Y:S04]  /*0550*/  LDG.E R24, desc[UR8][R6.64+0x80] ;  /* 0x0000800806187981 */ /* 0x002ee8000c1e1900 */
        /* <DEDUP_REMOVED lines=34> */
[----:B------:R-:W0:Y:S04]  /*0780*/  LDS R7, [R26+0x4] ;  /* 0x000004001a077984 */ /* 0x000e280000000800 */
[----:B------:R-:W-:Y:S04]  /*0790*/  LDS R22, [R26+0x8] ;  /* 0x000008001a167984 */ /* 0x000fe80000000800 */
[----:B------:R-:W1:Y:S04]  /*07a0*/  LDS R23, [R26+0xc] ;  /* 0x00000c001a177984 */ /* 0x000e680000000800 */
        /* <DEDUP_REMOVED lines=9> */
[----:B------:R-:W2:Y:S04]  /*0840*/  LDS R36, [R26+0x34] ;  /* 0x000034001a247984 */ /* 0x000ea80000000800 */
[----:B------:R-:W-:Y:S04]  /*0850*/  LDS R37, [R26+0x38] ;  /* 0x000038001a257984 */ /* 0x000fe80000000800 */
[----:B------:R-:W3:Y:S04]  /*0860*/  LDS R38, [R26+0x3c] ;  /* 0x00003c001a267984 */ /* 0x000ee80000000800 */
[----:B------:R4:W5:Y:S01]  /*0870*/  LDS R39, [R26+0x40] ;  /* 0x000040001a277984 */ /* 0x0009620000000800 */
[----:B------:R-:W-:Y:S01]  /*0880*/  BAR.SYNC.DEFER_BLOCKING 0x0 ;  /* 0x0000000000007b1d */ /* 0x000fe20000010000 */
[----:B0-----:R-:W-:-:S07]  /*0890*/  ISETP.GE.AND P2, PT, R7, R6, PT ;  /* 0x000000060700720c */ /* 0x001fce0003f46270 */
[----:B------:R-:W-:Y:S01]  /*08a0*/  PREEXIT ;  /* 0x000000000000782d */ /* 0x000fe20000000000 */
[----:B-1----:R-:W-:Y:S01]  /*08b0*/  ISETP.GE.AND P0, PT, R23, R22, PT ;  /* 0x000000161700720c */ /* 0x002fe20003f06270 */
[----:B------:R-:W-:Y:S01]  /*08c0*/  IMAD R5, R0, 0x44, R5 ;  /* 0x0000004400057824 */ /* 0x000fe200078e0205 */
[CC--:B------:R-:W-:Y:S01]  /*08d0*/  VIMNMX R40, PT, PT, R22.reuse, R23.reuse, !PT ;  /* 0x0000001716287248 */ /* 0x0c0fe20007fe0100 */
[----:B------:R-:W-:Y:S01]  /*08e0*/  UMOV UR4, 0x2 ;  /* 0x0000000200047882 */ /* 0x000fe20000000000 */
[----:B------:R-:W-:Y:S02]  /*08f0*/  VIMNMX R41, PT, PT, R22, R23, PT ;  /* 0x0000001716297248 */ /* 0x000fe40003fe0100 */
[----:B----4-:R-:W-:Y:S02]  /*0900*/  VIMNMX R26, PT, PT, R6, R7, !PT ;  /* 0x00000007061a7248 */ /* 0x010fe40007fe0100 */
[----:B--2---:R-:W-:Y:S02]  /*0910*/  ISETP.GE.AND P6, PT, R36, R35, PT ;  /* 0x000000232400720c */ /* 0x004fe40003fc6270 */
[----:B------:R-:W-:-:S02]  /*0920*/  VIMNMX R42, PT, PT, R35, R36, !PT ;  /* 0x00000024232a7248 */ /* 0x000fc40007fe0100 */
[----:B------:R-:W-:Y:S02]  /*0930*/  VIMNMX R22, PT, PT, R35, R36, PT ;  /* 0x0000002423167248 */ /* 0x000fe40003fe0100 */
[----:B---3--:R-:W-:Y:S02]  /*0940*/  ISETP.GE.AND P4, PT, R38, R37, PT ;  /* 0x000000252600720c */ /* 0x008fe40003f86270 */
[CC--:B------:R-:W-:Y:S02]  /*0950*/  VIMNMX R44, PT, PT, R37.reuse, R38.reuse, !PT ;  /* 0x00000026252c7248 */ /* 0x0c0fe40007fe0100 */
[----:B------:R-:W-:Y:S02]  /*0960*/  VIMNMX R43, PT, PT, R37, R38, PT ;  /* 0x00000026252b7248 */ /* 0x000fe40003fe0100 */
[----:B------:R-:W-:Y:S02]  /*0970*/  VIMNMX R6, PT, PT, R6, R7, PT ;  /* 0x0000000706067248 */ /* 0x000fe40003fe0100 */
[----:B------:R-:W-:-:S02]  /*0980*/  ISETP.GE.AND P1, PT, R25, R24, PT ;  /* 0x000000181900720c */ /* 0x000fc40003f26270 */
[CC--:B------:R-:W-:Y:S02]  /*0990*/  VIMNMX R35, PT, PT, R24.reuse, R25.reuse, !PT ;  /* 0x0000001918237248 */ /* 0x0c0fe40007fe0100 */
[----:B------:R-:W-:Y:S02]  /*09a0*/  VIMNMX R37, PT, PT, R24, R25, PT ;  /* 0x0000001918257248 */ /* 0x000fe40003fe0100 */
[----:B------:R-:W-:Y:S02]  /*09b0*/  SEL R24, R28, R29, !P2 ;  /* 0x0000001d1c187207 */ /* 0x000fe40005000000 */
[----:B------:R-:W-:Y:S02]  /*09c0*/  SEL R7, R29, R28, !P2 ;  /* 0x0000001c1d077207 */ /* 0x000fe40005000000 */
[----:B------:R-:W-:Y:S02]  /*09d0*/  ISETP.GE.AND P2, PT, R34, R33, PT ;  /* 0x000000212200720c */ /* 0x000fe40003f46270 */
[----:B------:R-:W-:-:S02]  /*09e0*/  VIMNMX R29, PT, PT, R33, R34, !PT ;  /* 0x00000022211d7248 */ /* 0x000fc40007fe0100 */
[----:B------:R-:W-:Y:S02]  /*09f0*/  VIMNMX R34, PT, PT, R33, R34, PT ;  /* 0x0000002221227248 */ /* 0x000fe40003fe0100 */
[----:B------:R-:W-:Y:S02]  /*0a00*/  SEL R25, R20, R21, !P0 ;  /* 0x0000001514197207 */ /* 0x000fe40004000000 */
[----:B------:R-:W-:Y:S02]  /*0a10*/  SEL R33, R19, R18, !P6 ;  /* 0x0000001213217207 */ /* 0x000fe40007000000 */
[----:B------:R-:W-:Y:S02]  /*0a20*/  ISETP.GE.AND P3, PT, R31, R30, PT ;  /* 0x0000001e1f00720c */ /* 0x000fe40003f66270 */
[----:B------:R-:W-:Y:S02]  /*0a30*/  VIMNMX R23, PT, PT, R30, R31, !PT ;  /* 0x0000001f1e177248 */ /* 0x000fe40007fe0100 */
[----:B------:R-:W-:-:S02]  /*0a40*/  ISETP.GE.AND P5, PT, R27, R32, PT ;  /* 0x000000201b00720c */ /* 0x000fc40003fa6270 */
[----:B------:R-:W-:Y:S02]  /*0a50*/  SEL R21, R21, R20, !P0 ;  /* 0x0000001415157207 */ /* 0x000fe40004000000 */
[----:B------:R-:W-:Y:S02]  /*0a60*/  SEL R18, R18, R19, !P6 ;  /* 0x0000001312127207 */ /* 0x000fe40007000000 */
[----:B------:R-:W-:Y:S02]  /*0a70*/  VIMNMX R30, PT, PT, R30, R31, PT ;  /* 0x0000001f1e1e7248 */ /* 0x000fe40003fe0100 */
[----:B------:R-:W-:Y:S02]  /*0a80*/  ISETP.GE.AND P6, PT, R41, R26, PT ;  /* 0x0000001a2900720c */ /* 0x000fe40003fc6270 */
[CC--:B------:R-:W-:Y:S02]  /*0a90*/  VIMNMX R19, PT, PT, R26.reuse, R41.reuse, !PT ;  /* 0x000000291a137248 */ /* 0x0c0fe40007fe0100 */
[----:B------:R-:W-:-:S02]  /*0aa0*/  VIMNMX R45, PT, PT, R26, R41, PT ;  /* 0x000000291a2d7248 */ /* 0x000fc40003fe0100 */
[----:B------:R-:W-:Y:S02]  /*0ab0*/  ISETP.GE.AND P0, PT, R41, R6, PT ;  /* 0x000000062900720c */ /* 0x000fe40003f06270 */
[----:B------:R-:W-:Y:S02]  /*0ac0*/  VIMNMX R31, PT, PT, R32, R27, !PT ;  /* 0x0000001b201f7248 */ /* 0x000fe40007fe0100 */
[----:B------:R-:W-:Y:S02]  /*0ad0*/  SEL R41, R17, R16, !P4 ;  /* 0x0000001011297207 */ /* 0x000fe40006000000 */
[----:B------:R-:W-:Y:S02]  /*0ae0*/  SEL R36, R16, R17, !P4 ;  /* 0x0000001110247207 */ /* 0x000fe40006000000 */
[----:B------:R-:W-:Y:S02]  /*0af0*/  VIMNMX R32, PT, PT, R32, R27, PT ;  /* 0x0000001b20207248 */ /* 0x000fe40003fe0100 */
[----:B------:R-:W-:-:S02]  /*0b00*/  SEL R17, R14, R15, !P1 ;  /* 0x0000000f0e117207 */ /* 0x000fc40004800000 */
[----:B------:R-:W-:Y:S02]  /*0b10*/  SEL R20, R15, R14, !P1 ;  /* 0x0000000e0f147207 */ /* 0x000fe40004800000 */
[----:B------:R-:W-:Y:S02]  /*0b20*/  ISETP.GE.AND P4, PT, R43, R42, PT ;  /* 0x0000002a2b00720c */ /* 0x000fe40003f86270 */
[----:B-----5:R-:W-:Y:S02]  /*0b30*/  ISETP.GE.AND P1, PT, R39, R44, PT ;  /* 0x0000002c2700720c */ /* 0x020fe40003f26270 */
[----:B------:R-:W-:Y:S02]  /*0b40*/  SEL R27, R13, R12, !P5 ;  /* 0x0000000c0d1b7207 */ /* 0x000fe40006800000 */
[----:B------:R-:W-:Y:S02]  /*0b50*/  SEL R28, R12, R13, !P5 ;  /* 0x0000000d0c1c7207 */ /* 0x000fe40006800000 */
[----:B------:R-:W-:-:S02]  /*0b60*/  SEL R15, R10, R11, !P3 ;  /* 0x0000000b0a0f7207 */ /* 0x000fc40005800000 */
[----:B------:R-:W-:Y:S02]  /*0b70*/  SEL R26, R11, R10, !P3 ;  /* 0x0000000a0b1a7207 */ /* 0x000fe40005800000 */
[----:B------:R-:W-:Y:S02]  /*0b80*/  ISETP.GE.AND P5, PT, R30, R35, PT ;  /* 0x000000231e00720c */ /* 0x000fe40003fa6270 */
[----:B------:R-:W-:Y:S02]  /*0b90*/  ISETP.GE.AND P3, PT, R37, R40, PT ;  /* 0x000000282500720c */ /* 0x000fe40003f66270 */
[----:B------:R-:W-:Y:S02]  /*0ba0*/  VIMNMX R38, PT, PT, R40, R37, !PT ;  /* 0x0000002528267248 */ /* 0x000fe40007fe0100 */
[----:B------:R-:W-:Y:S02]  /*0bb0*/  SEL R13, R9, R8, !P2 ;  /* 0x00000008090d7207 */ /* 0x000fe40005000000 */
[----:B------:R-:W-:-:S02]  /*0bc0*/  SEL R12, R8, R9, !P2 ;  /* 0x00000009080c7207 */ /* 0x000fc40005000000 */
[CC--:B------:R-:W-:Y:S02]  /*0bd0*/  VIMNMX R14, PT, PT, R39.reuse, R44.reuse, !PT ;  /* 0x0000002c270e7248 */ /* 0x0c0fe40007fe0100 */
[----:B------:R-:W-:Y:S02]  /*0be0*/  VIMNMX R46, PT, PT, R39, R44, PT ;  /* 0x0000002c272e7248 */ /* 0x000fe40003fe0100 */
[----:B------:R-:W-:Y:S02]  /*0bf0*/  VIMNMX R40, PT, PT, R40, R37, PT ;  /* 0x0000002528287248 */ /* 0x000fe40003fe0100 */
[----:B------:R-:W-:Y:S02]  /*0c00*/  VIMNMX R10, PT, PT, R35, R30, !PT ;  /* 0x0000001e230a7248 */ /* 0x000fe40007fe0100 */
[----:B------:R-:W-:Y:S02]  /*0c10*/  ISETP.GE.AND P2, PT, R34, R31, PT ;  /* 0x0000001f2200720c */ /* 0x000fe40003f46270 */
[----:B------:R-:W-:-:S02]  /*0c20*/  VIMNMX R47, PT, PT, R42, R43, !PT ;  /* 0x0000002b2a2f7248 */ /* 0x000fc40007fe0100 */
[----:B------:R-:W-:Y:S02]  /*0c30*/  VIMNMX R16, PT, PT, R42, R43, PT ;  /* 0x0000002b2a107248 */ /* 0x000fe40003fe0100 */
[----:B------:R-:W-:Y:S02]  /*0c40*/  VIMNMX R35, PT, PT, R35, R30, PT ;  /* 0x0000001e23237248 */ /* 0x000fe40003fe0100 */
[----:B------:R-:W-:Y:S02]  /*0c50*/  SEL R11, R24, R21, !P6 ;  /* 0x00000015180b7207 */ /* 0x000fe40007000000 */
[----:B------:R-:W-:Y:S02]  /*0c60*/  SEL R39, R33, R36, !P4 ;  /* 0x0000002421277207 */ /* 0x000fe40006000000 */
[----:B------:R-:W-:Y:S02]  /*0c70*/  SEL R9, R36, R33, !P4 ;  /* 0x0000002124097207 */ /* 0x000fe40006000000 */
[----:B------:R-:W-:-:S02]  /*0c80*/  SEL R8, R41, R4, !P1 ;  /* 0x0000000429087207 */ /* 0x000fc40004800000 */
[----:B------:R-:W-:Y:S02]  /*0c90*/  SEL R44, R4, R41, !P1 ;  /* 0x00000029042c7207 */ /* 0x000fe40004800000 */
[----:B------:R-:W-:Y:S02]  /*0ca0*/  SEL R24, R21, R24, !P6 ;  /* 0x0000001815187207 */ /* 0x000fe40007000000 */
[----:B------:R-:W-:Y:S02]  /*0cb0*/  ISETP.GE.AND P4, PT, R22, R29, PT ;  /* 0x0000001d1600720c */ /* 0x000fe40003f86270 */
[CC--:B------:R-:W-:Y:S02]  /*0cc0*/  VIMNMX R33, PT, PT, R29.reuse, R22.reuse, !PT ;  /* 0x000000161d217248 */ /* 0x0c0fe40007fe0100 */
[----:B------:R-:W-:Y:S02]  /*0cd0*/  VIMNMX R42, PT, PT, R29, R22, PT ;  /* 0x000000161d2a7248 */ /* 0x000fe40003fe0100 */
[----:B------:R-:W-:-:S02]  /*0ce0*/  SEL R4, R17, R26, !P5 ;  /* 0x0000001a11047207 */ /* 0x000fc40006800000 */
[----:B------:R-:W-:Y:S02]  /*0cf0*/  VIMNMX R37, PT, PT, R31, R34, !PT ;  /* 0x000000221f257248 */ /* 0x000fe40007fe0100 */
[----:B------:R-:W-:Y:S02]  /*0d00*/  SEL R21, R25, R20, !P3 ;  /* 0x0000001419157207 */ /* 0x000fe40005800000 */
[----:B------:R-:W-:Y:S02]  /*0d10*/  SEL R22, R20, R25, !P3 ;  /* 0x0000001914167207 */ /* 0x000fe40005800000 */
[----:B------:R-:W-:Y:S02]  /*0d20*/  SEL R26, R26, R17, !P5 ;  /* 0x000000111a1a7207 */ /* 0x000fe40006800000 */
[----:B------:R-:W-:Y:S02]  /*0d30*/  VIMNMX R34, PT, PT, R31, R34, PT ;  /* 0x000000221f227248 */ /* 0x000fe40003fe0100 */
[----:B------:R-:W-:-:S02]  /*0d40*/  ISETP.GE.AND P1, PT, R32, R23, PT ;  /* 0x000000172000720c */ /* 0x000fc40003f26270 */
[----:B------:R-:W-:Y:S02]  /*0d50*/  SEL R41, R6, R45, !P0 ;  /* 0x0000002d06297207 */ /* 0x000fe40004000000 */
[----:B------:R-:W-:Y:S02]  /*0d60*/  ISETP.GE.AND P5, PT, R40, R19, PT ;  /* 0x000000132800720c */ /* 0x000fe40003fa6270 */
[----:B------:R-:W-:Y:S02]  /*0d70*/  SEL R25, R27, R12, !P2 ;  /* 0x0000000c1b197207 */ /* 0x000fe40005000000 */
[----:B------:R-:W-:Y:S02]  /*0d80*/  SEL R30, R12, R27, !P2 ;  /* 0x0000001b0c1e7207 */ /* 0x000fe40005000000 */
[CC--:B------:R-:W-:Y:S02]  /*0d90*/  VIMNMX R29, PT, PT, R23.reuse, R32.reuse, !PT ;  /* 0x00000020171d7248 */ /* 0x0c0fe40007fe0100 */
[----:B------:R-:W-:-:S02]  /*0da0*/  VIMNMX R31, PT, PT, R23, R32, PT ;  /* 0x00000020171f7248 */ /* 0x000fc40003fe0100 */
[----:B------:R-:W-:Y:S02]  /*0db0*/  SEL R6, R45, R6, !P0 ;  /* 0x000000062d067207 */ /* 0x000fe40004000000 */
[----:B------:R-:W-:Y:S02]  /*0dc0*/  ISETP.GE.AND P6, PT, R46, R47, PT ;  /* 0x0000002f2e00720c */ /* 0x000fe40003fc6270 */
[----:B------:R-:W-:Y:S02]  /*0dd0*/  ISETP.GE.AND P2, PT, R35, R38, PT ;  /* 0x000000262300720c */ /* 0x000fe40003f46270 */
[----:B------:R-:W-:Y:S02]  /*0de0*/  VIMNMX R17, PT, PT, R38, R35, !PT ;  /* 0x0000002326117248 */ /* 0x000fe40007fe0100 */
[C---:B------:R-:W-:Y:S02]  /*0df0*/  VIMNMX R45, PT, PT, R47.reuse, R46, !PT ;  /* 0x0000002e2f2d7248 */ /* 0x040fe40007fe0100 */
[----:B------:R-:W-:-:S02]  /*0e00*/  ISETP.GT.AND P3, PT, R47, R14, PT ;  /* 0x0000000e2f00720c */ /* 0x000fc40003f64270 */
[----:B------:R-:W-:Y:S02]  /*0e10*/  VIMNMX R43, PT, PT, R19, R40, !PT ;  /* 0x00000028132b7248 */ /* 0x000fe40007fe0100 */
[----:B------:R-:W-:Y:S02]  /*0e20*/  VIMNMX R38, PT, PT, R38, R35, PT ;  /* 0x0000002326267248 */ /* 0x000fe40003fe0100 */
[----:B------:R-:W-:Y:S02]  /*0e30*/  SEL R32, R13, R18, !P4 ;  /* 0x000000120d207207 */ /* 0x000fe40006000000 */
[----:B------:R-:W-:Y:S02]  /*0e40*/  SEL R36, R18, R13, !P4 ;  /* 0x0000000d12247207 */ /* 0x000fe40006000000 */
[----:B------:R-:W-:Y:S02]  /*0e50*/  SEL R12, R7, R24, !P0 ;  /* 0x00000018070c7207 */ /* 0x000fe40004000000 */
[----:B------:R-:W-:-:S02]  /*0e60*/  VIMNMX R20, PT, PT, R47, R46, PT ;  /* 0x0000002e2f147248 */ /* 0x000fc40003fe0100 */
[----:B------:R-:W-:Y:S02]  /*0e70*/  VIMNMX R40, PT, PT, R19, R40, PT ;  /* 0x0000002813287248 */ /* 0x000fe40003fe0100 */
[----:B------:R-:W-:Y:S02]  /*0e80*/  SEL R7, R24, R7, !P0 ;  /* 0x0000000718077207 */ /* 0x000fe40004000000 */
[----:B------:R-:W-:Y:S02]  /*0e90*/  ISETP.GE.AND P4, PT, R42, R37, PT ;  /* 0x000000252a00720c */ /* 0x000fe40003f86270 */
[CC--:B------:R-:W-:Y:S02]  /*0ea0*/  VIMNMX R35, PT, PT, R37.reuse, R42.reuse, !PT ;  /* 0x0000002a25237248 */ /* 0x0c0fe40007fe0100 */
[----:B------:R-:W-:Y:S02]  /*0eb0*/  VIMNMX R18, PT, PT, R37, R42, PT ;  /* 0x0000002a25127248 */ /* 0x000fe40003fe0100 */
[----:B------:R-:W-:-:S02]  /*0ec0*/  ISETP.GE.AND P0, PT, R16, R33, PT ;  /* 0x000000211000720c */ /* 0x000fc40003f06270 */
[CC--:B------:R-:W-:Y:S02]  /*0ed0*/  VIMNMX R37, PT, PT, R33.reuse, R16.reuse, !PT ;  /* 0x0000001021257248 */ /* 0x0c0fe40007fe0100 */
        /* <DEDUP_REMOVED lines=11> */
[----:B------:R-:W-:Y:S02]  /*0f90*/  ISETP.GE.AND P6, PT, R34, R29, PT ;  /* 0x0000001d2200720c */ /* 0x000fe40003fc6270 */
[----:B------:R-:W-:Y:S02]  /*0fa0*/  VIMNMX R31, PT, PT, R29, R34, !PT ;  /* 0x000000221d1f7248 */ /* 0x000fe40007fe0100 */
[----:B------:R-:W-:Y:S02]  /*0fb0*/  SEL R10, R45, R14, P3 ;  /* 0x0000000e2d0a7207 */ /* 0x000fe40001800000 */
[----:B------:R-:W-:Y:S02]  /*0fc0*/  SEL R15, R14, R45, P3 ;  /* 0x0000002d0e0f7207 */ /* 0x000fe40001800000 */
[----:B------:R-:W-:Y:S02]  /*0fd0*/  SEL R21, R26, R21, !P2 ;  /* 0x000000151a157207 */ /* 0x000fe40005000000 */
[----:B------:R-:W-:-:S02]  /*0fe0*/  VIMNMX R29, PT, PT, R29, R34, PT ;  /* 0x000000221d1d7248 */ /* 0x000fc40003fe0100 */
[----:B------:R-:W-:Y:S02]  /*0ff0*/  SEL R26, R25, R36, !P4 ;  /* 0x00000024191a7207 */ /* 0x000fe40006000000 */
[----:B------:R-:W-:Y:S02]  /*1000*/  SEL R14, R36, R25, !P4 ;  /* 0x00000019240e7207 */ /* 0x000fe40006000000 */
[----:B------:R-:W-:Y:S02]  /*1010*/  ISETP.GE.AND P5, PT, R38, R43, PT ;  /* 0x0000002b2600720c */ /* 0x000fe40003fa6270 */
[CC--:B------:R-:W-:Y:S02]  /*1020*/  VIMNMX R16, PT, PT, R43.reuse, R38.reuse, !PT ;  /* 0x000000262b107248 */ /* 0x0c0fe40007fe0100 */
[----:B------:R-:W-:Y:S02]  /*1030*/  VIMNMX R38, PT, PT, R43, R38, PT ;  /* 0x000000262b267248 */ /* 0x000fe40003fe0100 */
[----:B------:R-:W-:-:S02]  /*1040*/  SEL R34, R32, R9, !P0 ;  /* 0x0000000920227207 */ /* 0x000fc40004000000 */
[----:B------:R-:W-:Y:S02]  /*1050*/  SEL R25, R9, R32, !P0 ;  /* 0x0000002009197207 */ /* 0x000fe40004000000 */
[----:B------:R-:W-:Y:S02]  /*1060*/  ISETP.GE.AND P0, PT, R46, R35, PT ;  /* 0x000000232e00720c */ /* 0x000fe40003f06270 */
[CC--:B------:R-:W-:Y:S02]  /*1070*/  VIMNMX R43, PT, PT, R35.reuse, R46.reuse, !PT ;  /* 0x0000002e232b7248 */ /* 0x0c0fe40007fe0100 */
[----:B------:R-:W-:Y:S02]  /*1080*/  VIMNMX R9, PT, PT, R35, R46, PT ;  /* 0x0000002e23097248 */ /* 0x000fe40003fe0100 */
[----:B------:R-:W-:Y:S02]  /*1090*/  ISETP.GE.AND P4, PT, R20, R37, PT ;  /* 0x000000251400720c */ /* 0x000fe40003f86270 */
[----:B------:R-:W-:-:S02]  /*10a0*/  VIMNMX R44, PT, PT, R37, R20, !PT ;  /* 0x00000014252c7248 */ /* 0x000fc40007fe0100 */
[----:B------:R-:W-:Y:S02]  /*10b0*/  VIMNMX R46, PT, PT, R37, R20, PT ;  /* 0x00000014252e7248 */ /* 0x000fe40003fe0100 */
[----:B------:R-:W-:Y:S02]  /*10c0*/  SEL R20, R4, R23, !P1 ;  /* 0x0000001704147207 */ /* 0x000fe40004800000 */
[----:B------:R-:W-:Y:S02]  /*10d0*/  SEL R22, R23, R4, !P1 ;  /* 0x0000000417167207 */ /* 0x000fe40004800000 */
[----:B------:R-:W-:Y:S02]  /*10e0*/  ISETP.GE.AND P2, PT, R40, R41, PT ;  /* 0x000000292800720c */ /* 0x000fe40003f46270 */
[----:B------:R-:W-:Y:S02]  /*10f0*/  SEL R4, R33, R8, P3 ;  /* 0x0000000821047207 */ /* 0x000fe40001800000 */
[----:B------:R-:W-:-:S02]  /*1100*/  VIMNMX R39, PT, PT, R41, R40, !PT ;  /* 0x0000002829277248 */ /* 0x000fc40007fe0100 */
[----:B------:R-:W-:Y:S02]  /*1110*/  SEL R8, R8, R33, P3 ;  /* 0x0000002108087207 */ /* 0x000fe40001800000 */
[----:B------:R-:W-:Y:S02]  /*1120*/  VIMNMX R41, PT, PT, R41, R40, PT ;  /* 0x0000002829297248 */ /* 0x000fe40003fe0100 */
[----:B------:R-:W-:Y:S02]  /*1130*/  SEL R23, R19, R30, !P6 ;  /* 0x0000001e13177207 */ /* 0x000fe40007000000 */
[----:B------:R-:W-:Y:S02]  /*1140*/  ISETP.GE.AND P3, PT, R29, R28, PT ;  /* 0x0000001c1d00720c */ /* 0x000fe40003f66270 */
[----:B------:R-:W-:Y:S02]  /*1150*/  VIMNMX R33, PT, PT, R28, R29, !PT ;  /* 0x0000001d1c217248 */ /* 0x000fe40007fe0100 */
[----:B------:R-:W-:-:S02]  /*1160*/  SEL R19, R30, R19, !P6 ;  /* 0x000000131e137207 */ /* 0x000fc40007000000 */
[----:B------:R-:W-:Y:S02]  /*1170*/  VIMNMX R29, PT, PT, R28, R29, PT ;  /* 0x0000001d1c1d7248 */ /* 0x000fe40003fe0100 */
[----:B------:R-:W-:Y:S02]  /*1180*/  SEL R28, R12, R27, !P2 ;  /* 0x0000001b0c1c7207 */ /* 0x000fe40005000000 */
[----:B------:R-:W-:Y:S02]  /*1190*/  SEL R30, R27, R12, !P2 ;  /* 0x0000000c1b1e7207 */ /* 0x000fe40005000000 */
[----:B------:R-:W-:Y:S02]  /*11a0*/  ISETP.GE.AND P2, PT, R18, R31, PT ;  /* 0x0000001f1200720c */ /* 0x000fe40003f46270 */
[CC--:B------:R-:W-:Y:S02]  /*11b0*/  VIMNMX R36, PT, PT, R31.reuse, R18.reuse, !PT ;  /* 0x000000121f247248 */ /* 0x0c0fe40007fe0100 */
[----:B------:R-:W-:-:S02]  /*11c0*/  VIMNMX R40, PT, PT, R31, R18, PT ;  /* 0x000000121f287248 */ /* 0x000fc40003fe0100 */
[----:B------:R-:W-:Y:S02]  /*11d0*/  ISETP.GE.AND P6, PT, R41, R6, PT ;  /* 0x000000062900720c */ /* 0x000fe40003fc6270 */
[----:B------:R-:W-:Y:S02]  /*11e0*/  VIMNMX R37, PT, PT, R6, R41, !PT ;  /* 0x0000002906257248 */ /* 0x000fe40007fe0100 */
[----:B------:R-:W-:Y:S02]  /*11f0*/  SEL R31, R34, R13, !P4 ;  /* 0x0000000d221f7207 */ /* 0x000fe40006000000 */
[----:B------:R-:W-:Y:S02]  /*1200*/  ISETP.GE.AND P1, PT, R42, R17, PT ;  /* 0x000000112a00720c */ /* 0x000fe40003f26270 */
        /* <DEDUP_REMOVED lines=10> */
[----:B------:R-:W-:Y:S02]  /*12b0*/  VIMNMX R43, PT, PT, R44, R15, !PT ;  /* 0x0000000f2c2b7248 */ /* 0x000fe40007fe0100 */
[----:B------:R-:W-:Y:S02]  /*12c0*/  VIMNMX R32, PT, PT, R17, R42, !PT ;  /* 0x0000002a11207248 */ /* 0x000fe40007fe0100 */
[----:B------:R-:W-:Y:S02]  /*12d0*/  ISETP.GE.AND P0, PT, R38, R39, PT ;  /* 0x000000272600720c */ /* 0x000fe40003f06270 */
[----:B------:R-:W-:-:S02]  /*12e0*/  VIMNMX R44, PT, PT, R44, R15, PT ;  /* 0x0000000f2c2c7248 */ /* 0x000fc40003fe0100 */
[----:B------:R-:W-:Y:S02]  /*12f0*/  VIMNMX R35, PT, PT, R17, R42, PT ;  /* 0x0000002a11237248 */ /* 0x000fe40003fe0100 */
[----:B------:R-:W-:Y:S02]  /*1300*/  SEL R24, R11, R22, !P1 ;  /* 0x000000160b187207 */ /* 0x000fe40004800000 */
[----:B------:R-:W-:Y:S02]  /*1310*/  SEL R15, R22, R11, !P1 ;  /* 0x0000000b160f7207 */ /* 0x000fe40004800000 */
[----:B------:R-:W-:Y:S02]  /*1320*/  SEL R22, R20, R19, !P3 ;  /* 0x0000001314167207 */ /* 0x000fe40005800000 */
[----:B------:R-:W-:Y:S02]  /*1330*/  SEL R25, R23, R14, !P2 ;  /* 0x0000000e17197207 */ /* 0x000fe40005000000 */
[----:B------:R-:W-:-:S02]  /*1340*/  SEL R19, R19, R20, !P3 ;  /* 0x0000001413137207 */ /* 0x000fc40005800000 */
[----:B------:R-:W-:Y:S02]  /*1350*/  SEL R23, R14, R23, !P2 ;  /* 0x000000170e177207 */ /* 0x000fe40005000000 */
[----:B------:R-:W-:Y:S02]  /*1360*/  ISETP.GE.AND P1, PT, R29, R32, PT ;  /* 0x000000201d00720c */ /* 0x000fe40003f26270 */
[----:B------:R-:W-:Y:S02]  /*1370*/  VIMNMX R11, PT, PT, R32, R29, !PT ;  /* 0x0000001d200b7248 */ /* 0x000fe40007fe0100 */
[----:B------:R-:W-:Y:S02]  /*1380*/  SEL R20, R7, R30, !P6 ;  /* 0x0000001e07147207 */ /* 0x000fe40007000000 */
[----:B------:R-:W-:Y:S02]  /*1390*/  SEL R14, R28, R21, !P0 ;  /* 0x000000151c0e7207 */ /* 0x000fe40004000000 */
[----:B------:R-:W-:-:S02]  /*13a0*/  VIMNMX R17, PT, PT, R39, R38, !PT ;  /* 0x0000002627117248 */ /* 0x000fc40007fe0100 */
[----:B------:R-:W-:Y:S02]  /*13b0*/  ISETP.GE.AND P3, PT, R35, R16, PT ;  /* 0x000000102300720c */ /* 0x000fe40003f66270 */
[----:B------:R-:W-:Y:S02]  /*13c0*/  VIMNMX R32, PT, PT, R32, R29, PT ;  /* 0x0000001d20207248 */ /* 0x000fe40003fe0100 */
[----:B------:R-:W-:Y:S02]  /*13d0*/  SEL R7, R30, R7, !P6 ;  /* 0x000000071e077207 */ /* 0x000fe40007000000 */
[----:B------:R-:W-:Y:S02]  /*13e0*/  SEL R21, R21, R28, !P0 ;  /* 0x0000001c15157207 */ /* 0x000fe40004000000 */
[----:B------:R-:W-:Y:S02]  /*13f0*/  VIMNMX R38, PT, PT, R39, R38, PT ;  /* 0x0000002627267248 */ /* 0x000fe40003fe0100 */
[----:B------:R-:W-:-:S02]  /*1400*/  ISETP.GE.AND P2, PT, R40, R33, PT ;  /* 0x000000212800720c */ /* 0x000fc40003f46270 */
[----:B------:R-:W-:Y:S02]  /*1410*/  VIMNMX R29, PT, PT, R33, R40, !PT ;  /* 0x00000028211d7248 */ /* 0x000fe40007fe0100 */
[----:B------:R-:W-:Y:S02]  /*1420*/  ISETP.GE.AND P0, PT, R9, R36, PT ;  /* 0x000000240900720c */ /* 0x000fe40003f06270 */
[CC--:B------:R-:W-:Y:S02]  /*1430*/  VIMNMX R30, PT, PT, R36.reuse, R9.reuse, !PT ;  /* 0x00000009241e7248 */ /* 0x0c0fe40007fe0100 */
[----:B------:R-:W-:Y:S02]  /*1440*/  VIMNMX R40, PT, PT, R33, R40, PT ;  /* 0x0000002821287248 */ /* 0x000fe40003fe0100 */
[----:B------:R-:W-:Y:S02]  /*1450*/  VIMNMX R36, PT, PT, R36, R9, PT ;  /* 0x0000000924247248 */ /* 0x000fe40003fe0100 */
[----:B------:R-:W-:-:S02]  /*1460*/  VIMNMX R39, PT, PT, R16, R35, !PT ;  /* 0x0000002310277248 */ /* 0x000fc40007fe0100 */
        /* <DEDUP_REMOVED lines=8> */
[CC--:B------:R-:W-:Y:S02]  /*14f0*/  VIMNMX R31, PT, PT, R37.reuse, R38.reuse, !PT ;  /* 0x00000026251f7248 */ /* 0x0c0fe40007fe0100 */
[----:B------:R-:W-:Y:S02]  /*1500*/  SEL R15, R24, R19, !P1 ;  /* 0x00000013180f7207 */ /* 0x000fe40004800000 */
[----:B------:R-:W-:Y:S02]  /*1510*/  VIMNMX R37, PT, PT, R37, R38, PT ;  /* 0x0000002625257248 */ /* 0x000fe40003fe0100 */
[----:B------:R-:W-:-:S02]  /*1520*/  ISETP.GE.AND P4, PT, R38, R6, PT ;  /* 0x000000062600720c */ /* 0x000fc40003f86270 */
[----:B------:R-:W-:Y:S02]  /*1530*/  SEL R19, R19, R24, !P1 ;  /* 0x0000001813137207 */ /* 0x000fe40004800000 */
[----:B------:R-:W-:Y:S02]  /*1540*/  ISETP.GE.AND P1, PT, R42, R17, PT ;  /* 0x000000112a00720c */ /* 0x000fe40003f26270 */
[----:B------:R-:W-:Y:S02]  /*1550*/  VIMNMX R38, PT, PT, R17, R42, !PT ;  /* 0x0000002a11267248 */ /* 0x000fe40007fe0100 */
[----:B------:R-:W-:Y:S02]  /*1560*/  SEL R24, R22, R23, !P2 ;  /* 0x0000001716187207 */ /* 0x000fe40005000000 */
[----:B------:R-:W-:Y:S02]  /*1570*/  ISETP.GE.AND P5, PT, R44, R41, PT ;  /* 0x000000292c00720c */ /* 0x000fe40003fa6270 */
[----:B------:R-:W-:-:S02]  /*1580*/  ISETP.GE.AND P3, PT, R10, R43, PT ;  /* 0x0000002b0a00720c */ /* 0x000fc40003f66270 */
[----:B------:R-:W-:Y:S02]  /*1590*/  VIMNMX R42, PT, PT, R17, R42, PT ;  /* 0x0000002a112a7248 */ /* 0x000fe40003fe0100 */
[----:B------:R-:W-:Y:S02]  /*15a0*/  SEL R22, R23, R22, !P2 ;  /* 0x0000001617167207 */ /* 0x000fe40005000000 */
[----:B------:R-:W-:Y:S02]  /*15b0*/  ISETP.GE.AND P2, PT, R32, R39, PT ;  /* 0x000000272000720c */ /* 0x000fe40003f46270 */
[----:B------:R-:W-:Y:S02]  /*15c0*/  VIMNMX R17, PT, PT, R39, R32, !PT ;  /* 0x0000002027117248 */ /* 0x000fe40007fe0100 */
[----:B------:R-:W-:Y:S02]  /*15d0*/  SEL R28, R25, R12, !P0 ;  /* 0x0000000c191c7207 */ /* 0x000fe40004000000 */
[----:B------:R-:W-:-:S02]  /*15e0*/  VIMNMX R39, PT, PT, R39, R32, PT ;  /* 0x0000002027277248 */ /* 0x000fc40003fe0100 */
[----:B------:R-:W-:Y:S02]  /*15f0*/  SEL R25, R12, R25, !P0 ;  /* 0x000000190c197207 */ /* 0x000fe40004000000 */
[CC--:B------:R-:W-:Y:S02]  /*1600*/  VIMNMX R45, PT, PT, R41.reuse, R44.reuse, !PT ;  /* 0x0000002c292d7248 */ /* 0x0c0fe40007fe0100 */
[----:B------:R-:W-:Y:S02]  /*1610*/  VIMNMX R16, PT, PT, R41, R44, PT ;  /* 0x0000002c29107248 */ /* 0x000fe40003fe0100 */
[CC--:B------:R-:W-:Y:S02]  /*1620*/  VIMNMX R8, PT, PT, R10.reuse, R43.reuse, !PT ;  /* 0x0000002b0a087248 */ /* 0x0c0fe40007fe0100 */
[----:B------:R-:W-:Y:S02]  /*1630*/  VIMNMX R46, PT, PT, R10, R43, PT ;  /* 0x0000002b0a2e7248 */ /* 0x000fe40003fe0100 */
[----:B------:R-:W-:-:S02]  /*1640*/  SEL R32, R21, R20, !P6 ;  /* 0x0000001415207207 */ /* 0x000fc40007000000 */
[----:B------:R-:W-:Y:S02]  /*1650*/  ISETP.GE.AND P0, PT, R36, R29, PT ;  /* 0x0000001d2400720c */ /* 0x000fe40003f06270 */
[CC--:B------:R-:W-:Y:S02]  /*1660*/  VIMNMX R23, PT, PT, R29.reuse, R36.reuse, !PT ;  /* 0x000000241d177248 */ /* 0x0c0fe40007fe0100 */
[----:B------:R-:W-:Y:S02]  /*1670*/  VIMNMX R36, PT, PT, R29, R36, PT ;  /* 0x000000241d247248 */ /* 0x000fe40003fe0100 */
[----:B------:R-:W-:Y:S02]  /*1680*/  SEL R43, R33, R34, !P5 ;  /* 0x00000022212b7207 */ /* 0x000fe40006800000 */
[----:B------:R-:W-:Y:S02]  /*1690*/  SEL R12, R34, R33, !P5 ;  /* 0x00000021220c7207 */ /* 0x000fe40006800000 */
[----:B------:R-:W-:-:S02]  /*16a0*/  SEL R10, R35, R4, !P3 ;  /* 0x00000004230a7207 */ /* 0x000fc40005800000 */
[----:B------:R-:W-:Y:S02]  /*16b0*/  SEL R44, R4, R35, !P3 ;  /* 0x00000023042c7207 */ /* 0x000fe40005800000 */
[----:B------:R-:W-:Y:S02]  /*16c0*/  SEL R18, R20, R21, !P6 ;  /* 0x0000001514127207 */ /* 0x000fe40007000000 */
[----:B------:R-:W-:Y:S02]  /*16d0*/  ISETP.GE.AND P5, PT, R13, R30, PT ;  /* 0x0000001e0d00720c */ /* 0x000fe40003fa6270 */
[----:B------:R-:W-:Y:S02]  /*16e0*/  VIMNMX R34, PT, PT, R30, R13, PT ;  /* 0x0000000d1e227248 */ /* 0x000fe40003fe0100 */
[----:B------:R-:W-:Y:S02]  /*16f0*/  ISETP.GE.AND P3, PT, R40, R11, PT ;  /* 0x0000000b2800720c */ /* 0x000fe40003f66270 */
[----:B------:R-:W-:-:S02]  /*1700*/  VIMNMX R29, PT, PT, R11, R40, !PT ;  /* 0x000000280b1d7248 */ /* 0x000fc40007fe0100 */
[----:B------:R-:W-:Y:S02]  /*1710*/  SEL R35, R6, R37, !P4 ;  /* 0x0000002506237207 */ /* 0x000fe40006000000 */
[----:B------:R-:W-:Y:S02]  /*1720*/  SEL R4, R26, R19, !P2 ;  /* 0x000000131a047207 */ /* 0x000fe40005000000 */
[----:B------:R-:W-:Y:S02]  /*1730*/  VIMNMX R41, PT, PT, R30, R13, !PT ;  /* 0x0000000d1e297248 */ /* 0x000fe40007fe0100 */
[----:B------:R-:W-:Y:S02]  /*1740*/  VIMNMX R40, PT, PT, R11, R40, PT ;  /* 0x000000280b287248 */ /* 0x000fe40003fe0100 */
[----:B------:R-:W-:Y:S02]  /*1750*/  SEL R6, R37, R6, !P4 ;  /* 0x0000000625067207 */ /* 0x000fe40006000000 */
[----:B------:R-:W-:-:S02]  /*1760*/  SEL R21, R14, R27, !P1 ;  /* 0x0000001b0e157207 */ /* 0x000fc40004800000 */
[----:B------:R-:W-:Y:S02]  /*1770*/  SEL R26, R19, R26, !P2 ;  /* 0x0000001a131a7207 */ /* 0x000fe40005000000 */
[----:B------:R-:W-:Y:S02]  /*1780*/  SEL R27, R27, R14, !P1 ;  /* 0x0000000e1b1b7207 */ /* 0x000fe40004800000 */
[----:B------:R-:W-:Y:S02]  /*1790*/  ISETP.GE.AND P2, PT, R42, R31, PT ;  /* 0x0000001f2a00720c */ /* 0x000fe40003f46270 */
[----:B------:R-:W-:Y:S02]  /*17a0*/  VIMNMX R37, PT, PT, R31, R42, !PT ;  /* 0x0000002a1f257248 */ /* 0x000fe40007fe0100 */
[----:B------:R-:W-:Y:S02]  /*17b0*/  SEL R11, R7, R32, !P4 ;  /* 0x00000020070b7207 */ /* 0x000fe40006000000 */
[----:B------:R-:W-:-:S02]  /*17c0*/  ISETP.GE.AND P6, PT, R46, R45, PT ;  /* 0x0000002d2e00720c */ /* 0x000fc40003fc6270 */
[CC--:B------:R-:W-:Y:S02]  /*17d0*/  VIMNMX R49, PT, PT, R45.reuse, R46.reuse, !PT ;  /* 0x0000002e2d317248 */ /* 0x0c0fe40007fe0100 */
[C---:B------:R-:W-:Y:S02]  /*17e0*/  VIMNMX R20, PT, PT, R45.reuse, R46, PT ;  /* 0x0000002e2d147248 */ /* 0x040fe40003fe0100 */
[----:B------:R-:W-:Y:S02]  /*17f0*/  ISETP.GT.AND P1, PT, R45, R8, PT ;  /* 0x000000082d00720c */ /* 0x000fe40003f24270 */
[----:B------:R-:W-:Y:S02]  /*1800*/  VIMNMX R42, PT, PT, R31, R42, PT ;  /* 0x0000002a1f2a7248 */ /* 0x000fe40003fe0100 */
[----:B------:R-:W-:Y:S02]  /*1810*/  SEL R30, R24, R25, !P0 ;  /* 0x00000019181e7207 */ /* 0x000fe40004000000 */
[----:B------:R-:W-:-:S02]  /*1820*/  SEL R7, R32, R7, !P4 ;  /* 0x0000000720077207 */ /* 0x000fc40006000000 */
[----:B------:R-:W-:Y:S02]  /*1830*/  SEL R24, R25, R24, !P0 ;  /* 0x0000001819187207 */ /* 0x000fe40004000000 */
[----:B------:R-:W-:Y:S02]  /*1840*/  SEL R31, R28, R9, !P5 ;  /* 0x000000091c1f7207 */ /* 0x000fe40006800000 */
[----:B------:R-:W-:Y:S02]  /*1850*/  SEL R33, R9, R28, !P5 ;  /* 0x0000001c09217207 */ /* 0x000fe40006800000 */
[----:B------:R-:W-:Y:S02]  /*1860*/  ISETP.GE.AND P4, PT, R34, R23, PT ;  /* 0x000000172200720c */ /* 0x000fe40003f86270 */
[CC--:B------:R-:W-:Y:S02]  /*1870*/  VIMNMX R45, PT, PT, R23.reuse, R34.reuse, !PT ;  /* 0x00000022172d7248 */ /* 0x0c0fe40007fe0100 */
[----:B------:R-:W-:-:S02]  /*1880*/  VIMNMX R19, PT, PT, R23, R34, PT ;  /* 0x0000002217137248 */ /* 0x000fc40003fe0100 */
[----:B------:R-:W-:Y:S02]  /*1890*/  ISETP.GE.AND P5, PT, R16, R41, PT ;  /* 0x000000291000720c */ /* 0x000fe40003fa6270 */
[----:B------:R-:W-:Y:S02]  /*18a0*/  SEL R23, R15, R22, !P3 ;  /* 0x000000160f177207 */ /* 0x000fe40005800000 */
[----:B------:R-:W-:Y:S02]  /*18b0*/  SEL R25, R22, R15, !P3 ;  /* 0x0000000f16197207 */ /* 0x000fe40005800000 */
[----:B------:R-:W-:Y:S02]  /*18c0*/  ISETP.GE.AND P0, PT, R39, R38, PT ;  /* 0x000000262700720c */ /* 0x000fe40003f06270 */
[----:B------:R-:W-:Y:S02]  /*18d0*/  VIMNMX R47, PT, PT, R41, R16, !PT ;  /* 0x00000010292f7248 */ /* 0x000fe40007fe0100 */
[----:B------:R-:W-:-:S02]  /*18e0*/  SEL R22, R18, R27, !P2 ;  /* 0x0000001b12167207 */ /* 0x000fc40005000000 */
[----:B------:R-:W-:Y:S02]  /*18f0*/  SEL R18, R27, R18, !P2 ;  /* 0x000000121b127207 */ /* 0x000fe40005000000 */
[----:B------:R-:W-:Y:S02]  /*1900*/  VIMNMX R46, PT, PT, R41, R16, PT ;  /* 0x00000010292e7248 */ /* 0x000fe40003fe0100 */
[----:B------:R-:W-:Y:S02]  /*1910*/  ISETP.GE.AND P3, PT, R40, R17, PT ;  /* 0x000000112800720c */ /* 0x000fe40003f66270 */
[----:B------:R-:W-:Y:S02]  /*1920*/  SEL R27, R30, R33, !P4 ;  /* 0x000000211e1b7207 */ /* 0x000fe40006000000 */
[----:B------:R-:W-:Y:S02]  /*1930*/  SEL R15, R33, R30, !P4 ;  /* 0x0000001e210f7207 */ /* 0x000fe40006000000 */
[----:B------:R-:W-:-:S02]  /*1940*/  SEL R41, R43, R44, !P6 ;  /* 0x0000002c2b297207 */ /* 0x000fc40007000000 */
[----:B------:R-:W-:Y:S02]  /*1950*/  SEL R13, R44, R43, !P6 ;  /* 0x0000002b2c0d7207 */ /* 0x000fe40007000000 */
[----:B------:R-:W-:Y:S02]  /*1960*/  SEL R9, R49, R8, P1 ;  /* 0x0000000831097207 */ /* 0x000fe40000800000 */
[----:B------:R-:W-:Y:S02]  /*1970*/  SEL R16, R8, R49, P1 ;  /* 0x0000003108107207 */ /* 0x000fe40000800000 */
[----:B------:R-:W-:Y:S02]  /*1980*/  SEL R30, R31, R12, !P5 ;  /* 0x0000000c1f1e7207 */ /* 0x000fe40006800000 */
[----:B------:R-:W-:Y:S02]  /*1990*/  SEL R34, R12, R31, !P5 ;  /* 0x0000001f0c227207 */ /* 0x000fe40006800000 */
[----:B------:R-:W-:-:S02]  /*19a0*/  VIMNMX R14, PT, PT, R38, R39, !PT ;  /* 0x00000027260e7248 */ /* 0x000fc40007fe0100 */
[----:B------:R-:W-:Y:S02]  /*19b0*/  ISETP.GE.AND P2, PT, R36, R29, PT ;  /* 0x0000001d2400720c */ /* 0x000fe40003f46270 */
[----:B------:R-:W-:Y:S02]  /*19c0*/  SEL R8, R21, R26, !P0 ;  /* 0x0000001a15087207 */ /* 0x000fe40004000000 */
[----:B------:R-:W-:Y:S02]  /*19d0*/  ISETP.GE.AND P5, PT, R20, R47, PT ;  /* 0x0000002f1400720c */ /* 0x000fe40003fa6270 */
[----:B------:R-:W-:Y:S02]  /*19e0*/  VIMNMX R43, PT, PT, R47, R20, !PT ;  /* 0x000000142f2b7248 */ /* 0x000fe40007fe0100 */
[----:B------:R-:W-:Y:S02]  /*19f0*/  VIMNMX R38, PT, PT, R38, R39, PT ;  /* 0x0000002726267248 */ /* 0x000fe40003fe0100 */
[----:B------:R-:W-:-:S02]  /*1a00*/  VIMNMX R32, PT, PT, R29, R36, !PT ;  /* 0x000000241d207248 */ /* 0x000fc40007fe0100 */
[----:B------:R-:W-:Y:S02]  /*1a10*/  SEL R21, R26, R21, !P0 ;  /* 0x000000151a157207 */ /* 0x000fe40004000000 */
[----:B------:R-:W-:Y:S02]  /*1a20*/  VIMNMX R47, PT, PT, R47, R20, PT ;  /* 0x000000142f2f7248 */ /* 0x000fe40003fe0100 */
[----:B------:R-:W-:Y:S02]  /*1a30*/  VIMNMX R28, PT, PT, R17, R40, !PT ;  /* 0x00000028111c7248 */ /* 0x000fe40007fe0100 */
[----:B------:R-:W-:Y:S02]  /*1a40*/  VIMNMX R29, PT, PT, R29, R36, PT ;  /* 0x000000241d1d7248 */ /* 0x000fe40003fe0100 */
[----:B------:R-:W-:Y:S02]  /*1a50*/  ISETP.GE.AND P0, PT, R42, R35, PT ;  /* 0x000000232a00720c */ /* 0x000fe40003f06270 */
[----:B------:R-:W-:-:S02]  /*1a60*/  SEL R20, R4, R25, !P3 ;  /* 0x0000001904147207 */ /* 0x000fc40005800000 */
[----:B------:R-:W-:Y:S02]  /*1a70*/  VIMNMX R39, PT, PT, R17, R40, PT ;  /* 0x0000002811277248 */ /* 0x000fe40003fe0100 */
[----:B------:R-:W-:Y:S02]  /*1a80*/  VIMNMX R36, PT, PT, R35, R42, !PT ;  /* 0x0000002a23247248 */ /* 0x000fe40007fe0100 */
[----:B------:R-:W-:Y:S02]  /*1a90*/  SEL R25, R25, R4, !P3 ;  /* 0x0000000419197207 */ /* 0x000fe40005800000 */
[----:B------:R-:W-:Y:S02]  /*1aa0*/  VIMNMX R35, PT, PT, R35, R42, PT ;  /* 0x0000002a23237248 */ /* 0x000fe40003fe0100 */
[----:B------:R-:W-:Y:S02]  /*1ab0*/  SEL R26, R23, R24, !P2 ;  /* 0x00000018171a7207 */ /* 0x000fe40005000000 */
[----:B------:R-:W-:-:S02]  /*1ac0*/  SEL R4, R41, R10, P1 ;  /* 0x0000000a29047207 */ /* 0x000fc40000800000 */
[----:B------:R-:W-:Y:S02]  /*1ad0*/  ISETP.GE.AND P4, PT, R38, R37, PT ;  /* 0x000000252600720c */ /* 0x000fe40003f86270 */
[CC--:B------:R-:W-:Y:S02]  /*1ae0*/  VIMNMX R17, PT, PT, R37.reuse, R38.reuse, !PT ;  /* 0x0000002625117248 */ /* 0x0c0fe40007fe0100 */
[----:B------:R-:W-:Y:S02]  /*1af0*/  SEL R23, R24, R23, !P2 ;  /* 0x0000001718177207 */ /* 0x000fe40005000000 */
[----:B------:R-:W-:Y:S02]  /*1b00*/  SEL R10, R10, R41, P1 ;  /* 0x000000290a0a7207 */ /* 0x000fe40000800000 */
[----:B------:R-:W-:Y:S02]  /*1b10*/  VIMNMX R37, PT, PT, R37, R38, PT ;  /* 0x0000002625257248 */ /* 0x000fe40003fe0100 */
[----:B------:R-:W-:-:S02]  /*1b20*/  ISETP.GE.AND P6, PT, R46, R45, PT ;  /* 0x0000002d2e00720c */ /* 0x000fc40003fc6270 */
[----:B------:R-:W-:Y:S02]  /*1b30*/  ISETP.GE.AND P1, PT, R29, R28, PT ;  /* 0x0000001c1d00720c */ /* 0x000fe40003f26270 */
[----:B------:R-:W-:Y:S02]  /*1b40*/  VIMNMX R33, PT, PT, R28, R29, !PT ;  /* 0x0000001d1c217248 */ /* 0x000fe40007fe0100 */
[----:B------:R-:W-:Y:S02]  /*1b50*/  SEL R24, R11, R18, !P0 ;  /* 0x000000120b187207 */ /* 0x000fe40004000000 */
[----:B------:R-:W-:Y:S02]  /*1b60*/  ISETP.GE.AND P2, PT, R39, R14, PT ;  /* 0x0000000e2700720c */ /* 0x000fe40003f46270 */
[CC--:B------:R-:W-:Y:S02]  /*1b70*/  VIMNMX R31, PT, PT, R14.reuse, R39.reuse, !PT ;  /* 0x000000270e1f7248 */ /* 0x0c0fe40007fe0100 */
[----:B------:R-:W-:-:S02]  /*1b80*/  VIMNMX R38, PT, PT, R14, R39, PT ;  /* 0x000000270e267248 */ /* 0x000fc40003fe0100 */
[----:B------:R-:W-:Y:S02]  /*1b90*/  VIMNMX R28, PT, PT, R28, R29, PT ;  /* 0x0000001d1c1c7248 */ /* 0x000fe40003fe0100 */
[----:B------:R-:W-:Y:S02]  /*1ba0*/  SEL R18, R18, R11, !P0 ;  /* 0x0000000b12127207 */ /* 0x000fe40004000000 */
[----:B------:R-:W-:Y:S02]  /*1bb0*/  ISETP.GE.AND P0, PT, R19, R32, PT ;  /* 0x000000201300720c */ /* 0x000fe40003f06270 */
        /* <DEDUP_REMOVED lines=9> */
[----:B------:R-:W-:Y:S02]  /*1c50*/  ISETP.GE.AND P6, PT, R16, R43, PT ;  /* 0x0000002b1000720c */ /* 0x000fe40003fc6270 */
[CC--:B------:R-:W-:Y:S02]  /*1c60*/  VIMNMX R42, PT, PT, R43.reuse, R16.reuse, !PT ;  /* 0x000000102b2a7248 */ /* 0x0c0fe40007fe0100 */
[----:B------:R-:W-:Y:S02]  /*1c70*/  VIMNMX R44, PT, PT, R43, R16, PT ;  /* 0x000000102b2c7248 */ /* 0x000fe40003fe0100 */
[----:B------:R-:W-:Y:S02]  /*1c80*/  SEL R22, R8, R25, !P2 ;  /* 0x0000001908167207 */ /* 0x000fe40005000000 */
[----:B------:R-:W-:Y:S02]  /*1c90*/  SEL R16, R25, R8, !P2 ;  /* 0x0000000819107207 */ /* 0x000fe40005000000 */
[----:B------:R-:W-:-:S02]  /*1ca0*/  VIMNMX R40, PT, PT, R45, R46, !PT ;  /* 0x0000002e2d287248 */ /* 0x000fc40007fe0100 */
[----:B------:R-:W-:Y:S02]  /*1cb0*/  SEL R25, R20, R23, !P1 ;  /* 0x0000001714197207 */ /* 0x000fe40004800000 */
[----:B------:R-:W-:Y:S02]  /*1cc0*/  ISETP.GE.AND P4, PT, R37, R36, PT ;  /* 0x000000242500720c */ /* 0x000fe40003f86270 */
[CC--:B------:R-:W-:Y:S02]  /*1cd0*/  VIMNMX R14, PT, PT, R36.reuse, R37.reuse, !PT ;  /* 0x00000025240e7248 */ /* 0x0c0fe40007fe0100 */
[----:B------:R-:W-:Y:S02]  /*1ce0*/  SEL R23, R23, R20, !P1 ;  /* 0x0000001417177207 */ /* 0x000fe40004800000 */
[----:B------:R-:W-:Y:S02]  /*1cf0*/  VIMNMX R12, PT, PT, R45, R46, PT ;  /* 0x0000002e2d0c7248 */ /* 0x000fe40003fe0100 */
[----:B------:R-:W-:-:S02]  /*1d00*/  VIMNMX R36, PT, PT, R36, R37, PT ;  /* 0x0000002524247248 */ /* 0x000fc40003fe0100 */
[----:B------:R-:W-:Y:S02]  /*1d10*/  SEL R27, R30, R13, !P5 ;  /* 0x0000000d1e1b7207 */ /* 0x000fe40006800000 */
[----:B------:R-:W-:Y:S02]  /*1d20*/  ISETP.GE.AND P2, PT, R28, R31, PT ;  /* 0x0000001f1c00720c */ /* 0x000fe40003f46270 */
[----:B------:R-:W-:Y:S02]  /*1d30*/  VIMNMX R8, PT, PT, R31, R28, !PT ;  /* 0x0000001c1f087248 */ /* 0x000fe40007fe0100 */
[----:B------:R-:W-:Y:S02]  /*1d40*/  SEL R20, R26, R15, !P0 ;  /* 0x0000000f1a147207 */ /* 0x000fe40004000000 */
[----:B------:R-:W-:Y:S02]  /*1d50*/  SEL R30, R13, R30, !P5 ;  /* 0x0000001e0d1e7207 */ /* 0x000fe40006800000 */
[----:B------:R-:W-:-:S02]  /*1d60*/  ISETP.GE.AND P1, PT, R38, R17, PT ;  /* 0x000000112600720c */ /* 0x000fc40003f26270 */
[CC--:B------:R-:W-:Y:S02]  /*1d70*/  VIMNMX R34, PT, PT, R17.reuse, R38.reuse, !PT ;  /* 0x0000002611227248 */ /* 0x0c0fe40007fe0100 */
[----:B------:R-:W-:Y:S02]  /*1d80*/  VIMNMX R37, PT, PT, R17, R38, PT ;  /* 0x0000002611257248 */ /* 0x000fe40003fe0100 */
[----:B------:R-:W-:Y:S02]  /*1d90*/  VIMNMX R31, PT, PT, R31, R28, PT ;  /* 0x0000001c1f1f7248 */ /* 0x000fe40003fe0100 */
[----:B------:R-:W-:Y:S02]  /*1da0*/  SEL R26, R15, R26, !P0 ;  /* 0x0000001a0f1a7207 */ /* 0x000fe40004000000 */
[----:B------:R-:W-:Y:S02]  /*1db0*/  ISETP.GE.AND P5, PT, R47, R40, PT ;  /* 0x000000282f00720c */ /* 0x000fe40003fa6270 */
[----:B------:R-:W-:-:S02]  /*1dc0*/  SEL R28, R7, R18, !P3 ;  /* 0x00000012071c7207 */ /* 0x000fc40005800000 */
[----:B------:R-:W-:Y:S02]  /*1dd0*/  ISETP.GE.AND P0, PT, R32, R33, PT ;  /* 0x000000212000720c */ /* 0x000fe40003f06270 */
[CC--:B------:R-:W-:Y:S02]  /*1de0*/  VIMNMX R38, PT, PT, R33.reuse, R32.reuse, !PT ;  /* 0x0000002021267248 */ /* 0x0c0fe40007fe0100 */
[----:B------:R-:W-:Y:S02]  /*1df0*/  SEL R7, R18, R7, !P3 ;  /* 0x0000000712077207 */ /* 0x000fe40005800000 */
[----:B------:R-:W-:Y:S02]  /*1e00*/  VIMNMX R33, PT, PT, R33, R32, PT ;  /* 0x0000002021217248 */ /* 0x000fe40003fe0100 */
[----:B------:R-:W-:Y:S02]  /*1e10*/  VIMNMX R41, PT, PT, R40, R47, !PT ;  /* 0x0000002f28297248 */ /* 0x000fe40007fe0100 */
[----:B------:R-:W-:-:S02]  /*1e20*/  ISETP.GE.AND P3, PT, R12, R29, PT ;  /* 0x0000001d0c00720c */ /* 0x000fc40003f66270 */
[CC--:B------:R-:W-:Y:S02]  /*1e30*/  VIMNMX R32, PT, PT, R29.reuse, R12.reuse, !PT ;  /* 0x0000000c1d207248 */ /* 0x0c0fe40007fe0100 */
[----:B------:R-:W-:Y:S02]  /*1e40*/  VIMNMX R13, PT, PT, R40, R47, PT ;  /* 0x0000002f280d7248 */ /* 0x000fe40003fe0100 */
[----:B------:R-:W-:Y:S02]  /*1e50*/  SEL R15, R24, R21, !P4 ;  /* 0x00000015180f7207 */ /* 0x000fe40006000000 */
[----:B------:R-:W-:Y:S02]  /*1e60*/  VIMNMX R29, PT, PT, R29, R12, PT ;  /* 0x0000000c1d1d7248 */ /* 0x000fe40003fe0100 */
[----:B------:R-:W-:Y:S02]  /*1e70*/  SEL R21, R21, R24, !P4 ;  /* 0x0000001815157207 */ /* 0x000fe40006000000 */
[----:B------:R-:W-:-:S02]  /*1e80*/  SEL R40, R35, R30, !P5 ;  /* 0x0000001e23287207 */ /* 0x000fc40006800000 */
[----:B------:R-:W-:Y:S02]  /*1e90*/  SEL R12, R30, R35, !P5 ;  /* 0x000000231e0c7207 */ /* 0x000fe40006800000 */
[----:B------:R-:W-:Y:S02]  /*1ea0*/  SEL R24, R19, R16, !P1 ;  /* 0x0000001013187207 */ /* 0x000fe40004800000 */
[----:B------:R-:W-:Y:S02]  /*1eb0*/  SEL R30, R16, R19, !P1 ;  /* 0x00000013101e7207 */ /* 0x000fe40004800000 */
[----:B------:R-:W-:Y:S02]  /*1ec0*/  SEL R35, R27, R10, !P6 ;  /* 0x0000000a1b237207 */ /* 0x000fe40007000000 */
[----:B------:R-:W-:Y:S02]  /*1ed0*/  SEL R43, R10, R27, !P6 ;  /* 0x0000001b0a2b7207 */ /* 0x000fe40007000000 */
[----:B------:R-:W-:-:S02]  /*1ee0*/  ISETP.GE.AND P5, PT, R36, R39, PT ;  /* 0x000000272400720c */ /* 0x000fc40003fa6270 */
[----:B------:R-:W-:Y:S02]  /*1ef0*/  VIMNMX R45, PT, PT, R39, R36, !PT ;  /* 0x00000024272d7248 */ /* 0x000fe40007fe0100 */
[----:B------:R-:W-:Y:S02]  /*1f00*/  ISETP.GE.AND P1, PT, R44, R41, PT ;  /* 0x000000292c00720c */ /* 0x000fe40003f26270 */
[CC--:B------:R-:W-:Y:S02]  /*1f10*/  VIMNMX R47, PT, PT, R41.reuse, R44.reuse, !PT ;  /* 0x0000002c292f7248 */ /* 0x0c0fe40007fe0100 */
[----:B------:R-:W-:Y:S02]  /*1f20*/  VIMNMX R17, PT, PT, R41, R44, PT ;  /* 0x0000002c29117248 */ /* 0x000fe40003fe0100 */
[----:B------:R-:W-:Y:S02]  /*1f30*/  SEL R16, R22, R23, !P2 ;  /* 0x0000001716107207 */ /* 0x000fe40005000000 */
[----:B------:R-:W-:-:S02]  /*1f40*/  SEL R19, R25, R26, !P0 ;  /* 0x0000001a19137207 */ /* 0x000fc40004000000 */
[----:B------:R-:W-:Y:S02]  /*1f50*/  VIMNMX R39, PT, PT, R39, R36, PT ;  /* 0x0000002427277248 */ /* 0x000fe40003fe0100 */
[----:B------:R-:W-:Y:S02]  /*1f60*/  ISETP.GE.AND P4, PT, R36, R6, PT ;  /* 0x000000062400720c */ /* 0x000fe40003f86270 */
[----:B------:R-:W-:Y:S02]  /*1f70*/  SEL R23, R23, R22, !P2 ;  /* 0x0000001617177207 */ /* 0x000fe40005000000 */
[CC--:B------:R-:W-:Y:S02]  /*1f80*/  ISETP.GE.AND P6, PT, R9.reuse, R42.reuse, PT ;  /* 0x0000002a0900720c */ /* 0x0c0fe40003fc6270 */
[CC--:B------:R-:W-:Y:S02]  /*1f90*/  VIMNMX R10, PT, PT, R9.reuse, R42.reuse, !PT ;  /* 0x0000002a090a7248 */ /* 0x0c0fe40007fe0100 */
[----:B------:R-:W-:-:S02]  /*1fa0*/  VIMNMX R44, PT, PT, R9, R42, PT ;  /* 0x0000002a092c7248 */ /* 0x000fc40003fe0100 */
[----:B------:R-:W-:Y:S02]  /*1fb0*/  SEL R25, R26, R25, !P0 ;  /* 0x000000191a197207 */ /* 0x000fe40004000000 */
[----:B------:R-:W-:Y:S02]  /*1fc0*/  ISETP.GE.AND P2, PT, R37, R14, PT ;  /* 0x0000000e2500720c */ /* 0x000fe40003f46270 */
[CC--:B------:R-:W-:Y:S02]  /*1fd0*/  VIMNMX R36, PT, PT, R14.reuse, R37.reuse, !PT ;  /* 0x000000250e247248 */ /* 0x0c0fe40007fe0100 */
[----:B------:R-:W-:Y:S02]  /*1fe0*/  VIMNMX R42, PT, PT, R14, R37, PT ;  /* 0x000000250e2a7248 */ /* 0x000fe40003fe0100 */
[----:B------:R-:W-:Y:S02]  /*1ff0*/  ISETP.GE.AND P0, PT, R31, R34, PT ;  /* 0x000000221f00720c */ /* 0x000fe40003f06270 */
[----:B------:R-:W-:-:S02]  /*2000*/  VIMNMX R14, PT, PT, R34, R31, !PT ;  /* 0x0000001f220e7248 */ /* 0x000fc40007fe0100 */
[----:B------:R-:W-:Y:S02]  /*2010*/  SEL R27, R20, R11, !P3 ;  /* 0x0000000b141b7207 */ /* 0x000fe40005800000 */
[----:B------:R-:W-:Y:S02]  /*2020*/  SEL R22, R11, R20, !P3 ;  /* 0x000000140b167207 */ /* 0x000fe40005800000 */
[----:B------:R-:W-:Y:S02]  /*2030*/  VIMNMX R31, PT, PT, R34, R31, PT ;  /* 0x0000001f221f7248 */ /* 0x000fe40003fe0100 */
[----:B------:R-:W-:Y:S02]  /*2040*/  SEL R18, R28, R21, !P5 ;  /* 0x000000151c127207 */ /* 0x000fe40006800000 */
[----:B------:R-:W-:Y:S02]  /*2050*/  ISETP.GE.AND P3, PT, R29, R38, PT ;  /* 0x000000261d00720c */ /* 0x000fe40003f66270 */
[----:B------:R-:W-:-:S02]  /*2060*/  SEL R41, R40, R43, !P1 ;  /* 0x0000002b28297207 */ /* 0x000fc40004800000 */
[----:B------:R-:W-:Y:S02]  /*2070*/  SEL R11, R43, R40, !P1 ;  /* 0x000000282b0b7207 */ /* 0x000fe40004800000 */
[----:B------:R-:W-:Y:S02]  /*2080*/  SEL R28, R21, R28, !P5 ;  /* 0x0000001c151c7207 */ /* 0x000fe40006800000 */
[CC--:B------:R-:W-:Y:S02]  /*2090*/  VIMNMX R34, PT, PT, R38.reuse, R29.reuse, !PT ;  /* 0x0000001d26227248 */ /* 0x0c0fe40007fe0100 */
[----:B------:R-:W-:Y:S02]  /*20a0*/  VIMNMX R37, PT, PT, R38, R29, PT ;  /* 0x0000001d26257248 */ /* 0x000fe40003fe0100 */
[----:B------:R-:W-:Y:S02]  /*20b0*/  ISETP.GE.AND P1, PT, R13, R32, PT ;  /* 0x000000200d00720c */ /* 0x000fe40003f26270 */
[----:B------:R-:W-:-:S02]  /*20c0*/  SEL R9, R35, R4, !P6 ;  /* 0x0000000423097207 */ /* 0x000fc40007000000 */
[----:B------:R-:W-:Y:S02]  /*20d0*/  SEL R40, R4, R35, !P6 ;  /* 0x0000002304287207 */ /* 0x000fe40007000000 */
[----:B------:R-:W-:Y:S02]  /*20e0*/  VIMNMX R38, PT, PT, R32, R13, !PT ;  /* 0x0000000d20267248 */ /* 0x000fe40007fe0100 */
[----:B------:R-:W-:Y:S02]  /*20f0*/  ISETP.GE.AND P5, PT, R33, R8, PT ;  /* 0x000000082100720c */ /* 0x000fe40003fa6270 */
[----:B------:R-:W-:Y:S02]  /*2100*/  SEL R4, R24, R23, !P0 ;  /* 0x0000001718047207 */ /* 0x000fe40004000000 */
[----:B------:R-:W-:Y:S02]  /*2110*/  VIMNMX R13, PT, PT, R32, R13, PT ;  /* 0x0000000d200d7248 */ /* 0x000fe40003fe0100 */
[----:B------:R-:W-:-:S02]  /*2120*/  SEL R21, R15, R30, !P2 ;  /* 0x0000001e0f157207 */ /* 0x000fc40005000000 */
[----:B------:R-:W-:Y:S02]  /*2130*/  SEL R29, R30, R15, !P2 ;  /* 0x0000000f1e1d7207 */ /* 0x000fe40005000000 */
[----:B------:R-:W-:Y:S02]  /*2140*/  SEL R24, R23, R24, !P0 ;  /* 0x0000001817187207 */ /* 0x000fe40004000000 */
[C---:B------:R-:W-:Y:S02]  /*2150*/  VIMNMX R49, PT, PT, R47.reuse, R44, !PT ;  /* 0x0000002c2f317248 */ /* 0x040fe40007fe0100 */
[----:B------:R-:W-:Y:S02]  /*2160*/  ISETP.GT.AND P2, PT, R47, R10, PT ;  /* 0x0000000a2f00720c */ /* 0x000fe40003f44270 */
[----:B------:R-:W-:Y:S02]  /*2170*/  SEL R23, R19, R22, !P3 ;  /* 0x0000001613177207 */ /* 0x000fe40005800000 */
[----:B------:R-:W-:-:S02]  /*2180*/  SEL R35, R22, R19, !P3 ;  /* 0x0000001316237207 */ /* 0x000fc40005800000 */
[----:B------:R-:W-:Y:S02]  /*2190*/  ISETP.GE.AND P3, PT, R31, R36, PT ;  /* 0x000000241f00720c */ /* 0x000fe40003f66270 */
[----:B------:R-:W-:Y:S02]  /*21a0*/  SEL R30, R27, R12, !P1 ;  /* 0x0000000c1b1e7207 */ /* 0x000fe40004800000 */
[----:B------:R-:W-:Y:S02]  /*21b0*/  SEL R32, R12, R27, !P1 ;  /* 0x0000001b0c207207 */ /* 0x000fe40004800000 */
[----:B------:R-:W-:Y:S02]  /*21c0*/  VIMNMX R26, PT, PT, R8, R33, !PT ;  /* 0x00000021081a7248 */ /* 0x000fe40007fe0100 */
[----:B------:R-:W-:Y:S02]  /*21d0*/  SEL R43, R6, R39, !P4 ;  /* 0x00000027062b7207 */ /* 0x000fe40006000000 */
[----:B------:R-:W-:-:S02]  /*21e0*/  ISETP.GE.AND P0, PT, R44, R47, PT ;  /* 0x0000002f2c00720c */ /* 0x000fc40003f06270 */
[----:B------:R-:W-:Y:S02]  /*21f0*/  SEL R12, R7, R28, !P4 ;  /* 0x0000001c070c7207 */ /* 0x000fe40006000000 */
[----:B------:R-:W-:Y:S02]  /*2200*/  SEL R22, R16, R25, !P5 ;  /* 0x0000001910167207 */ /* 0x000fe40006800000 */
[----:B------:R-:W-:Y:S02]  /*2210*/  VIMNMX R33, PT, PT, R8, R33, PT ;  /* 0x0000002108217248 */ /* 0x000fe40003fe0100 */
[----:B------:R-:W-:Y:S02]  /*2220*/  SEL R6, R39, R6, !P4 ;  /* 0x0000000627067207 */ /* 0x000fe40006000000 */
[----:B------:R-:W-:Y:S02]  /*2230*/  VIMNMX R19, PT, PT, R36, R31, !PT ;  /* 0x0000001f24137248 */ /* 0x000fe40007fe0100 */
[----:B------:R-:W-:-:S02]  /*2240*/  SEL R7, R28, R7, !P4 ;  /* 0x000000071c077207 */ /* 0x000fc40006000000 */
[----:B------:R-:W-:Y:S02]  /*2250*/  ISETP.GE.AND P1, PT, R13, R34, PT ;  /* 0x000000220d00720c */ /* 0x000fe40003f26270 */
[----:B------:R-:W-:Y:S02]  /*2260*/  SEL R25, R25, R16, !P5 ;  /* 0x0000001019197207 */ /* 0x000fe40006800000 */
[----:B------:R-:W-:Y:S02]  /*2270*/  ISETP.GE.AND P6, PT, R42, R45, PT ;  /* 0x0000002d2a00720c */ /* 0x000fe40003fc6270 */
[----:B------:R-:W-:Y:S02]  /*2280*/  VIMNMX R39, PT, PT, R45, R42, !PT ;  /* 0x0000002a2d277248 */ /* 0x000fe40007fe0100 */
[----:B------:R-:W-:Y:S02]  /*2290*/  VIMNMX R36, PT, PT, R36, R31, PT ;  /* 0x0000001f24247248 */ /* 0x000fe40003fe0100 */
[----:B------:R-:W-:-:S02]  /*22a0*/  ISETP.GE.AND P4, PT, R17, R38, PT ;  /* 0x000000261100720c */ /* 0x000fc40003f86270 */
[----:B------:R-:W-:Y:S02]  /*22b0*/  SEL R8, R49, R10, P2 ;  /* 0x0000000a31087207 */ /* 0x000fe40001000000 */
[----:B------:R-:W-:Y:S02]  /*22c0*/  SEL R16, R10, R49, P2 ;  /* 0x000000310a107207 */ /* 0x000fe40001000000 */
[----:B------:R-:W-:Y:S02]  /*22d0*/  VIMNMX R20, PT, PT, R47, R44, PT ;  /* 0x0000002c2f147248 */ /* 0x000fe40003fe0100 */
[----:B------:R-:W-:Y:S02]  /*22e0*/  VIMNMX R42, PT, PT, R45, R42, PT ;  /* 0x0000002a2d2a7248 */ /* 0x000fe40003fe0100 */
[CC--:B------:R-:W-:Y:S02]  /*22f0*/  VIMNMX R31, PT, PT, R34.reuse, R13.reuse, !PT ;  /* 0x0000000d221f7248 */ /* 0x0c0fe40007fe0100 */
[----:B------:R-:W-:-:S02]  /*2300*/  VIMNMX R15, PT, PT, R34, R13, PT ;  /* 0x0000000d220f7248 */ /* 0x000fc40003fe0100 */
[----:B------:R-:W-:Y:S02]  /*2310*/  SEL R10, R21, R24, !P3 ;  /* 0x00000018150a7207 */ /* 0x000fe40005800000 */
[CC--:B------:R-:W-:Y:S02]  /*2320*/  VIMNMX R45, PT, PT, R38.reuse, R17.reuse, !PT ;  /* 0x00000011262d7248 */ /* 0x0c0fe40007fe0100 */
[----:B------:R-:W-:Y:S02]  /*2330*/  VIMNMX R44, PT, PT, R38, R17, PT ;  /* 0x00000011262c7248 */ /* 0x000fe40003fe0100 */
        /* <DEDUP_REMOVED lines=8> */
[----:B------:R-:W-:-:S02]  /*23c0*/  SEL R27, R18, R29, !P6 ;  /* 0x0000001d121b7207 */ /* 0x000fc40007000000 */
[----:B------:R-:W-:Y:S02]  /*23d0*/  ISETP.GE.AND P1, PT, R36, R39, PT ;  /* 0x000000272400720c */ /* 0x000fe40003f26270 */
[----:B------:R-:W-:Y:S02]  /*23e0*/  VIMNMX R14, PT, PT, R39, R36, !PT ;  /* 0x00000024270e7248 */ /* 0x000fe40007fe0100 */
[----:B------:R-:W-:Y:S02]  /*23f0*/  SEL R32, R30, R11, !P4 ;  /* 0x0000000b1e207207 */ /* 0x000fe40006000000 */
[----:B------:R-:W-:Y:S02]  /*2400*/  SEL R29, R29, R18, !P6 ;  /* 0x000000121d1d7207 */ /* 0x000fe40007000000 */
[----:B------:R-:W-:Y:S02]  /*2410*/  ISETP.GE.AND P5, PT, R37, R26, PT ;  /* 0x0000001a2500720c */ /* 0x000fe40003fa6270 */
[----:B------:R-:W-:-:S02]  /*2420*/  VIMNMX R36, PT, PT, R39, R36, PT ;  /* 0x0000002427247248 */ /* 0x000fc40003fe0100 */
[----:B------:R-:W-:Y:S02]  /*2430*/  SEL R30, R11, R30, !P4 ;  /* 0x0000001e0b1e7207 */ /* 0x000fe40006000000 */
[----:B------:R-:W-:Y:S02]  /*2440*/  ISETP.GE.AND P6, PT, R44, R31, PT ;  /* 0x0000001f2c00720c */ /* 0x000fe40003fc6270 */
[CC--:B------:R-:W-:Y:S02]  /*2450*/  VIMNMX R39, PT, PT, R31.reuse, R44.reuse, !PT ;  /* 0x0000002c1f277248 */ /* 0x0c0fe40007fe0100 */
[----:B------:R-:W-:Y:S02]  /*2460*/  VIMNMX R11, PT, PT, R31, R44, PT ;  /* 0x0000002c1f0b7248 */ /* 0x000fe40003fe0100 */
[----:B------:R-:W-:Y:S02]  /*2470*/  VIMNMX R38, PT, PT, R26, R37, !PT ;  /* 0x000000251a267248 */ /* 0x000fe40007fe0100 */
[----:B------:R-:W-:-:S02]  /*2480*/  ISETP.GE.AND P3, PT, R42, R43, PT ;  /* 0x0000002b2a00720c */ /* 0x000fc40003f66270 */
[----:B------:R-:W-:Y:S02]  /*2490*/  ISETP.GE.AND P4, PT, R20, R45, PT ;  /* 0x0000002d1400720c */ /* 0x000fe40003f86270 */
[CC--:B------:R-:W-:Y:S02]  /*24a0*/  VIMNMX R41, PT, PT, R45.reuse, R20.reuse, !PT ;  /* 0x000000142d297248 */ /* 0x0c0fe40007fe0100 */
[----:B------:R-:W-:Y:S02]  /*24b0*/  VIMNMX R44, PT, PT, R45, R20, PT ;  /* 0x000000142d2c7248 */ /* 0x000fe40003fe0100 */
[----:B------:R-:W-:Y:S02]  /*24c0*/  VIMNMX R37, PT, PT, R26, R37, PT ;  /* 0x000000251a257248 */ /* 0x000fe40003fe0100 */
[----:B------:R-:W-:Y:S02]  /*24d0*/  SEL R20, R4, R25, !P0 ;  /* 0x0000001904147207 */ /* 0x000fe40004000000 */
[----:B------:R-:W-:-:S02]  /*24e0*/  SEL R25, R25, R4, !P0 ;  /* 0x0000000419197207 */ /* 0x000fc40004000000 */
[----:B------:R-:W-:Y:S02]  /*24f0*/  SEL R26, R22, R35, !P5 ;  /* 0x00000023161a7207 */ /* 0x000fe40006800000 */
[----:B------:R-:W-:Y:S02]  /*2500*/  VIMNMX R33, PT, PT, R43, R42, !PT ;  /* 0x0000002a2b217248 */ /* 0x000fe40007fe0100 */
[----:B------:R-:W-:Y:S02]  /*2510*/  SEL R35, R35, R22, !P5 ;  /* 0x0000001623237207 */ /* 0x000fe40006800000 */
[----:B------:R-:W-:Y:S02]  /*2520*/  ISETP.GE.AND P0, PT, R34, R19, PT ;  /* 0x000000132200720c */ /* 0x000fe40003f06270 */
[CC--:B------:R-:W-:Y:S02]  /*2530*/  VIMNMX R23, PT, PT, R19.reuse, R34.reuse, !PT ;  /* 0x0000002213177248 */ /* 0x0c0fe40007fe0100 */
[----:B------:R-:W-:-:S02]  /*2540*/  VIMNMX R31, PT, PT, R19, R34, PT ;  /* 0x00000022131f7248 */ /* 0x000fc40003fe0100 */
[----:B------:R-:W-:Y:S02]  /*2550*/  VIMNMX R43, PT, PT, R43, R42, PT ;  /* 0x0000002a2b2b7248 */ /* 0x000fe40003fe0100 */
[----:B------:R-:W-:Y:S02]  /*2560*/  SEL R19, R12, R29, !P3 ;  /* 0x0000001d0c137207 */ /* 0x000fe40005800000 */
[----:B------:R-:W-:Y:S02]  /*2570*/  SEL R22, R29, R12, !P3 ;  /* 0x0000000c1d167207 */ /* 0x000fe40005800000 */
[----:B------:R-:W-:Y:S02]  /*2580*/  ISETP.GE.AND P3, PT, R15, R38, PT ;  /* 0x000000260f00720c */ /* 0x000fe40003f66270 */
[CC--:B------:R-:W-:Y:S02]  /*2590*/  VIMNMX R42, PT, PT, R38.reuse, R15.reuse, !PT ;  /* 0x0000000f262a7248 */ /* 0x0c0fe40007fe0100 */
[----:B------:R-:W-:-:S02]  /*25a0*/  VIMNMX R29, PT, PT, R38, R15, PT ;  /* 0x0000000f261d7248 */ /* 0x000fc40003fe0100 */
[----:B------:R-:W-:Y:S02]  /*25b0*/  SEL R4, R46, R9, P2 ;  /* 0x000000092e047207 */ /* 0x000fe40001000000 */
[----:B------:R-:W-:Y:S02]  /*25c0*/  SEL R18, R9, R46, P2 ;  /* 0x0000002e09127207 */ /* 0x000fe40001000000 */
[----:B------:R-:W-:Y:S02]  /*25d0*/  SEL R15, R27, R24, !P1 ;  /* 0x000000181b0f7207 */ /* 0x000fe40004800000 */
[----:B------:R-:W-:Y:S02]  /*25e0*/  ISETP.GE.AND P2, PT, R37, R28, PT ;  /* 0x0000001c2500720c */ /* 0x000fe40003f46270 */
[----:B------:R-:W-:Y:S02]  /*25f0*/  SEL R24, R24, R27, !P1 ;  /* 0x0000001b18187207 */ /* 0x000fe40004800000 */
[----:B------:R-:W-:-:S02]  /*2600*/  VIMNMX R34, PT, PT, R28, R37, !PT ;  /* 0x000000251c227248 */ /* 0x000fc40007fe0100 */
[----:B------:R-:W-:Y:S02]  /*2610*/  VIMNMX R40, PT, PT, R28, R37, PT ;  /* 0x000000251c287248 */ /* 0x000fe40003fe0100 */
[----:B------:R-:W-:Y:S02]  /*2620*/  ISETP.GE.AND P1, PT, R43, R6, PT ;  /* 0x000000062b00720c */ /* 0x000fe40003f26270 */
[CC--:B------:R-:W-:Y:S02]  /*2630*/  VIMNMX R38, PT, PT, R6.reuse, R43.reuse, !PT ;  /* 0x0000002b06267248 */ /* 0x0c0fe40007fe0100 */
[----:B------:R-:W-:Y:S02]  /*2640*/  VIMNMX R6, PT, PT, R6, R43, PT ;  /* 0x0000002b06067248 */ /* 0x000fe40003fe0100 */
        /* <DEDUP_REMOVED lines=14> */
[----:B------:R-:W-:Y:S02]  /*2730*/  ISETP.GE.AND P2, PT, R40, R23, PT ;  /* 0x000000172800720c */ /* 0x000fe40003f46270 */
[----:B------:R-:W-:Y:S02]  /*2740*/  SEL R17, R7, R22, !P1 ;  /* 0x0000001607117207 */ /* 0x000fe40004800000 */
[----:B------:R-:W-:Y:S02]  /*2750*/  SEL R7, R22, R7, !P1 ;  /* 0x0000000716077207 */ /* 0x000fe40004800000 */
[CC--:B------:R-:W-:Y:S02]  /*2760*/  VIMNMX R45, PT, PT, R39.reuse, R44.reuse, !PT ;  /* 0x0000002c272d7248 */ /* 0x0c0fe40007fe0100 */
[----:B------:R-:W-:Y:S02]  /*2770*/  VIMNMX R13, PT, PT, R39, R44, PT ;  /* 0x0000002c270d7248 */ /* 0x000fe40003fe0100 */
[----:B------:R-:W-:-:S02]  /*2780*/  ISETP.GE.AND P6, PT, R16, R41, PT ;  /* 0x000000291000720c */ /* 0x000fc40003fc6270 */
[----:B------:R-:W-:Y:S02]  /*2790*/  ISETP.GE.AND P0, PT, R31, R14, PT ;  /* 0x0000000e1f00720c */ /* 0x000fe40003f06270 */
[CC--:B------:R-:W-:Y:S02]  /*27a0*/  VIMNMX R30, PT, PT, R14.reuse, R31.reuse, !PT ;  /* 0x0000001f0e1e7248 */ /* 0x0c0fe40007fe0100 */
[----:B------:R-:W-:Y:S02]  /*27b0*/  VIMNMX R36, PT, PT, R14, R31, PT ;  /* 0x0000001f0e247248 */ /* 0x000fe40003fe0100 */
[----:B------:R-:W-:Y:S02]  /*27c0*/  ISETP.GE.AND P1, PT, R29, R34, PT ;  /* 0x000000221d00720c */ /* 0x000fe40003f26270 */
[CC--:B------:R-:W-:Y:S02]  /*27d0*/  VIMNMX R47, PT, PT, R41.reuse, R16.reuse, !PT ;  /* 0x00000010292f7248 */ /* 0x0c0fe40007fe0100 */
[----:B------:R-:W-:-:S02]  /*27e0*/  VIMNMX R44, PT, PT, R41, R16, PT ;  /* 0x00000010292c7248 */ /* 0x000fc40003fe0100 */
[----:B------:R-:W-:Y:S02]  /*27f0*/  VIMNMX R31, PT, PT, R23, R40, !PT ;  /* 0x00000028171f7248 */ /* 0x000fe40007fe0100 */
[----:B------:R-:W-:Y:S02]  /*2800*/  ISETP.GE.AND P3, PT, R11, R42, PT ;  /* 0x0000002a0b00720c */ /* 0x000fe40003f66270 */
[----:B------:R-:W-:Y:S02]  /*2810*/  VIMNMX R23, PT, PT, R23, R40, PT ;  /* 0x0000002817177248 */ /* 0x000fe40003fe0100 */
[----:B------:R-:W-:Y:S02]  /*2820*/  VIMNMX R35, PT, PT, R34, R29, !PT ;  /* 0x0000001d22237248 */ /* 0x000fe40007fe0100 */
[----:B------:R-:W-:Y:S02]  /*2830*/  SEL R16, R19, R24, !P5 ;  /* 0x0000001813107207 */ /* 0x000fe40006800000 */
[----:B------:R-:W-:-:S02]  /*2840*/  SEL R39, R37, R32, !P4 ;  /* 0x0000002025277207 */ /* 0x000fc40006000000 */
[----:B------:R-:W-:Y:S02]  /*2850*/  SEL R10, R32, R37, !P4 ;  /* 0x00000025200a7207 */ /* 0x000fe40006000000 */
[----:B------:R-:W-:Y:S02]  /*2860*/  SEL R22, R21, R20, !P2 ;  /* 0x0000001415167207 */ /* 0x000fe40005000000 */
[----:B------:R-:W-:Y:S02]  /*2870*/  VIMNMX R34, PT, PT, R34, R29, PT ;  /* 0x0000001d22227248 */ /* 0x000fe40003fe0100 */
[----:B------:R-:W-:Y:S02]  /*2880*/  SEL R24, R24, R19, !P5 ;  /* 0x0000001318187207 */ /* 0x000fe40006800000 */
[----:B------:R-:W-:Y:S02]  /*2890*/  ISETP.GE.AND P4, PT, R43, R38, PT ;  /* 0x000000262b00720c */ /* 0x000fe40003f86270 */
[----:B------:R-:W-:-:S02]  /*28a0*/  SEL R21, R20, R21, !P2 ;  /* 0x0000001514157207 */ /* 0x000fc40005000000 */
[----:B------:R-:W-:Y:S02]  /*28b0*/  VIMNMX R40, PT, PT, R42, R11, !PT ;  /* 0x0000000b2a287248 */ /* 0x000fe40007fe0100 */
[----:B------:R-:W-:Y:S02]  /*28c0*/  SEL R37, R33, R18, !P6 ;  /* 0x0000001221257207 */ /* 0x000fe40007000000 */
[----:B------:R-:W-:Y:S02]  /*28d0*/  SEL R32, R18, R33, !P6 ;  /* 0x0000002112207207 */ /* 0x000fe40007000000 */
[----:B------:R-:W-:Y:S02]  /*28e0*/  SEL R19, R28, R15, !P0 ;  /* 0x0000000f1c137207 */ /* 0x000fe40004000000 */
[----:B------:R-:W-:Y:S02]  /*28f0*/  SEL R20, R25, R26, !P1 ;  /* 0x0000001a19147207 */ /* 0x000fe40004800000 */
[----:B------:R-:W-:-:S02]  /*2900*/  ISETP.GE.AND P2, PT, R36, R9, PT ;  /* 0x000000092400720c */ /* 0x000fc40003f46270 */
[----:B------:R-:W-:Y:S02]  /*2910*/  VIMNMX R42, PT, PT, R42, R11, PT ;  /* 0x0000000b2a2a7248 */ /* 0x000fe40003fe0100 */
[----:B------:R-:W-:Y:S02]  /*2920*/  SEL R18, R15, R28, !P0 ;  /* 0x0000001c0f127207 */ /* 0x000fe40004000000 */
[----:B------:R-:W-:Y:S02]  /*2930*/  SEL R25, R26, R25, !P1 ;  /* 0x000000191a197207 */ /* 0x000fe40004800000 */
[----:B------:R-:W-:Y:S02]  /*2940*/  SEL R29, R27, R12, !P3 ;  /* 0x0000000c1b1d7207 */ /* 0x000fe40005800000 */
[CC--:B------:R-:W-:Y:S02]  /*2950*/  VIMNMX R11, PT, PT, R38.reuse, R43.reuse, !PT ;  /* 0x0000002b260b7248 */ /* 0x0c0fe40007fe0100 */
[----:B------:R-:W-:-:S02]  /*2960*/  VIMNMX R33, PT, PT, R38, R43, PT ;  /* 0x0000002b26217248 */ /* 0x000fc40003fe0100 */
[----:B------:R-:W-:Y:S02]  /*2970*/  ISETP.GE.AND P0, PT, R8, R47, PT ;  /* 0x0000002f0800720c */ /* 0x000fe40003f06270 */
[----:B------:R-:W-:Y:S02]  /*2980*/  SEL R27, R12, R27, !P3 ;  /* 0x0000001b0c1b7207 */ /* 0x000fe40005800000 */
[----:B------:R-:W-:Y:S02]  /*2990*/  ISETP.GE.AND P1, PT, R23, R30, PT ;  /* 0x0000001e1700720c */ /* 0x000fe40003f26270 */
[CC--:B------:R-:W-:Y:S02]  /*29a0*/  VIMNMX R38, PT, PT, R30.reuse, R23.reuse, !PT ;  /* 0x000000171e267248 */ /* 0x0c0fe40007fe0100 */
[----:B------:R-:W-:Y:S02]  /*29b0*/  VIMNMX R41, PT, PT, R30, R23, PT ;  /* 0x000000171e297248 */ /* 0x000fe40003fe0100 */
[----:B------:R-:W-:-:S02]  /*29c0*/  SEL R12, R17, R24, !P4 ;  /* 0x00000018110c7207 */ /* 0x000fc40006000000 */
[----:B------:R-:W-:Y:S02]  /*29d0*/  ISETP.GE.AND P3, PT, R34, R31, PT ;  /* 0x0000001f2200720c */ /* 0x000fe40003f66270 */
[----:B------:R-:W-:Y:S02]  /*29e0*/  ISETP.GE.AND P5, PT, R44, R45, PT ;  /* 0x0000002d2c00720c */ /* 0x000fe40003fa6270 */
[----:B------:R-:W-:Y:S02]  /*29f0*/  VIMNMX R26, PT, PT, R9, R36, !PT ;  /* 0x00000024091a7248 */ /* 0x000fe40007fe0100 */
[----:B------:R-:W-:Y:S02]  /*2a00*/  SEL R24, R24, R17, !P4 ;  /* 0x0000001118187207 */ /* 0x000fe40006000000 */
[----:B------:R-:W-:Y:S02]  /*2a10*/  SEL R23, R16, R19, !P2 ;  /* 0x0000001310177207 */ /* 0x000fe40005000000 */
[----:B------:R-:W-:-:S02]  /*2a20*/  ISETP.GE.AND P6, PT, R43, R6, PT ;  /* 0x000000062b00720c */ /* 0x000fc40003fc6270 */
[----:B------:R-:W-:Y:S02]  /*2a30*/  VIMNMX R36, PT, PT, R9, R36, PT ;  /* 0x0000002409247248 */ /* 0x000fe40003fe0100 */
[----:B------:R-:W-:Y:S02]  /*2a40*/  ISETP.GE.AND P4, PT, R42, R35, PT ;  /* 0x000000232a00720c */ /* 0x000fe40003f86270 */
[----:B------:R-:W-:Y:S02]  /*2a50*/  SEL R19, R19, R16, !P2 ;  /* 0x0000001013137207 */ /* 0x000fe40005000000 */
[----:B------:R-:W-:Y:S02]  /*2a60*/  VIMNMX R15, PT, PT, R8, R47, !PT ;  /* 0x0000002f080f7248 */ /* 0x000fe40007fe0100 */
[----:B------:R-:W-:Y:S02]  /*2a70*/  VIMNMX R30, PT, PT, R31, R34, !PT ;  /* 0x000000221f1e7248 */ /* 0x000fe40007fe0100 */
[----:B------:R-:W-:-:S02]  /*2a80*/  SEL R9, R37, R4, !P0 ;  /* 0x0000000425097207 */ /* 0x000fc40004000000 */
[----:B------:R-:W-:Y:S02]  /*2a90*/  SEL R43, R4, R37, !P0 ;  /* 0x00000025042b7207 */ /* 0x000fe40004000000 */
[----:B------:R-:W-:Y:S02]  /*2aa0*/  SEL R16, R18, R21, !P1 ;  /* 0x0000001512107207 */ /* 0x000fe40004800000 */
[----:B------:R-:W-:Y:S02]  /*2ab0*/  SEL R28, R21, R18, !P1 ;  /* 0x00000012151c7207 */ /* 0x000fe40004800000 */
[----:B------:R-:W-:Y:S02]  /*2ac0*/  VIMNMX R46, PT, PT, R45, R44, !PT ;  /* 0x0000002c2d2e7248 */ /* 0x000fe40007fe0100 */
[----:B------:R-:W-:Y:S02]  /*2ad0*/  VIMNMX R47, PT, PT, R8, R47, PT ;  /* 0x0000002f082f7248 */ /* 0x000fe40003fe0100 */
[----:B------:R-:W-:-:S02]  /*2ae0*/  VIMNMX R31, PT, PT, R31, R34, PT ;  /* 0x000000221f1f7248 */ /* 0x000fc40003fe0100 */
[----:B------:R-:W-:Y:S02]  /*2af0*/  ISETP.GE.AND P0, PT, R13, R40, PT ;  /* 0x000000280d00720c */ /* 0x000fe40003f06270 */
[----:B------:R-:W-:Y:S02]  /*2b00*/  SEL R21, R22, R25, !P3 ;  /* 0x0000001916157207 */ /* 0x000fe40005800000 */
[----:B------:R-:W-:Y:S02]  /*2b10*/  SEL R34, R39, R32, !P5 ;  /* 0x0000002027227207 */ /* 0x000fe40006800000 */
[----:B------:R-:W-:Y:S02]  /*2b20*/  SEL R8, R32, R39, !P5 ;  /* 0x0000002720087207 */ /* 0x000fe40006800000 */
[----:B------:R-:W-:Y:S02]  /*2b30*/  SEL R25, R25, R22, !P3 ;  /* 0x0000001619197207 */ /* 0x000fe40005800000 */
[----:B------:R-:W-:-:S02]  /*2b40*/  VIMNMX R32, PT, PT, R35, R42, !PT ;  /* 0x0000002a23207248 */ /* 0x000fc40007fe0100 */
[----:B------:R-:W-:Y:S02]  /*2b50*/  SEL R22, R20, R27, !P4 ;  /* 0x0000001b14167207 */ /* 0x000fe40006000000 */
[----:B------:R-:W-:Y:S02]  /*2b60*/  VIMNMX R35, PT, PT, R35, R42, PT ;  /* 0x0000002a23237248 */ /* 0x000fe40003fe0100 */
[CC--:B------:R-:W-:Y:S02]  /*2b70*/  VIMNMX R37, PT, PT, R40.reuse, R13.reuse, !PT ;  /* 0x0000000d28257248 */ /* 0x0c0fe40007fe0100 */
[----:B------:R-:W-:Y:S02]  /*2b80*/  VIMNMX R39, PT, PT, R40, R13, PT ;  /* 0x0000000d28277248 */ /* 0x000fe40003fe0100 */
[----:B------:R-:W-:Y:S02]  /*2b90*/  SEL R20, R27, R20, !P4 ;  /* 0x000000141b147207 */ /* 0x000fe40006000000 */
[----:B------:R-:W-:-:S02]  /*2ba0*/  ISETP.GE.AND P5, PT, R47, R46, PT ;  /* 0x0000002e2f00720c */ /* 0x000fc40003fa6270 */
[----:B------:R-:W-:Y:S02]  /*2bb0*/  SEL R27, R29, R10, !P0 ;  /* 0x0000000a1d1b7207 */ /* 0x000fe40004000000 */
[----:B------:R-:W-:Y:S02]  /*2bc0*/  ISETP.GE.AND P3, PT, R41, R26, PT ;  /* 0x0000001a2900720c */ /* 0x000fe40003f66270 */
[----:B------:R-:W-:Y:S02]  /*2bd0*/  VIMNMX R40, PT, PT, R26, R41, !PT ;  /* 0x000000291a287248 */ /* 0x000fe40007fe0100 */
[----:B------:R-:W-:Y:S02]  /*2be0*/  VIMNMX R14, PT, PT, R45, R44, PT ;  /* 0x0000002c2d0e7248 */ /* 0x000fe40003fe0100 */
[----:B------:R-:W-:Y:S02]  /*2bf0*/  SEL R29, R10, R29, !P0 ;  /* 0x0000001d0a1d7207 */ /* 0x000fe40004000000 */
[----:B------:R-:W-:-:S02]  /*2c00*/  VIMNMX R26, PT, PT, R26, R41, PT ;  /* 0x000000291a1a7248 */ /* 0x000fc40003fe0100 */
[C---:B------:R-:W-:Y:S02]  /*2c10*/  VIMNMX R42, PT, PT, R46.reuse, R47, !PT ;  /* 0x0000002f2e2a7248 */ /* 0x040fe40007fe0100 */
[----:B------:R-:W-:Y:S02]  /*2c20*/  ISETP.GT.AND P2, PT, R46, R15, PT ;  /* 0x0000000f2e00720c */ /* 0x000fe40003f44270 */
[----:B------:R-:W-:Y:S02]  /*2c30*/  ISETP.GE.AND P1, PT, R31, R38, PT ;  /* 0x000000261f00720c */ /* 0x000fe40003f26270 */
[----:B------:R-:W-:Y:S02]  /*2c40*/  VIMNMX R41, PT, PT, R38, R31, !PT ;  /* 0x0000001f26297248 */ /* 0x000fe40007fe0100 */
[----:B------:R-:W-:Y:S02]  /*2c50*/  SEL R10, R7, R24, !P6 ;  /* 0x00000018070a7207 */ /* 0x000fe40007000000 */
[----:B------:R-:W-:-:S02]  /*2c60*/  SEL R17, R24, R7, !P6 ;  /* 0x0000000718117207 */ /* 0x000fc40007000000 */
[----:B------:R-:W-:Y:S02]  /*2c70*/  VIMNMX R31, PT, PT, R38, R31, PT ;  /* 0x0000001f261f7248 */ /* 0x000fe40003fe0100 */
[----:B------:R-:W-:Y:S02]  /*2c80*/  ISETP.GE.AND P4, PT, R35, R30, PT ;  /* 0x0000001e2300720c */ /* 0x000fe40003f86270 */
[----:B------:R-:W-:Y:S02]  /*2c90*/  VIMNMX R24, PT, PT, R30, R35, !PT ;  /* 0x000000231e187248 */ /* 0x000fe40007fe0100 */
[----:B------:R-:W-:Y:S02]  /*2ca0*/  SEL R4, R6, R33, !P6 ;  /* 0x0000002106047207 */ /* 0x000fe40007000000 */
[----:B------:R-:W-:Y:S02]  /*2cb0*/  SEL R13, R33, R6, !P6 ;  /* 0x00000006210d7207 */ /* 0x000fe40007000000 */
[----:B------:R-:W-:-:S02]  /*2cc0*/  ISETP.GE.AND P0, PT, R36, R11, PT ;  /* 0x0000000b2400720c */ /* 0x000fc40003f06270 */
[----:B------:R-:W-:Y:S02]  /*2cd0*/  VIMNMX R30, PT, PT, R30, R35, PT ;  /* 0x000000231e1e7248 */ /* 0x000fe40003fe0100 */
        /* <DEDUP_REMOVED lines=8> */
[----:B------:R-:W-:Y:S02]  /*2d60*/  SEL R36, R42, R15, P2 ;  /* 0x0000000f2a247207 */ /* 0x000fe40001000000 */
[----:B------:R-:W-:Y:S02]  /*2d70*/  SEL R18, R15, R42, P2 ;  /* 0x0000002a0f127207 */ /* 0x000fe40001000000 */
[----:B------:R-:W-:-:S02]  /*2d80*/  SEL R14, R16, R25, !P1 ;  /* 0x00000019100e7207 */ /* 0x000fc40004800000 */
[----:B------:R-:W-:Y:S02]  /*2d90*/  SEL R15, R21, R20, !P4 ;  /* 0x00000014150f7207 */ /* 0x000fe40006000000 */
[----:B------:R-:W-:Y:S02]  /*2da0*/  VIMNMX R6, PT, PT, R46, R47, PT ;  /* 0x0000002f2e067248 */ /* 0x000fe40003fe0100 */
[----:B------:R-:W-:Y:S02]  /*2db0*/  SEL R11, R12, R19, !P0 ;  /* 0x000000130c0b7207 */ /* 0x000fe40004000000 */
[----:B------:R-:W-:Y:S02]  /*2dc0*/  SEL R25, R25, R16, !P1 ;  /* 0x0000001019197207 */ /* 0x000fe40004800000 */
[----:B------:R-:W-:Y:S02]  /*2dd0*/  SEL R21, R20, R21, !P4 ;  /* 0x0000001514157207 */ /* 0x000fe40006000000 */
[----:B------:R-:W-:-:S02]  /*2de0*/  SEL R19, R19, R12, !P0 ;  /* 0x0000000c13137207 */ /* 0x000fc40004000000 */
[----:B------:R-:W-:Y:S02]  /*2df0*/  SEL R16, R22, R29, !P5 ;  /* 0x0000001d16107207 */ /* 0x000fe40006800000 */
[----:B------:R-:W-:Y:S02]  /*2e00*/  SEL R20, R27, R8, !P6 ;  /* 0x000000081b147207 */ /* 0x000fe40007000000 */
[----:B------:R-:W-:Y:S02]  /*2e10*/  VIMNMX R34, PT, PT, R32, R39, !PT ;  /* 0x0000002720227248 */ /* 0x000fe40007fe0100 */
[----:B------:R-:W-:Y:S02]  /*2e20*/  SEL R12, R23, R28, !P3 ;  /* 0x0000001c170c7207 */ /* 0x000fe40005800000 */
[----:B------:R-:W-:Y:S02]  /*2e30*/  SEL R22, R29, R22, !P5 ;  /* 0x000000161d167207 */ /* 0x000fe40006800000 */
[----:B------:R-:W-:-:S02]  /*2e40*/  SEL R27, R8, R27, !P6 ;  /* 0x0000001b081b7207 */ /* 0x000fc40007000000 */
        /* <DEDUP_REMOVED lines=8> */
[----:B------:R-:W-:Y:S02]  /*2ed0*/  ISETP.GE.AND P6, PT, R6, R35, PT ;  /* 0x000000230600720c */ /* 0x000fe40003fc6270 */
[----:B------:R-:W-:Y:S02]  /*2ee0*/  ISETP.GE.AND P1, PT, R30, R41, PT ;  /* 0x000000291e00720c */ /* 0x000fe40003f26270 */
[CC--:B------:R-:W-:Y:S02]  /*2ef0*/  VIMNMX R40, PT, PT, R41.reuse, R30.reuse, !PT ;  /* 0x0000001e29287248 */ /* 0x0c0fe40007fe0100 */
[----:B------:R-:W-:-:S02]  /*2f00*/  VIMNMX R30, PT, PT, R41, R30, PT ;  /* 0x0000001e291e7248 */ /* 0x000fc40003fe0100 */
[----:B------:R-:W-:Y:S02]  /*2f10*/  ISETP.GE.AND P4, PT, R26, R33, PT ;  /* 0x000000211a00720c */ /* 0x000fe40003f86270 */
[----:B------:R-:W-:Y:S02]  /*2f20*/  ISETP.GE.AND P0, PT, R39, R24, PT ;  /* 0x000000182700720c */ /* 0x000fe40003f06270 */
[----:B------:R-:W-:Y:S02]  /*2f30*/  VIMNMX R41, PT, PT, R24, R39, !PT ;  /* 0x0000002718297248 */ /* 0x000fe40007fe0100 */
[----:B------:R-:W-:Y:S02]  /*2f40*/  SEL R4, R38, R9, P2 ;  /* 0x0000000926047207 */ /* 0x000fe40001000000 */
[----:B------:R-:W-:Y:S02]  /*2f50*/  SEL R31, R9, R38, P2 ;  /* 0x00000026091f7207 */ /* 0x000fe40001000000 */
[----:B------:R-:W-:-:S02]  /*2f60*/  VIMNMX R39, PT, PT, R24, R39, PT ;  /* 0x0000002718277248 */ /* 0x000fc40003fe0100 */
[----:B------:R-:W-:Y:S02]  /*2f70*/  ISETP.GE.AND P2, PT, R37, R34, PT ;  /* 0x000000222500720c */ /* 0x000fe40003f46270 */
[----:B------:R-:W-:Y:S02]  /*2f80*/  SEL R50, R20, R7, !P6 ;  /* 0x0000000714327207 */ /* 0x000fe40007000000 */
[----:B------:R-:W-:Y:S02]  /*2f90*/  SEL R52, R7, R20, !P6 ;  /* 0x0000001407347207 */ /* 0x000fe40007000000 */
[----:B------:R-:W-:Y:S02]  /*2fa0*/  VIMNMX R32, PT, PT, R33, R26, !PT ;  /* 0x0000001a21207248 */ /* 0x000fe40007fe0100 */
[CC--:B------:R-:W-:Y:S02]  /*2fb0*/  VIMNMX R46, PT, PT, R34.reuse, R37.reuse, !PT ;  /* 0x00000025222e7248 */ /* 0x0c0fe40007fe0100 */
[----:B------:R-:W-:-:S02]  /*2fc0*/  VIMNMX R44, PT, PT, R34, R37, PT ;  /* 0x00000025222c7248 */ /* 0x000fc40003fe0100 */
[----:B------:R-:W-:Y:S02]  /*2fd0*/  SEL R24, R19, R10, !P5 ;  /* 0x0000000a13187207 */ /* 0x000fe40006800000 */
[----:B------:R-:W-:Y:S02]  /*2fe0*/  ISETP.GE.AND P6, PT, R8, R13, PT ;  /* 0x0000000d0800720c */ /* 0x000fe40003fc6270 */
[----:B------:R-:W-:Y:S02]  /*2ff0*/  VIMNMX R42, PT, PT, R33, R26, PT ;  /* 0x0000001a212a7248 */ /* 0x000fe40003fe0100 */
[CC--:B------:R-:W-:Y:S02]  /*3000*/  VIMNMX R47, PT, PT, R35.reuse, R6.reuse, !PT ;  /* 0x00000006232f7248 */ /* 0x0c0fe40007fe0100 */
[----:B------:R-:W-:Y:S02]  /*3010*/  VIMNMX R49, PT, PT, R35, R6, PT ;  /* 0x0000000623317248 */ /* 0x000fe40003fe0100 */
[----:B------:R-:W-:-:S02]  /*3020*/  SEL R34, R14, R21, !P1 ;  /* 0x000000150e227207 */ /* 0x000fc40004800000 */
[----:B------:R-:W-:Y:S02]  /*3030*/  SEL R38, R21, R14, !P1 ;  /* 0x0000000e15267207 */ /* 0x000fe40004800000 */
[----:B------:R-:W-:Y:S02]  /*3040*/  SEL R26, R11, R28, !P4 ;  /* 0x0000001c0b1a7207 */ /* 0x000fe40006000000 */
[----:B------:R-:W-:Y:S02]  /*3050*/  SEL R21, R15, R22, !P0 ;  /* 0x000000160f157207 */ /* 0x000fe40004000000 */
[----:B------:R-:W-:Y:S02]  /*3060*/  SEL R35, R22, R15, !P0 ;  /* 0x0000000f16237207 */ /* 0x000fe40004000000 */
[----:B------:R-:W-:Y:S02]  /*3070*/  SEL R23, R10, R19, !P5 ;  /* 0x000000130a177207 */ /* 0x000fe40006800000 */
[----:B------:R-:W-:-:S02]  /*3080*/  SEL R28, R28, R11, !P4 ;  /* 0x0000000b1c1c7207 */ /* 0x000fc40006000000 */
[----:B------:R-:W-:Y:S02]  /*3090*/  SEL R33, R12, R25, !P3 ;  /* 0x000000190c217207 */ /* 0x000fe40005800000 */
[----:B------:R-:W-:Y:S02]  /*30a0*/  SEL R37, R16, R27, !P2 ;  /* 0x0000001b10257207 */ /* 0x000fe40005000000 */
[----:B------:R-:W-:Y:S02]  /*30b0*/  SEL R22, R27, R16, !P2 ;  /* 0x000000101b167207 */ /* 0x000fe40005000000 */
[----:B------:R-:W-:Y:S02]  /*30c0*/  SEL R25, R25, R12, !P3 ;  /* 0x0000000c19197207 */ /* 0x000fe40005800000 */
[CC--:B------:R-:W-:Y:S02]  /*30d0*/  VIMNMX R6, PT, PT, R13.reuse, R8.reuse, !PT ;  /* 0x000000080d067248 */ /* 0x0c0fe40007fe0100 */
[----:B------:R-:W-:-:S02]  /*30e0*/  VIMNMX R7, PT, PT, R13, R8, PT ;  /* 0x000000080d077248 */ /* 0x000fc40003fe0100 */
[----:B------:R-:W-:Y:S02]  /*30f0*/  ISETP.GE.AND P4, PT, R45, R32, PT ;  /* 0x000000202d00720c */ /* 0x000fe40003f86270 */
[CC--:B------:R-:W-:Y:S02]  /*3100*/  VIMNMX R10, PT, PT, R32.reuse, R45.reuse, !PT ;  /* 0x0000002d200a7248 */ /* 0x0c0fe40007fe0100 */
[----:B------:R-:W-:Y:S02]  /*3110*/  VIMNMX R11, PT, PT, R32, R45, PT ;  /* 0x0000002d200b7248 */ /* 0x000fe40003fe0100 */
[----:B------:R-:W-:Y:S02]  /*3120*/  ISETP.GE.AND P2, PT, R39, R40, PT ;  /* 0x000000282700720c */ /* 0x000fe40003f46270 */
        /* <DEDUP_REMOVED lines=10> */
[----:B------:R-:W-:Y:S02]  /*31d0*/  ISETP.GE.AND P0, PT, R49, R46, PT ;  /* 0x0000002e3100720c */ /* 0x000fe40003f06270 */
[CC--:B------:R-:W-:Y:S02]  /*31e0*/  VIMNMX R44, PT, PT, R46.reuse, R49.reuse, !PT ;  /* 0x000000312e2c7248 */ /* 0x0c0fe40007fe0100 */
[----:B------:R-:W-:Y:S02]  /*31f0*/  VIMNMX R42, PT, PT, R46, R49, PT ;  /* 0x000000312e2a7248 */ /* 0x000fe40003fe0100 */
[----:B------:R-:W-:-:S02]  /*3200*/  ISETP.GE.AND P6, PT, R18, R47, PT ;  /* 0x0000002f1200720c */ /* 0x000fc40003fc6270 */
[----:B------:R-:W-:Y:S02]  /*3210*/  ISETP.GE.AND P3, PT, R30, R43, PT ;  /* 0x0000002b1e00720c */ /* 0x000fe40003f66270 */
[CC--:B------:R-:W-:Y:S02]  /*3220*/  VIMNMX R12, PT, PT, R43.reuse, R30.reuse, !PT ;  /* 0x0000001e2b0c7248 */ /* 0x0c0fe40007fe0100 */
        /* <DEDUP_REMOVED lines=15> */
[----:B------:R-:W-:-:S02]  /*3320*/  SEL R23, R52, R37, !P0 ;  /* 0x0000002534177207 */ /* 0x000fc40004000000 */
[----:B------:R-:W-:-:S07]  /*3330*/  SEL R31, R31, R50, !P6 ;  /* 0x000000321f1f7207 */ /* 0x000fce0007000000 */
.L_x_66:
[----:B------:R-:W-:Y:S01]  /*3340*/  UIADD3 UR5, UPT, UPT, -UR4, URZ, URZ ;  /* 0x000000ff04057290 */ /* 0x000fe2000fffe1ff */
[----:B------:R-:W-:Y:S05]  /*3350*/  BAR.SYNC.DEFER_BLOCKING 0x0 ;  /* 0x0000000000007b1d */ /* 0x000fea0000010000 */
[----:B-1----:R-:W-:Y:S01]  /*3360*/  LOP3.LUT R33, R0, UR5, RZ, 0xc0, !PT ;  /* 0x0000000500217c12 */ /* 0x002fe2000f8ec0ff */
[----:B------:R-:W-:Y:S01]  /*3370*/  USHF.R.U32.HI UR5, URZ, 0x1, UR4 ;  /* 0x00000001ff057899 */ /* 0x000fe20008011604 */
[----:B------:R-:W-:Y:S03]  /*3380*/  BSSY.RECONVERGENT B0, `(.L_x_63) ;  /* 0x0000038000007945 */ /* 0x000fe60003800200 */
[----:B------:R-:W-:-:S02]  /*3390*/  IMAD R33, R33, 0x11, RZ ;  /* 0x0000001121217824 */ /* 0x000fc400078e02ff */
[----:B------:R-:W-:Y:S01]  /*33a0*/  IMAD.U32 R37, RZ, RZ, UR5 ;  /* 0x00000005ff257e24 */ /* 0x000fe2000f8e00ff */
[----:B------:R-:W-:Y:S02]  /*33b0*/  UIADD3 UR5, UPT, UPT, UR4, -0x1, URZ ;  /* 0xffffffff04057890 */ /* 0x000fe4000fffe0ff */
[----:B------:R-:W-:-:S04]  /*33c0*/  VIMNMX.U32 R39, PT, PT, R33, 0x1100, PT ;  /* 0x0000110021277848 */ /* 0x000fc80003fe0000 */
[----:B------:R-:W-:Y:S01]  /*33d0*/  LOP3.LUT R33, R0, UR5, RZ, 0xc0, !PT ;  /* 0x0000000500217c12 */ /* 0x000fe2000f8ec0ff */
[----:B------:R-:W-:-:S04]  /*33e0*/  IMAD R34, R37, 0x11, R39 ;  /* 0x0000001125227824 */ /* 0x000fc800078e0227 */
[----:B------:R-:W-:Y:S01]  /*33f0*/  IMAD R35, R33, 0x11, RZ ;  /* 0x0000001121237824 */ /* 0x000fe200078e02ff */
[----:B------:R-:W-:Y:S01]  /*3400*/  VIMNMX.U32 R34, PT, PT, R34, 0x1100, PT ;  /* 0x0000110022227848 */ /* 0x000fe20003fe0000 */
[----:B0-----:R0:W-:Y:S03]  /*3410*/  STS [R5], R7 ;  /* 0x0000000705007388 */ /* 0x0011e60000000800 */
[----:B------:R-:W-:Y:S01]  /*3420*/  VIMNMX.U32 R38, PT, PT, R35, 0x1100, PT ;  /* 0x0000110023267848 */ /* 0x000fe20003fe0000 */
[----:B------:R-:W-:Y:S01]  /*3430*/  IMAD R37, R37, 0x11, R34 ;  /* 0x0000001125257824 */ /* 0x000fe200078e0222 */
[----:B------:R1:W-:Y:S04]  /*3440*/  STS [R5+0x4], R6 ;  /* 0x0000040605007388 */ /* 0x0003e80000000800 */
[----:B------:R-:W-:Y:S01]  /*3450*/  VIMNMX.U32 R33, PT, PT, R37, 0x1100, PT ;  /* 0x0000110025217848 */ /* 0x000fe20003fe0000 */
[----:B------:R1:W-:Y:S01]  /*3460*/  STS [R5+0x8], R9 ;  /* 0x0000080905007388 */ /* 0x0003e20000000800 */
[----:B0-----:R-:W-:-:S03]  /*3470*/  VIADDMNMX R7, R34, -R39, R38, PT ;  /* 0x8000002722077246 */ /* 0x001fc60003800126 */
[----:B------:R-:W-:Y:S01]  /*3480*/  IMAD.IADD R35, R33, 0x1, -R34 ;  /* 0x0000000121237824 */ /* 0x000fe200078e0a22 */
[----:B------:R1:W-:Y:S04]  /*3490*/  STS [R5+0xc], R8 ;  /* 0x00000c0805007388 */ /* 0x0003e80000000800 */
[C---:B------:R-:W-:Y:S01]  /*34a0*/  ISETP.GE.AND P0, PT, R38.reuse, R35, PT ;  /* 0x000000232600720c */ /* 0x040fe20003f06270 */
[----:B------:R-:W-:Y:S01]  /*34b0*/  IMAD.IADD R35, R38, 0x1, -R35 ;  /* 0x0000000126237824 */ /* 0x000fe200078e0a23 */
[----:B------:R1:W-:Y:S04]  /*34c0*/  STS [R5+0x10], R11 ;  /* 0x0000100b05007388 */ /* 0x0003e80000000800 */
        /* <DEDUP_REMOVED lines=16> */
[----:B-1----:R-:W0:Y:S01]  /*35d0*/  S2R R9, SR_CgaCtaId ;  /* 0x0000000000097919 */ /* 0x002e220000008800 */
[----:B------:R-:W-:Y:S01]  /*35e0*/  MOV R6, 0x400 ;  /* 0x0000040000067802 */ /* 0x000fe20000000f00 */
[----:B------:R-:W-:-:S03]  /*35f0*/  IMAD.IADD R10, R38, 0x1, R34 ;  /* 0x00000001260a7824 */ /* 0x000fc600078e0222 */
[----:B0-----:R-:W-:-:S07]  /*3600*/  LEA R11, R9, R6, 0x18 ;  /* 0x00000006090b7211 */ /* 0x001fce00078ec0ff */
.L_x_65:
        /* <DEDUP_REMOVED lines=15> */
.L_x_64:
[----:B------:R-:W-:Y:S05]  /*3700*/  BSYNC.RECONVERGENT B0 ;  /* 0x0000000000007941 */ /* 0x000fea0003800200 */
.L_x_63:
[----:B------:R-:W0:Y:S01]  /*3710*/  S2UR UR6, SR_CgaCtaId ;  /* 0x00000000000679c3 */ /* 0x000e220000008800 */
[----:B------:R-:W-:Y:S01]  /*3720*/  UMOV UR5, 0x400 ;  /* 0x0000040000057882 */ /* 0x000fe20000000000 */
[----:B------:R-:W-:Y:S01]  /*3730*/  IMAD.IADD R37, R39, 0x1, R35 ;  /* 0x0000000127257824 */ /* 0x000fe200078e0223 */
[----:B-1----:R-:W-:Y:S01]  /*3740*/  IADD3 R32, PT, PT, -R35, R34, R38 ;  /* 0x0000002223207210 */ /* 0x002fe20007ffe126 */
[----:B------:R-:W-:Y:S01]  /*3750*/  UISETP.GE.U32.AND UP0, UPT, UR4, 0x81, UPT ;  /* 0x000000810400788c */ /* 0x000fe2000bf06070 */
[----:B------:R-:W-:Y:S01]  /*3760*/  PLOP3.LUT P2, PT, PT, PT, PT, 0x8, 0x80 ;  /* 0x000000000080781c */ /* 0x000fe20003f4e170 */
[----:B------:R-:W-:Y:S01]  /*3770*/  VIADD R57, R37, 0x1 ;  /* 0x0000000125397836 */ /* 0x000fe20000000000 */
[C---:B------:R-:W-:Y:S01]  /*3780*/  ISETP.GE.AND P0, PT, R32.reuse, R33, PT ;  /* 0x000000212000720c */ /* 0x040fe20003f06270 */
[----:B------:R-:W-:Y:S01]  /*3790*/  VIADD R38, R32, 0x1 ;  /* 0x0000000120267836 */ /* 0x000fe20000000000 */
[----:B------:R-:W-:Y:S02]  /*37a0*/  PLOP3.LUT P6, PT, PT, PT, PT, 0x8, 0x80 ;  /* 0x000000000080781c */ /* 0x000fe40003fce170 */
[----:B------:R-:W-:-:S02]  /*37b0*/  PLOP3.LUT P5, PT, PT, PT, PT, 0x8, 0x80 ;  /* 0x000000000080781c */ /* 0x000fc40003fae170 */
[----:B------:R-:W-:Y:S02]  /*37c0*/  PLOP3.LUT P4, PT, PT, PT, PT, 0x8, 0x80 ;  /* 0x000000000080781c */ /* 0x000fe40003f8e170 */
[----:B------:R-:W-:Y:S01]  /*37d0*/  PLOP3.LUT P3, PT, PT, PT, PT, 0x8, 0x80 ;  /* 0x000000000080781c */ /* 0x000fe20003f6e170 */
[----:B0-----:R-:W-:-:S06]  /*37e0*/  ULEA UR5, UR6, UR5, 0x18 ;  /* 0x0000000506057291 */ /* 0x001fcc000f8ec0ff */
[----:B------:R-:W-:Y:S02]  /*37f0*/  LEA R6, R37, UR5, 0x2 ;  /* 0x0000000525067c11 */ /* 0x000fe4000f8e10ff */
[----:B------:R-:W-:-:S03]  /*3800*/  LEA R8, R32, UR5, 0x2 ;  /* 0x0000000520087c11 */ /* 0x000fc6000f8e10ff */
[----:B------:R-:W-:Y:S04]  /*3810*/  LDS R36, [R6] ;  /* 0x0000000006247984 */ /* 0x000fe80000000800 */
[----:B------:R-:W0:Y:S02]  /*3820*/  LDS R35, [R8] ;  /* 0x0000000008237984 */ /* 0x000e240000000800 */
[----:B0-----:R-:W-:-:S04]  /*3830*/  @!P0 ISETP.GE.AND P1, PT, R35, R36, PT ;  /* 0x000000242300820c */ /* 0x001fc80003f26270 */
[----:B------:R-:W-:-:S04]  /*3840*/  @!P0 ISETP.GE.OR P2, PT, R37, R34, !P1 ;  /* 0x000000222500820c */ /* 0x000fc80004f46670 */
[----:B------:R-:W-:Y:S02]  /*3850*/  SEL R7, R35, R36, P2 ;  /* 0x0000002423077207 */ /* 0x000fe40001000000 */
[----:B------:R-:W-:-:S07]  /*3860*/  P2R R15, PR, RZ, 0x4 ;  /* 0x00000004ff0f7803 */ /* 0x000fce0000000000 */
[----:B------:R-:W-:Y:S01]  /*3870*/  @P2 LDS R35, [R8+0x4] ;  /* 0x0000040008232984 */ /* 0x000fe20000000800 */
[----:B------:R-:W-:Y:S02]  /*3880*/  @!P2 IMAD.MOV R38, RZ, RZ, R32 ;  /* 0x000000ffff26a224 */ /* 0x000fe400078e0220 */
[----:B------:R-:W-:Y:S01]  /*3890*/  @P2 IMAD.MOV R57, RZ, RZ, R37 ;  /* 0x000000ffff392224 */ /* 0x000fe200078e0225 */
[----:B------:R-:W0:Y:S01]  /*38a0*/  @!P2 LDS R36, [R6+0x4] ;  /* 0x000004000624a984 */ /* 0x000e220000000800 */
[C---:B------:R-:W-:Y:S01]  /*38b0*/  VIADD R40, R38.reuse, 0x1 ;  /* 0x0000000126287836 */ /* 0x040fe20000000000 */
[----:B------:R-:W-:Y:S01]  /*38c0*/  ISETP.GE.AND P0, PT, R38, R33, PT ;  /* 0x000000212600720c */ /* 0x000fe20003f06270 */
[----:B------:R-:W-:Y:S01]  /*38d0*/  VIADD R41, R57, 0x1 ;  /* 0x0000000139297836 */ /* 0x000fe20000000000 */
[----:B------:R-:W-:-:S11]  /*38e0*/  PLOP3.LUT P2, PT, PT, PT, PT, 0x8, 0x80 ;  /* 0x000000000080781c */ /* 0x000fd60003f4e170 */
[----:B0-----:R-:W-:-:S04]  /*38f0*/  @!P0 ISETP.GE.AND P1, PT, R35, R36, PT ;  /* 0x000000242300820c */ /* 0x001fc80003f26270 */
[----:B------:R-:W-:-:S04]  /*3900*/  @!P0 ISETP.GE.OR P6, PT, R57, R34, !P1 ;  /* 0x000000223900820c */ /* 0x000fc80004fc6670 */
[----:B------:R-:W-:-:S09]  /*3910*/  SEL R6, R35, R36, P6 ;  /* 0x0000002423067207 */ /* 0x000fd20003000000 */
[----:B------:R-:W-:Y:S02]  /*3920*/  @P6 IMAD.MOV R41, RZ, RZ, R57 ;  /* 0x000000ffff296224 */ /* 0x000fe400078e0239 */
[----:B------:R-:W-:Y:S01]  /*3930*/  @!P6 IMAD.MOV R40, RZ, RZ, R38 ;  /* 0x000000ffff28e224 */ /* 0x000fe200078e0226 */
[----:B------:R-:W-:Y:S01]  /*3940*/  SEL R38, R38, R57, P6 ;  /* 0x0000003926267207 */ /* 0x000fe20003000000 */
[C---:B------:R-:W-:Y:S01]  /*3950*/  VIADD R43, R41.reuse, 0x1 ;  /* 0x00000001292b7836 */ /* 0x040fe20000000000 */
[----:B------:R-:W-:Y:S01]  /*3960*/  @!P6 LEA R8, R41, UR5, 0x2 ;  /* 0x000000052908ec11 */ /* 0x000fe2000f8e10ff */
[C---:B------:R-:W-:Y:S01]  /*3970*/  VIADD R46, R40.reuse, 0x1 ;  /* 0x00000001282e7836 */ /* 0x040fe20000000000 */
[C---:B------:R-:W-:Y:S02]  /*3980*/  @P6 LEA R9, R40.reuse, UR5, 0x2 ;  /* 0x0000000528096c11 */ /* 0x040fe4000f8e10ff */
[----:B------:R-:W-:Y:S01]  /*3990*/  ISETP.GE.AND P0, PT, R40, R33, PT ;  /* 0x000000212800720c */ /* 0x000fe20003f06270 */
[----:B------:R-:W-:Y:S01]  /*39a0*/  @!P6 LDS R36, [R8] ;  /* 0x000000000824e984 */ /* 0x000fe20000000800 */
[----:B------:R-:W-:-:S03]  /*39b0*/  LEA R38, R38, UR5, 0x2 ;  /* 0x0000000526267c11 */ /* 0x000fc6000f8e10ff */
        /* <DEDUP_REMOVED lines=43> */
[----:B------:R-:W-:-:S04]  /*3c70*/  ISETP.NE.AND P5, PT, R15, RZ, PT ;  /* 0x000000ff0f00720c */ /* 0x000fc80003fa5270 */
[----:B------:R-:W-:-:S04]  /*3c80*/  SEL R37, R32, R37, P5 ;  /* 0x0000002520257207 */ /* 0x000fc80002800000 */
[----:B------:R-:W-:Y:S02]  /*3c90*/  LEA R37, R37, UR5, 0x2 ;  /* 0x0000000525257c11 */ /* 0x000fe4000f8e10ff */
        /* <DEDUP_REMOVED lines=51> */
[----:B------:R-:W-:Y:S02]  /*3fd0*/  @!P2 LEA R14, R51, UR5, 0x2 ;  /* 0x00000005330eac11 */ /* 0x000fe4000f8e10ff */
[C---:B------:R-:W-:Y:S02]  /*3fe0*/  @P2 LEA R58, R52.reuse, UR5, 0x2 ;  /* 0x00000005343a2c11 */ /* 0x040fe4000f8e10ff */
[----:B------:R-:W-:Y:S01]  /*3ff0*/  ISETP.GE.AND P1, PT, R52, R33, PT ;  /* 0x000000213400720c */ /* 0x000fe20003f26270 */
[----:B------:R-:W-:Y:S04]  /*4000*/  @!P2 LDS R36, [R14] ;  /* 0x000000000e24a984 */ /* 0x000fe80000000800 */
[----:B------:R-:W0:Y:S01]  /*4010*/  @P2 LDS R35, [R58] ;  /* 0x000000003a232984 */ /* 0x000e220000000800 */
[----:B------:R-:W-:Y:S01]  /*4020*/  ISETP.NE.AND P2, PT, R56, RZ, PT ;  /* 0x000000ff3800720c */ /* 0x000fe20003f45270 */
[----:B------:R-:W-:-:S03]  /*4030*/  VIADD R56, R52, 0x1 ;  /* 0x0000000134387836 */ /* 0x000fc60000000000 */
[----:B------:R-:W-:-:S03]  /*4040*/  P2R R66, PR, RZ, 0x4 ;  /* 0x00000004ff427803 */ /* 0x000fc60000000000 */
[----:B0-----:R-:W-:-:S04]  /*4050*/  @!P1 ISETP.GE.AND P4, PT, R35, R36, PT ;  /* 0x000000242300920c */ /* 0x001fc80003f86270 */
[----:B------:R-:W-:Y:S02]  /*4060*/  @!P1 ISETP.GE.OR P0, PT, R51, R34, !P4 ;  /* 0x000000223300920c */ /* 0x000fe40006706670 */
[----:B------:R-:W-:Y:S02]  /*4070*/  PLOP3.LUT P1, PT, PT, PT, PT, 0x8, 0x80 ;  /* 0x000000000080781c */ /* 0x000fe40003f2e170 */
[----:B------:R-:W-:-:S09]  /*4080*/  SEL R14, R35, R36, P0 ;  /* 0x00000024230e7207 */ /* 0x000fd20000000000 */
        /* <DEDUP_REMOVED lines=13> */
[----:B------:R-:W-:Y:S02]  /*4160*/  @!P4 ISETP.GE.OR P1, PT, R55, R34, !P2 ;  /* 0x000000223700c20c */ /* 0x000fe40005726670 */
[----:B------:R-:W-:Y:S02]  /*4170*/  ISETP.NE.AND P4, PT, R61, RZ, PT ;  /* 0x000000ff3d00720c */ /* 0x000fe40003f85270 */
[----:B------:R-:W-:Y:S02]  /*4180*/  SEL R32, R35, R36, P1 ;  /* 0x0000002423207207 */ /* 0x000fe40000800000 */
[----:B------:R-:W-:Y:S02]  /*4190*/  SEL R39, R42, R39, P4 ;  /* 0x000000272a277207 */ /* 0x000fe40002000000 */
[----:B------:R-:W-:Y:S02]  /*41a0*/  ISETP.NE.AND P4, PT, R62, RZ, PT ;  /* 0x000000ff3e00720c */ /* 0x000fe40003f85270 */
[----:B------:R-:W-:-:S02]  /*41b0*/  LEA R39, R39, UR5, 0x2 ;  /* 0x0000000527277c11 */ /* 0x000fc4000f8e10ff */
[----:B------:R-:W-:Y:S01]  /*41c0*/  SEL R45, R44, R45, P4 ;  /* 0x0000002d2c2d7207 */ /* 0x000fe20002000000 */
[----:B------:R-:W-:Y:S01]  /*41d0*/  @P1 IMAD.MOV R57, RZ, RZ, R55 ;  /* 0x000000ffff391224 */ /* 0x000fe200078e0237 */
[----:B------:R-:W-:Y:S01]  /*41e0*/  SEL R55, R56, R55, P1 ;  /* 0x0000003738377207 */ /* 0x000fe20000800000 */
[----:B------:R-:W-:Y:S01]  /*41f0*/  @!P1 IMAD.MOV R58, RZ, RZ, R56 ;  /* 0x000000ffff3a9224 */ /* 0x000fe200078e0238 */
[----:B------:R-:W-:Y:S01]  /*4200*/  LEA R45, R45, UR5, 0x2 ;  /* 0x000000052d2d7c11 */ /* 0x000fe2000f8e10ff */
[C---:B------:R-:W-:Y:S01]  /*4210*/  VIADD R59, R57.reuse, 0x1 ;  /* 0x00000001393b7836 */ /* 0x040fe20000000000 */
[----:B------:R-:W-:Y:S01]  /*4220*/  @!P1 LEA R61, R57, UR5, 0x2 ;  /* 0x00000005393d9c11 */ /* 0x000fe2000f8e10ff */
[C---:B------:R-:W-:Y:S01]  /*4230*/  VIADD R46, R58.reuse, 0x1 ;  /* 0x000000013a2e7836 */ /* 0x040fe20000000000 */
[C---:B------:R-:W-:Y:S02]  /*4240*/  @P1 LEA R60, R58.reuse, UR5, 0x2 ;  /* 0x000000053a3c1c11 */ /* 0x040fe4000f8e10ff */
[----:B------:R-:W-:Y:S01]  /*4250*/  ISETP.GE.AND P2, PT, R58, R33, PT ;  /* 0x000000213a00720c */ /* 0x000fe20003f46270 */
[----:B------:R-:W-:Y:S01]  /*4260*/  @!P1 LDS R36, [R61] ;  /* 0x000000003d249984 */ /* 0x000fe20000000800 */
[----:B------:R-:W-:-:S03]  /*4270*/  LEA R55, R55, UR5, 0x2 ;  /* 0x0000000537377c11 */ /* 0x000fc6000f8e10ff */
[----:B------:R-:W0:Y:S08]  /*4280*/  @P1 LDS R35, [R60] ;  /* 0x000000003c231984 */ /* 0x000e300000000800 */
[----:B0-----:R-:W-:-:S04]  /*4290*/  @!P2 ISETP.GE.AND P5, PT, R35, R36, PT ;  /* 0x000000242300a20c */ /* 0x001fc80003fa6270 */
[----:B------:R-:W-:Y:S02]  /*42a0*/  @!P2 ISETP.GE.OR P6, PT, R57, R34, !P5 ;  /* 0x000000223900a20c */ /* 0x000fe40006fc6670 */
[----:B------:R-:W-:Y:S02]  /*42b0*/  ISETP.NE.AND P5, PT, R64, RZ, PT ;  /* 0x000000ff4000720c */ /* 0x000fe40003fa5270 */
[----:B------:R-:W-:Y:S02]  /*42c0*/  ISETP.NE.AND P2, PT, R66, RZ, PT ;  /* 0x000000ff4200720c */ /* 0x000fe40003f45270 */
[----:B------:R-:W-:Y:S02]  /*42d0*/  SEL R47, R50, R47, P5 ;  /* 0x0000002f322f7207 */ /* 0x000fe40002800000 */
[----:B------:R-:W-:Y:S02]  /*42e0*/  SEL R41, R40, R41, P2 ;  /* 0x0000002928297207 */ /* 0x000fe40001000000 */
[----:B------:R-:W-:-:S02]  /*42f0*/  SEL R40, R35, R36, P6 ;  /* 0x0000002423287207 */ /* 0x000fc40003000000 */
[----:B------:R-:W-:Y:S01]  /*4300*/  PLOP3.LUT P5, PT, PT, PT, PT, 0x8, 0x80 ;  /* 0x000000000080781c */ /* 0x000fe20003fae170 */
[----:B------:R-:W-:Y:S01]  /*4310*/  @P6 IMAD.MOV R59, RZ, RZ, R57 ;  /* 0x000000ffff3b6224 */ /* 0x000fe200078e0239 */
[----:B------:R-:W-:Y:S01]  /*4320*/  SEL R57, R58, R57, P6 ;  /* 0x000000393a397207 */ /* 0x000fe20003000000 */
[----:B------:R-:W-:Y:S01]  /*4330*/  @!P6 IMAD.MOV R46, RZ, RZ, R58 ;  /* 0x000000ffff2ee224 */ /* 0x000fe200078e023a */
[----:B------:R-:W-:Y:S01]  /*4340*/  LEA R41, R41, UR5, 0x2 ;  /* 0x0000000529297c11 */ /* 0x000fe2000f8e10ff */
[C---:B------:R-:W-:Y:S01]  /*4350*/  VIADD R61, R59.reuse, 0x1 ;  /* 0x000000013b3d7836 */ /* 0x040fe20000000000 */
[----:B------:R-:W-:Y:S02]  /*4360*/  @!P6 LEA R50, R59, UR5, 0x2 ;  /* 0x000000053b32ec11 */ /* 0x000fe4000f8e10ff */
[C---:B------:R-:W-:Y:S02]  /*4370*/  @P6 LEA R60, R46.reuse, UR5, 0x2 ;  /* 0x000000052e3c6c11 */ /* 0x040fe4000f8e10ff */
[----:B------:R-:W-:Y:S01]  /*4380*/  ISETP.GE.AND P2, PT, R46, R33, PT ;  /* 0x000000212e00720c */ /* 0x000fe20003f46270 */
[----:B------:R0:W-:Y:S01]  /*4390*/  @!P6 LDS R36, [R50] ;  /* 0x000000003224e984 */ /* 0x0001e20000000800 */
[----:B------:R-:W-:-:S02]  /*43a0*/  LEA R47, R47, UR5, 0x2 ;  /* 0x000000052f2f7c11 */ /* 0x000fc4000f8e10ff */
[----:B------:R-:W-:Y:S01]  /*43b0*/  LEA R57, R57, UR5, 0x2 ;  /* 0x0000000539397c11 */ /* 0x000fe2000f8e10ff */
[----:B------:R-:W1:Y:S01]  /*43c0*/  @P6 LDS R35, [R60] ;  /* 0x000000003c236984 */ /* 0x000e620000000800 */
[----:B0-----:R-:W-:-:S07]  /*43d0*/  VIADD R50, R46, 0x1 ;  /* 0x000000012e327836 */ /* 0x001fce0000000000 */
[----:B-1----:R-:W-:-:S04]  /*43e0*/  @!P2 ISETP.GE.AND P3, PT, R35, R36, PT ;  /* 0x000000242300a20c */ /* 0x002fc80003f66270 */
        /* <DEDUP_REMOVED lines=8> */
[----:B------:R-:W-:Y:S01]  /*4470*/  PLOP3.LUT P2, PT, PT, PT, PT, 0x8, 0x80 ;  /* 0x000000000080781c */ /* 0x000fe20003f4e170 */
        /* <DEDUP_REMOVED lines=8> */
[----:B------:R-:W-:-:S02]  /*4500*/  LEA R53, R53, UR5, 0x2 ;  /* 0x0000000535357c11 */ /* 0x000fc4000f8e10ff */
[----:B------:R-:W-:Y:S01]  /*4510*/  LEA R59, R59, UR5, 0x2 ;  /* 0x000000053b3b7c11 */ /* 0x000fe2000f8e10ff */
[----:B------:R-:W0:Y:S08]  /*4520*/  @P5 LDS R35, [R48] ;  /* 0x0000000030235984 */ /* 0x000e300000000800 */
        /* <DEDUP_REMOVED lines=15> */
[----:B------:R-:W-:-:S04]  /*4620*/  @!P1 ISETP.GE.OR P0, PT, R63, R34, !P3 ;  /* 0x000000223f00920c */ /* 0x000fc80005f06670 */
[----:B------:R-:W-:-:S09]  /*4630*/  SEL R48, R35, R36, P0 ;  /* 0x0000002423307207 */ /* 0x000fd20000000000 */
[----:B------:R-:W-:Y:S02]  /*4640*/  @P0 IMAD.MOV R61, RZ, RZ, R63 ;  /* 0x000000ffff3d0224 */ /* 0x000fe400078e023f */
[----:B------:R-:W-:Y:S01]  /*4650*/  @!P0 IMAD.MOV R46, RZ, RZ, R52 ;  /* 0x000000ffff2e8224 */ /* 0x000fe200078e0234 */
[----:B------:R-:W-:Y:S02]  /*4660*/  SEL R52, R52, R63, P0 ;  /* 0x0000003f34347207 */ /* 0x000fe40000000000 */
        /* <DEDUP_REMOVED lines=9> */
[----:B------:R-:W-:-:S13]  /*4700*/  @!P1 ISETP.GE.OR P0, PT, R61, R34, !P2 ;  /* 0x000000223d00920c */ /* 0x000fda0005706670 */
[----:B------:R-:W-:-:S05]  /*4710*/  @!P0 IMAD.MOV R58, RZ, RZ, R46 ;  /* 0x000000ffff3a8224 */ /* 0x000fca00078e022e */
[C---:B------:R-:W-:Y:S01]  /*4720*/  ISETP.GE.AND P1, PT, R58.reuse, R33, PT ;  /* 0x000000213a00720c */ /* 0x040fe20003f26270 */
[----:B------:R-:W-:Y:S01]  /*4730*/  VIADD R33, R61, 0x1 ;  /* 0x000000013d217836 */ /* 0x000fe20000000000 */
[----:B------:R-:W-:Y:S01]  /*4740*/  @P0 LEA R56, R58, UR5, 0x2 ;  /* 0x000000053a380c11 */ /* 0x000fe2000f8e10ff */
[----:B------:R-:W-:Y:S01]  /*4750*/  @P0 IMAD.MOV R33, RZ, RZ, R61 ;  /* 0x000000ffff210224 */ /* 0x000fe200078e023d */
[----:B------:R-:W-:Y:S02]  /*4760*/  SEL R61, R46, R61, P0 ;  /* 0x0000003d2e3d7207 */ /* 0x000fe40000000000 */
[----:B------:R-:W-:Y:S02]  /*4770*/  SEL R46, R35, R36, P0 ;  /* 0x00000024232e7207 */ /* 0x000fe40000000000 */
[----:B------:R-:W-:Y:S01]  /*4780*/  @!P0 LEA R54, R33, UR5, 0x2 ;  /* 0x0000000521368c11 */ /* 0x000fe2000f8e10ff */
[----:B------:R-:W-:Y:S04]  /*4790*/  @P0 LDS R35, [R56] ;  /* 0x0000000038230984 */ /* 0x000fe80000000800 */
[----:B------:R-:W0:Y:S01]  /*47a0*/  @!P0 LDS R36, [R54] ;  /* 0x0000000036248984 */ /* 0x000e220000000800 */
[----:B------:R-:W-:Y:S01]  /*47b0*/  BAR.SYNC.DEFER_BLOCKING 0x0 ;  /* 0x0000000000007b1d */ /* 0x000fe20000010000 */
[----:B------:R-:W-:-:S05]  /*47c0*/  PLOP3.LUT P0, PT, PT, PT, PT, 0x8, 0x80 ;  /* 0x000000000080781c */ /* 0x000fca0003f0e170 */
[----:B------:R-:W-:Y:S04]  /*47d0*/  STS [R5], R17 ;  /* 0x0000001105007388 */ /* 0x000fe80000000800 */
[----:B------:R-:W-:Y:S04]  /*47e0*/  STS [R5+0x4], R16 ;  /* 0x0000041005007388 */ /* 0x000fe80000000800 */
[----:B------:R-:W-:Y:S04]  /*47f0*/  STS [R5+0x8], R19 ;  /* 0x0000081305007388 */ /* 0x000fe80000000800 */
[----:B------:R-:W-:Y:S01]  /*4800*/  STS [R5+0xc], R20 ;  /* 0x00000c1405007388 */ /* 0x000fe20000000800 */
[----:B0-----:R-:W-:-:S03]  /*4810*/  @!P1 ISETP.GE.AND P2, PT, R35, R36, PT ;  /* 0x000000242300920c */ /* 0x001fc60003f46270 */
[----:B------:R-:W-:Y:S01]  /*4820*/  STS [R5+0x10], R18 ;  /* 0x0000101205007388 */ /* 0x000fe20000000800 */
[----:B------:R-:W-:-:S03]  /*4830*/  @!P1 ISETP.GE.OR P0, PT, R33, R34, !P2 ;  /* 0x000000222100920c */ /* 0x000fc60005706670 */
[----:B------:R-:W-:Y:S01]  /*4840*/  STS [R5+0x14], R30 ;  /* 0x0000141e05007388 */ /* 0x000fe20000000800 */
[----:B------:R-:W-:Y:S02]  /*4850*/  SEL R33, R58, R33, P0 ;  /* 0x000000213a217207 */ /* 0x000fe40000000000 */
[----:B------:R-:W-:Y:S01]  /*4860*/  SEL R36, R35, R36, P0 ;  /* 0x0000002423247207 */ /* 0x000fe20000000000 */
[----:B------:R-:W-:Y:S01]  /*4870*/  STS [R5+0x18], R29 ;  /* 0x0000181d05007388 */ /* 0x000fe20000000800 */
[----:B------:R-:W-:-:S03]  /*4880*/  LEA R33, R33, UR5, 0x2 ;  /* 0x0000000521217c11 */ /* 0x000fc6000f8e10ff */
        /* <DEDUP_REMOVED lines=10> */
[----:B------:R-:W-:Y:S01]  /*4930*/  BAR.SYNC.DEFER_BLOCKING 0x0 ;  /* 0x0000000000007b1d */ /* 0x000fe20000010000 */
[----:B0-----:R-:W-:Y:S01]  /*4940*/  LEA R21, R61, UR5, 0x2 ;  /* 0x000000053d157c11 */ /* 0x001fe2000f8e10ff */
[----:B------:R-:W-:-:S07]  /*4950*/  USHF.L.U32 UR5, UR4, 0x1, URZ ;  /* 0x0000000104057899 */ /* 0x000fce00080006ff */
[----:B------:R-:W-:Y:S01]  /*4960*/  UMOV UR4, UR5 ;  /* 0x0000000500047c82 */ /* 0x000fe20008000000 */
[----:B------:R1:W0:Y:S04]  /*4970*/  LDS R17, [R37] ;  /* 0x0000000025117984 */ /* 0x0002280000000800 */
[----:B------:R1:W2:Y:S04]  /*4980*/  LDS R16, [R38] ;  /* 0x0000000026107984 */ /* 0x0002a80000000800 */
[----:B------:R1:W3:Y:S04]  /*4990*/  LDS R19, [R41] ;  /* 0x0000000029137984 */ /* 0x0002e80000000800 */
[----:B------:R1:W4:Y:S04]  /*49a0*/  LDS R20, [R43] ;  /* 0x000000002b147984 */ /* 0x0003280000000800 */
[----:B------:R1:W0:Y:S04]  /*49b0*/  LDS R18, [R47] ;  /* 0x000000002f127984 */ /* 0x0002280000000800 */
        /* <DEDUP_REMOVED lines=10> */
[----:B------:R-:W0:Y:S04]  /*4a60*/  LDS R21, [R21] ;  /* 0x0000000015157984 */ /* 0x000e280000000800 */
[----:B------:R1:W0:Y:S01]  /*4a70*/  LDS R4, [R33] ;  /* 0x0000000021047984 */ /* 0x0002220000000800 */
[----:B--234-:R-:W-:Y:S05]  /*4a80*/  BRA.U !UP0, `(.L_x_66) ;  /* 0xffffffe9082c7547 */ /* 0x01cfea000b83ffff */
[----:B------:R-:W2:Y:S01]  /*4a90*/  S2R R0, SR_TID.X ;  /* 0x0000000000007919 */ /* 0x000ea20000002100 */
[----:B------:R-:W3:Y:S01]  /*4aa0*/  S2UR UR5, SR_CgaCtaId ;  /* 0x00000000000579c3 */ /* 0x000ee20000008800 */
[----:B------:R-:W4:Y:S01]  /*4ab0*/  LDCU.U8 UR4, c[0x0][0x380] ;  /* 0x00007000ff0477ac */ /* 0x000f220008000000 */
[----:B-1----:R-:W1:Y:S01]  /*4ac0*/  S2R R5, SR_LANEID ;  /* 0x0000000000057919 */ /* 0x002e620000000000 */
[----:B----4-:R-:W-:-:S03]  /*4ad0*/  UPRMT UR6, UR4, 0x8880, URZ ;  /* 0x0000888004067896 */ /* 0x010fc600080000ff */
[----:B------:R-:W-:Y:S02]  /*4ae0*/  UMOV UR4, 0x400 ;  /* 0x0000040000047882 */ /* 0x000fe40000000000 */
[----:B---3--:R-:W-:-:S03]  /*4af0*/  ULEA UR5, UR5, UR4, 0x18 ;  /* 0x0000000405057291 */ /* 0x008fc6000f8ec0ff */
[----:B------:R-:W-:Y:S02]  /*4b00*/  UMOV UR4, UR6 ;  /* 0x0000000600047c82 */ /* 0x000fe40008000000 */
[----:B------:R-:W-:Y:S01]  /*4b10*/  UISETP.NE.AND UP0, UPT, UR4, URZ, UPT ;  /* 0x000000ff0400728c */ /* 0x000fe2000bf05270 */
[----:B--2---:R-:W-:-:S05]  /*4b20*/  SHF.R.U32.HI R0, RZ, 0x5, R0 ;  /* 0x00000005ff007819 */ /* 0x004fca0000011600 */
[----:B-1----:R-:W-:-:S05]  /*4b30*/  IMAD R0, R0, 0x220, R5 ;  /* 0x0000022000007824 */ /* 0x002fca00078e0205 */
[----:B------:R-:W-:-:S05]  /*4b40*/  LEA R0, R0, UR5, 0x2 ;  /* 0x0000000500007c11 */ /* 0x000fca000f8e10ff */
[----:B------:R-:W-:Y:S01]  /*4b50*/  IMAD R57, R5, 0x40, R0 ;  /* 0x0000004005397824 */ /* 0x000fe200078e0200 */
[----:B------:R-:W-:Y:S06]  /*4b60*/  BAR.SYNC.DEFER_BLOCKING 0x0 ;  /* 0x0000000000007b1d */ /* 0x000fec0000010000 */
[----:B------:R-:W-:Y:S05]  /*4b70*/  BRA.U !UP0, `(.L_x_67) ;  /* 0x0000000508c07547 */ /* 0x000fea000b800000 */
[----:B------:R-:W-:Y:S01]  /*4b80*/  STS [R57], R7 ;  /* 0x0000000739007388 */ /* 0x000fe20000000800 */
[----:B------:R-:W1:Y:S03]  /*4b90*/  LDCU.64 UR4, c[0x0][0x398] ;  /* 0x00007300ff0477ac */ /* 0x000e660008000a00 */
[----:B------:R1:W-:Y:S04]  /*4ba0*/  STS [R57+0x4], R6 ;  /* 0x0000040639007388 */ /* 0x0003e80000000800 */
[----:B------:R-:W-:Y:S04]  /*4bb0*/  STS [R57+0x8], R9 ;  /* 0x0000080939007388 */ /* 0x000fe80000000800 */
[----:B------:R-:W-:Y:S04]  /*4bc0*/  STS [R57+0xc], R8 ;  /* 0x00000c0839007388 */ /* 0x000fe80000000800 */
[----:B------:R-:W-:Y:S01]  /*4bd0*/  STS [R57+0x10], R11 ;  /* 0x0000100b39007388 */ /* 0x000fe20000000800 */
[----:B-1----:R-:W-:-:S03]  /*4be0*/  IADD3 R6, P0, PT, R2, UR4, RZ ;  /* 0x0000000402067c10 */ /* 0x002fc6000ff1e0ff */
[----:B------:R-:W-:Y:S01]  /*4bf0*/  STS [R57+0x14], R10 ;  /* 0x0000140a39007388 */ /* 0x000fe20000000800 */
[----:B------:R-:W-:-:S03]  /*4c00*/  IADD3.X R7, PT, PT, R3, UR5, RZ, P0, !PT ;  /* 0x0000000503077c10 */ /* 0x000fc600087fe4ff */
[----:B------:R-:W-:Y:S01]  /*4c10*/  STS [R57+0x18], R13 ;  /* 0x0000180d39007388 */ /* 0x000fe20000000800 */
[----:B------:R-:W1:Y:S03]  /*4c20*/  LDCU.64 UR4, c[0x0][0x3a0] ;  /* 0x00007400ff0477ac */ /* 0x000e660008000a00 */
[----:B------:R-:W-:Y:S04]  /*4c30*/  STS [R57+0x1c], R12 ;  /* 0x00001c0c39007388 */ /* 0x000fe80000000800 */
[----:B------:R-:W-:Y:S04]  /*4c40*/  STS [R57+0x20], R15 ;  /* 0x0000200f39007388 */ /* 0x000fe80000000800 */
[----:B------:R-:W-:Y:S04]  /*4c50*/  STS [R57+0x24], R14 ;  /* 0x0000240e39007388 */ /* 0x000fe80000000800 */
[----:B------:R-:W-:Y:S01]  /*4c60*/  STS [R57+0x28], R32 ;  /* 0x0000282039007388 */ /* 0x000fe20000000800 */
[----:B-1----:R-:W-:-:S03]  /*4c70*/  IADD3 R2, P0, PT, R2, UR4, RZ ;  /* 0x0000000402027c10 */ /* 0x002fc6000ff1e0ff */
[----:B------:R-:W-:Y:S01]  /*4c80*/  STS [R57+0x2c], R40 ;  /* 0x00002c2839007388 */ /* 0x000fe20000000800 */
[----:B------:R-:W-:-:S03]  /*4c90*/  IADD3.X R3, PT, PT, R3, UR5, RZ, P0, !PT ;  /* 0x0000000503037c10 */ /* 0x000fc600087fe4ff */
[----:B------:R-:W-:Y:S04]  /*4ca0*/  STS [R57+0x30], R42 ;  /* 0x0000302a39007388 */ /* 0x000fe80000000800 */
[----:B------:R-:W-:Y:S04]  /*4cb0*/  STS [R57+0x34], R44 ;  /* 0x0000342c39007388 */ /* 0x000fe80000000800 */
[----:B------:R-:W-:Y:S04]  /*4cc0*/  STS [R57+0x38], R48 ;  /* 0x0000383039007388 */ /* 0x000fe80000000800 */
[----:B------:R-:W-:Y:S04]  /*4cd0*/  STS [R57+0x3c], R46 ;  /* 0x00003c2e39007388 */ /* 0x000fe80000000800 */
[----:B------:R-:W-:Y:S01]  /*4ce0*/  STS [R57+0x40], R36 ;  /* 0x0000402439007388 */ /* 0x000fe20000000800 */
[----:B------:R-:W-:-:S03]  /*4cf0*/  NOP ;  /* 0x0000000000007918 */ /* 0x000fc60000000000 */
[----:B------:R-:W1:Y:S04]  /*4d00*/  LDS R5, [R0] ;  /* 0x0000000000057984 */ /* 0x000e680000000800 */
[----:B------:R-:W2:Y:S04]  /*4d10*/  LDS R9, [R0+0x80] ;  /* 0x0000800000097984 */ /* 0x000ea80000000800 */
[----:B------:R-:W3:Y:S04]  /*4d20*/  LDS R11, [R0+0x100] ;  /* 0x00010000000b7984 */ /* 0x000ee80000000800 */
[----:B------:R-:W4:Y:S04]  /*4d30*/  LDS R13, [R0+0x180] ;  /* 0x00018000000d7984 */ /* 0x000f280000000800 */
[----:B------:R-:W5:Y:S04]  /*4d40*/  LDS R15, [R0+0x200] ;  /* 0x00020000000f7984 */ /* 0x000f680000000800 */
[----:B------:R-:W0:Y:S04]  /*4d50*/  LDS R33, [R0+0x280] ;  /* 0x0002800000217984 */ /* 0x000e280000000800 */
        /* <DEDUP_REMOVED lines=11> */
[----:B-1----:R-:W-:Y:S04]  /*4e10*/  STG.E desc[UR8][R6.64], R5 ;  /* 0x0000000506007986 */ /* 0x002fe8000c101908 */
[----:B--2---:R-:W-:Y:S04]  /*4e20*/  STG.E desc[UR8][R6.64+0x80], R9 ;  /* 0x0000800906007986 */ /* 0x004fe8000c101908 */
[----:B---3--:R-:W-:Y:S04]  /*4e30*/  STG.E desc[UR8][R6.64+0x100], R11 ;  /* 0x0001000b06007986 */ /* 0x008fe8000c101908 */
[----:B----4-:R-:W-:Y:S04]  /*4e40*/  STG.E desc[UR8][R6.64+0x180], R13 ;  /* 0x0001800d06007986 */ /* 0x010fe8000c101908 */
[----:B-----5:R-:W-:Y:S04]  /*4e50*/  STG.E desc[UR8][R6.64+0x200], R15 ;  /* 0x0002000f06007986 */ /* 0x020fe8000c101908 */
[----:B0-----:R-:W-:Y:S04]  /*4e60*/  STG.E desc[UR8][R6.64+0x280], R33 ;  /* 0x0002802106007986 */ /* 0x001fe8000c101908 */
        /* <DEDUP_REMOVED lines=11> */
[----:B------:R-:W-:Y:S06]  /*4f20*/  BAR.SYNC.DEFER_BLOCKING 0x0 ;  /* 0x0000000000007b1d */ /* 0x000fec0000010000 */
[----:B------:R-:W-:Y:S04]  /*4f30*/  STS [R57], R17 ;  /* 0x0000001139007388 */ /* 0x000fe80000000800 */
        /* <DEDUP_REMOVED lines=52> */
.L_x_67:
        /* <DEDUP_REMOVED lines=112> */
.L_x_62:
[----:B------:R-:W0:Y:S01]  /*5980*/  LDC.64 R2, c[0x0][0x390] ;  /* 0x0000e400ff027b82 */ /* 0x000e220000000a00 */
[----:B------:R-:W-:Y:S01]  /*5990*/  ACQBULK ;  /* 0x000000000000782e */ /* 0x000fe20000000000 */
[----:B------:R-:W1:Y:S06]  /*59a0*/  S2R R0, SR_TID.X ;  /* 0x0000000000007919 */ /* 0x000e6c0000002100 */
[----:B------:R-:W2:Y:S08]  /*59b0*/  LDC R5, c[0x0][0x3a8] ;  /* 0x0000ea00ff057b82 */ /* 0x000eb00000000800 */
[----:B------:R-:W3:Y:S01]  /*59c0*/  LDC.64 R20, c[0x0][0x388] ;  /* 0x0000e200ff147b82 */ /* 0x000ee20000000a00 */
[----:B0-----:R-:W-:-:S05]  /*59d0*/  IMAD.WIDE.U32 R2, R7, 0x4, R2 ;  /* 0x0000000407027825 */ /* 0x001fca00078e0002 */
[----:B------:R0:W4:Y:S01]  /*59e0*/  LDG.E R9, desc[UR8][R2.64] ;  /* 0x0000000802097981 */ /* 0x000122000c1e1900 */
[----:B------:R-:W-:-:S05]  /*59f0*/  IMAD.MOV R4, RZ, RZ, -R7 ;  /* 0x000000ffff047224 */ /* 0x000fca00078e0a07 */
[----:B--2---:R-:W-:Y:S02]  /*5a00*/  VIADDMNMX R6, R4, R5, 0x1100, PT ;  /* 0x0000110004067446 */ /* 0x004fe40003800105 */
[C---:B-1----:R-:W-:Y:S02]  /*5a10*/  LOP3.LUT R4, R0.reuse, 0x1f, RZ, 0xc0, !PT ;  /* 0x0000001f00047812 */ /* 0x042fe400078ec0ff */
[----:B------:R-:W-:Y:S02]  /*5a20*/  LOP3.LUT R5, R0, 0x3e0, RZ, 0xc0, !PT ;  /* 0x000003e000057812 */ /* 0x000fe400078ec0ff */
[----:B------:R-:W-:Y:S02]  /*5a30*/  R2UR UR7, R6 ;  /* 0x00000000060772ca */ /* 0x000fe400000e0000 */
[----:B---3--:R-:W-:Y:S01]  /*5a40*/  LEA R20, P0, R7, R20, 0x2 ;  /* 0x0000001407147211 */ /* 0x008fe200078010ff */
[----:B------:R-:W-:-:S03]  /*5a50*/  IMAD R26, R5, 0x11, R4 ;  /* 0x00000011051a7824 */ /* 0x000fc600078e0204 */
[----:B------:R-:W-:Y:S01]  /*5a60*/  LEA.HI.X R21, R7, R21, RZ, 0x2, P0 ;  /* 0x0000001507157211 */ /* 0x000fe200000f14ff */
[C---:B------:R-:W-:Y:S02]  /*5a70*/  IMAD.SHL.U32 R23, R26.reuse, 0x4, RZ ;  /* 0x000000041a177824 */ /* 0x040fe400078e00ff */
[C---:B------:R-:W-:Y:S02]  /*5a80*/  VIADD R44, R26.reuse, 0xe0 ;  /* 0x000000e01a2c7836 */ /* 0x040fe40000000000 */
[C---:B------:R-:W-:Y:S01]  /*5a90*/  VIADD R45, R26.reuse, 0x100 ;  /* 0x000001001a2d7836 */ /* 0x040fe20000000000 */
[----:B------:R-:W-:Y:S01]  /*5aa0*/  IADD3 R22, P0, PT, R23, R20, RZ ;  /* 0x0000001417167210 */ /* 0x000fe20007f1e0ff */
[----:B------:R-:W-:Y:S01]  /*5ab0*/  VIADD R24, R26, 0x20 ;  /* 0x000000201a187836 */ /* 0x000fe20000000000 */
[----:B------:R-:W-:Y:S01]  /*5ac0*/  IADD3 R4, P1, PT, R2, R23, RZ ;  /* 0x0000001702047210 */ /* 0x000fe20007f3e0ff */
[C---:B------:R-:W-:Y:S02]  /*5ad0*/  VIADD R34, R26.reuse, 0x40 ;  /* 0x000000401a227836 */ /* 0x040fe40000000000 */
[----:B------:R-:W-:Y:S01]  /*5ae0*/  IMAD.X R23, RZ, RZ, R21, P0 ;  /* 0x000000ffff177224 */ /* 0x000fe200000e0615 */
[----:B------:R-:W-:Y:S01]  /*5af0*/  ISETP.GE.AND P0, PT, R26, UR7, PT ;  /* 0x000000071a007c0c */ /* 0x000fe2000bf06270 */
[----:B------:R-:W-:Y:S01]  /*5b00*/  IMAD.X R5, RZ, RZ, R3, P1 ;  /* 0x000000ffff057224 */ /* 0x000fe200008e0603 */
[----:B------:R-:W-:Y:S01]  /*5b10*/  ISETP.GE.AND P6, PT, R34, UR7, PT ;  /* 0x0000000722007c0c */ /* 0x000fe2000bfc6270 */
[----:B------:R-:W-:Y:S01]  /*5b20*/  VIADD R36, R26, 0x60 ;  /* 0x000000601a247836 */ /* 0x000fe20000000000 */
[----:B------:R-:W-:Y:S01]  /*5b30*/  ISETP.GE.AND P1, PT, R24, UR7, PT ;  /* 0x0000000718007c0c */ /* 0x000fe2000bf26270 */
[----:B------:R-:W-:-:S02]  /*5b40*/  VIADD R40, R26, 0x80 ;  /* 0x000000801a287836 */ /* 0x000fc40000000000 */
[----:B------:R-:W-:Y:S01]  /*5b50*/  VIADD R42, R26, 0xa0 ;  /* 0x000000a01a2a7836 */ /* 0x000fe20000000000 */
[----:B------:R-:W-:Y:S01]  /*5b60*/  ISETP.GE.AND P5, PT, R36, UR7, PT ;  /* 0x0000000724007c0c */ /* 0x000fe2000bfa6270 */
[----:B------:R-:W-:Y:S01]  /*5b70*/  VIADD R28, R26, 0xc0 ;  /* 0x000000c01a1c7836 */ /* 0x000fe20000000000 */
[----:B------:R-:W-:Y:S01]  /*5b80*/  ISETP.GE.AND P4, PT, R40, UR7, PT ;  /* 0x0000000728007c0c */ /* 0x000fe2000bf86270 */
[----:B------:R-:W-:Y:S01]  /*5b90*/  VIADD R46, R26, 0x120 ;  /* 0x000001201a2e7836 */ /* 0x000fe20000000000 */
[----:B------:R-:W-:Y:S01]  /*5ba0*/  ISETP.GE.AND P3, PT, R42, UR7, PT ;  /* 0x000000072a007c0c */ /* 0x000fe2000bf66270 */
[----:B0-----:R-:W-:Y:S01]  /*5bb0*/  VIADD R2, R26, 0x140 ;  /* 0x000001401a027836 */ /* 0x001fe20000000000 */
[----:B------:R-:W-:Y:S01]  /*5bc0*/  ISETP.GE.AND P2, PT, R28, UR7, PT ;  /* 0x000000071c007c0c */ /* 0x000fe2000bf46270 */
[C---:B------:R-:W-:Y:S02]  /*5bd0*/  VIADD R6, R26.reuse, 0x160 ;  /* 0x000001601a067836 */ /* 0x040fe40000000000 */
[----:B------:R-:W-:-:S02]  /*5be0*/  VIADD R8, R26, 0x180 ;  /* 0x000001801a087836 */ /* 0x000fc40000000000 */
[C---:B------:R-:W-:Y:S02]  /*5bf0*/  VIADD R10, R26.reuse, 0x1a0 ;  /* 0x000001a01a0a7836 */ /* 0x040fe40000000000 */
[C---:B------:R-:W-:Y:S02]  /*5c00*/  VIADD R12, R26.reuse, 0x1c0 ;  /* 0x000001c01a0c7836 */ /* 0x040fe40000000000 */
[C---:B------:R-:W-:Y:S02]  /*5c10*/  VIADD R14, R26.reuse, 0x1e0 ;  /* 0x000001e01a0e7836 */ /* 0x040fe40000000000 */
[----:B------:R-:W-:Y:S02]  /*5c20*/  VIADD R16, R26, 0x200 ;  /* 0x000002001a107836 */ /* 0x000fe40000000000 */
[----:B----4-:R-:W-:Y:S02]  /*5c30*/  IMAD.MOV.U32 R3, RZ, RZ, R9 ;  /* 0x000000ffff037224 */ /* 0x010fe400078e0009 */
[----:B------:R-:W2:Y:S01]  /*5c40*/  @!P0 LDG.E R9, desc[UR8][R4.64] ;  /* 0x0000000804098981 */ /* 0x000ea2000c1e1900 */
[----:B------:R-:W-:Y:S01]  /*5c50*/  ISETP.GE.AND P0, PT, R44, UR7, PT ;  /* 0x000000072c007c0c */ /* 0x000fe2000bf06270 */
[----:B------:R-:W-:-:S02]  /*5c60*/  IMAD.MOV.U32 R25, RZ, RZ, R3 ;  /* 0x000000ffff197224 */ /* 0x000fc400078e0003 */
[--C-:B------:R-:W-:Y:S02]  /*5c70*/  IMAD.MOV.U32 R27, RZ, RZ, R3.reuse ;  /* 0x000000ffff1b7224 */ /* 0x100fe400078e0003 */
[--C-:B------:R-:W-:Y:S02]  /*5c80*/  IMAD.MOV.U32 R7, RZ, RZ, R3.reuse ;  /* 0x000000ffff077224 */ /* 0x100fe400078e0003 */
[--C-:B------:R-:W-:Y:S02]  /*5c90*/  IMAD.MOV.U32 R11, RZ, RZ, R3.reuse ;  /* 0x000000ffff0b7224 */ /* 0x100fe400078e0003 */
[--C-:B------:R-:W-:Y:S02]  /*5ca0*/  IMAD.MOV.U32 R13, RZ, RZ, R3.reuse ;  /* 0x000000ffff0d7224 */ /* 0x100fe400078e0003 */
[--C-:B------:R-:W-:Y:S01]  /*5cb0*/  IMAD.MOV.U32 R15, RZ, RZ, R3.reuse ;  /* 0x000000ffff0f7224 */ /* 0x100fe200078e0003 */
[----:B------:R-:W3:Y:S01]  /*5cc0*/  @!P1 LDG.E R7, desc[UR8][R4.64+0x80] ;  /* 0x0000800804079981 */ /* 0x000ee2000c1e1900 */
[----:B------:R-:W-:-:S02]  /*5cd0*/  IMAD.MOV.U32 R17, RZ, RZ, R3 ;  /* 0x000000ffff117224 */ /* 0x000fc400078e0003 */
[--C-:B------:R-:W-:Y:S01]  /*5ce0*/  IMAD.MOV.U32 R19, RZ, RZ, R3.reuse ;  /* 0x000000ffff137224 */ /* 0x100fe200078e0003 */
[----:B------:R-:W4:Y:S01]  /*5cf0*/  @!P0 LDG.E R25, desc[UR8][R4.64+0x380] ;  /* 0x0003800804198981 */ /* 0x000f22000c1e1900 */
[----:B------:R-:W-:Y:S01]  /*5d00*/  ISETP.GE.AND P0, PT, R45, UR7, PT ;  /* 0x000000072d007c0c */ /* 0x000fe2000bf06270 */
[--C-:B------:R-:W-:Y:S01]  /*5d10*/  IMAD.MOV.U32 R29, RZ, RZ, R3.reuse ;  /* 0x000000ffff1d7224 */ /* 0x100fe200078e0003 */
[----:B------:R-:W-:Y:S01]  /*5d20*/  ISETP.GE.AND P1, PT, R6, UR7, PT ;  /* 0x0000000706007c0c */ /* 0x000fe2000bf26270 */
[----:B------:R-:W5:Y:S01]  /*5d30*/  @!P6 LDG.E R11, desc[UR8][R4.64+0x100] ;  /* 0x00010008040be981 */ /* 0x000f62000c1e1900 */
[--C-:B------:R-:W-:Y:S02]  /*5d40*/  IMAD.MOV.U32 R31, RZ, RZ, R3.reuse ;  /* 0x000000ffff1f7224 */ /* 0x100fe400078e0003 */
[--C-:B------:R-:W-:Y:S01]  /*5d50*/  IMAD.MOV.U32 R33, RZ, RZ, R3.reuse ;  /* 0x000000ffff217224 */ /* 0x100fe200078e0003 */
[----:B------:R-:W5:Y:S01]  /*5d60*/  @!P5 LDG.E R13, desc[UR8][R4.64+0x180] ;  /* 0x00018008040dd981 */ /* 0x000f62000c1e1900 */
[----:B------:R-:W-:-:S02]  /*5d70*/  IMAD.MOV.U32 R35, RZ, RZ, R3 ;  /* 0x000000ffff237224 */ /* 0x000fc400078e0003 */
[--C-:B------:R-:W-:Y:S01]  /*5d80*/  IMAD.MOV.U32 R37, RZ, RZ, R3.reuse ;  /* 0x000000ffff257224 */ /* 0x100fe200078e0003 */
[----:B------:R-:W5:Y:S01]  /*5d90*/  @!P4 LDG.E R15, desc[UR8][R4.64+0x200] ;  /* 0x00020008040fc981 */ /* 0x000f62000c1e1900 */
[--C-:B------:R-:W-:Y:S02]  /*5da0*/  IMAD.MOV.U32 R39, RZ, RZ, R3.reuse ;  /* 0x000000ffff277224 */ /* 0x100fe400078e0003 */
[----:B------:R-:W-:Y:S01]  /*5db0*/  IMAD.MOV.U32 R41, RZ, RZ, R3 ;  /* 0x000000ffff297224 */ /* 0x000fe200078e0003 */
[----:B------:R-:W5:Y:S01]  /*5dc0*/  @!P0 LDG.E R27, desc[UR8][R4.64+0x400] ;  /* 0x00040008041b8981 */ /* 0x000f62000c1e1900 */
[----:B------:R-:W-:Y:S02]  /*5dd0*/  ISETP.GE.AND P0, PT, R46, UR7, PT ;  /* 0x000000072e007c0c */ /* 0x000fe4000bf06270 */
[----:B------:R-:W-:Y:S01]  /*5de0*/  ISETP.GE.AND P4, PT, R12, UR7, PT ;  /* 0x000000070c007c0c */ /* 0x000fe2000bf86270 */
[----:B------:R-:W5:Y:S01]  /*5df0*/  @!P3 LDG.E R17, desc[UR8][R4.64+0x280] ;  /* 0x000280080411b981 */ /* 0x000f62000c1e1900 */
[----:B------:R-:W-:-:S02]  /*5e00*/  ISETP.GE.AND P3, PT, R10, UR7, PT ;  /* 0x000000070a007c0c */ /* 0x000fc4000bf66270 */
[----:B------:R-:W-:Y:S01]  /*5e10*/  ISETP.GE.AND P5, PT, R14, UR7, PT ;  /* 0x000000070e007c0c */ /* 0x000fe2000bfa6270 */
[----:B------:R-:W5:Y:S01]  /*5e20*/  @!P2 LDG.E R19, desc[UR8][R4.64+0x300] ;  /* 0x000300080413a981 */ /* 0x000f62000c1e1900 */
[----:B------:R-:W-:Y:S02]  /*5e30*/  ISETP.GE.AND P2, PT, R8, UR7, PT ;  /* 0x0000000708007c0c */ /* 0x000fe4000bf46270 */
[----:B------:R-:W-:Y:S01]  /*5e40*/  ISETP.GE.AND P6, PT, R16, UR7, PT ;  /* 0x0000000710007c0c */ /* 0x000fe2000bfc6270 */
[----:B------:R-:W5:Y:S04]  /*5e50*/  @!P1 LDG.E R33, desc[UR8][R4.64+0x580] ;  /* 0x0005800804219981 */ /* 0x000f68000c1e1900 */
[----:B------:R-:W5:Y:S01]  /*5e60*/  @!P0 LDG.E R29, desc[UR8][R4.64+0x480] ;  /* 0x00048008041d8981 */ /* 0x000f62000c1e1900 */
[----:B------:R-:W-:-:S03]  /*5e70*/  ISETP.GE.AND P0, PT, R2, UR7, PT ;  /* 0x0000000702007c0c */ /* 0x000fc6000bf06270 */
        /* <DEDUP_REMOVED lines=20> */
[----:B------:R0:W-:Y:S04]  /*5fc0*/  STS [R2+0x400], R27 ;  /* 0x0004001b02007388 */ /* 0x0001e80000000800 */
[----:B------:R-:W-:Y:S04]  /*5fd0*/  STS [R2+0x280], R17 ;  /* 0x0002801102007388 */ /* 0x000fe80000000800 */
[----:B------:R-:W-:Y:S04]  /*5fe0*/  STS [R2+0x300], R19 ;  /* 0x0003001302007388 */ /* 0x000fe80000000800 */
[----:B------:R-:W-:Y:S04]  /*5ff0*/  STS [R2+0x580], R33 ;  /* 0x0005802102007388 */ /* 0x000fe80000000800 */
[----:B------:R1:W-:Y:S04]  /*6000*/  STS [R2+0x480], R29 ;  /* 0x0004801d02007388 */ /* 0x0003e80000000800 */
[----:B------:R-:W-:Y:S04]  /*6010*/  STS [R2+0x680], R37 ;  /* 0x0006802502007388 */ /* 0x000fe80000000800 */
[----:B------:R-:W-:Y:S04]  /*6020*/  STS [R2+0x600], R35 ;  /* 0x0006002302007388 */ /* 0x000fe80000000800 */
[----:B------:R-:W-:Y:S04]  /*6030*/  STS [R2+0x700], R39 ;  /* 0x0007002702007388 */ /* 0x000fe80000000800 */
[----:B------:R2:W-:Y:S04]  /*6040*/  STS [R2+0x500], R31 ;  /* 0x0005001f02007388 */ /* 0x0005e80000000800 */
        /* <DEDUP_REMOVED lines=21> */
[----:B0-----:R-:W4:Y:S01]  /*61a0*/  LDG.E R27, desc[UR8][R20.64] ;  /* 0x00000008141b7981 */ /* 0x001f22000c1e1900 */
[----:B------:R-:W-:-:S02]  /*61b0*/  P2R R32, PR, RZ, 0x1 ;  /* 0x00000001ff207803 */ /* 0x000fc40000000000 */
[----:B------:R-:W-:Y:S02]  /*61c0*/  P2R R30, PR, RZ, 0x2 ;  /* 0x00000002ff1e7803 */ /* 0x000fe40000000000 */
[----:B------:R-:W-:Y:S02]  /*61d0*/  ISETP.GE.AND P1, PT, R26, UR7, PT ;  /* 0x000000071a007c0c */ /* 0x000fe4000bf26270 */
[----:B------:R-:W-:Y:S01]  /*61e0*/  ISETP.GE.AND P0, PT, R24, UR7, PT ;  /* 0x0000000718007c0c */ /* 0x000fe2000bf06270 */
[----:B----4-:R-:W-:-:S10]  /*61f0*/  IMAD.MOV.U32 R25, RZ, RZ, R27 ;  /* 0x000000ffff197224 */ /* 0x010fd400078e001b */
[----:B------:R-:W4:Y:S01]  /*6200*/  @!P1 LDG.E R27, desc[UR8][R22.64] ;  /* 0x00000008161b9981 */ /* 0x000f22000c1e1900 */
[----:B-1----:R-:W-:Y:S01]  /*6210*/  IMAD.MOV.U32 R29, RZ, RZ, R25 ;  /* 0x000000ffff1d7224 */ /* 0x002fe200078e0019 */
[----:B------:R-:W-:-:S05]  /*6220*/  ISETP.GE.AND P1, PT, R34, UR7, PT ;  /* 0x0000000722007c0c */ /* 0x000fca000bf26270 */
[----:B------:R-:W5:Y:S01]  /*6230*/  @!P0 LDG.E R29, desc[UR8][R22.64+0x80] ;  /* 0x00008008161d8981 */ /* 0x000f62000c1e1900 */
[----:B------:R-:W-:Y:S01]  /*6240*/  ISETP.GE.AND P0, PT, R36, UR7, PT ;  /* 0x0000000724007c0c */ /* 0x000fe2000bf06270 */
[--C-:B--2---:R-:W-:Y:S02]  /*6250*/  IMAD.MOV.U32 R31, RZ, RZ, R25.reuse ;  /* 0x000000ffff1f7224 */ /* 0x104fe400078e0019 */
[----:B------:R-:W-:-:S04]  /*6260*/  IMAD.MOV.U32 R33, RZ, RZ, R25 ;  /* 0x000000ffff217224 */ /* 0x000fc800078e0019 */
[----:B------:R-:W2:Y:S01]  /*6270*/  @!P1 LDG.E R31, desc[UR8][R22.64+0x100] ;  /* 0x00010008161f9981 */ /* 0x000ea2000c1e1900 */
[----:B------:R-:W-:-:S05]  /*6280*/  ISETP.GE.AND P1, PT, R40, UR7, PT ;  /* 0x0000000728007c0c */ /* 0x000fca000bf26270 */
[----:B------:R-:W2:Y:S01]  /*6290*/  @!P0 LDG.E R33, desc[UR8][R22.64+0x180] ;  /* 0x0001800816218981 */ /* 0x000ea2000c1e1900 */
[----:B------:R-:W-:Y:S01]  /*62a0*/  ISETP.GE.AND P0, PT, R42, UR7, PT ;  /* 0x000000072a007c0c */ /* 0x000fe2000bf06270 */
[--C-:B------:R-:W-:Y:S02]  /*62b0*/  IMAD.MOV.U32 R35, RZ, RZ, R25.reuse ;  /* 0x000000ffff237224 */ /* 0x100fe400078e0019 */
        /* <DEDUP_REMOVED lines=11> */
[--C-:B---3--:R-:W-:Y:S02]  /*6370*/  IMAD.MOV.U32 R41, RZ, RZ, R25.reuse ;  /* 0x000000ffff297224 */ /* 0x108fe400078e0019 */
[----:B------:R-:W-:-:S04]  /*6380*/  IMAD.MOV.U32 R43, RZ, RZ, R25 ;  /* 0x000000ffff2b7224 */ /* 0x000fc800078e0019 */
[----:B------:R-:W3:Y:S01]  /*6390*/  @!P1 LDG.E R41, desc[UR8][R22.64+0x400] ;  /* 0x0004000816299981 */ /* 0x000ee2000c1e1900 */
[----:B------:R-:W-:-:S05]  /*63a0*/  ISETP.NE.AND P1, PT, R30, RZ, PT ;  /* 0x000000ff1e00720c */ /* 0x000fca0003f25270 */
[----:B------:R-:W3:Y:S01]  /*63b0*/  @!P0 LDG.E R43, desc[UR8][R22.64+0x480] ;  /* 0x00048008162b8981 */ /* 0x000ee2000c1e1900 */
[----:B------:R-:W-:Y:S01]  /*63c0*/  ISETP.NE.AND P0, PT, R32, RZ, PT ;  /* 0x000000ff2000720c */ /* 0x000fe20003f05270 */
[--C-:B------:R-:W-:Y:S02]  /*63d0*/  IMAD.MOV.U32 R45, RZ, RZ, R25.reuse ;  /* 0x000000ffff2d7224 */ /* 0x100fe400078e0019 */
[--C-:B------:R-:W-:Y:S02]  /*63e0*/  IMAD.MOV.U32 R47, RZ, RZ, R25.reuse ;  /* 0x000000ffff2f7224 */ /* 0x100fe400078e0019 */
[--C-:B------:R-:W-:Y:S02]  /*63f0*/  IMAD.MOV.U32 R49, RZ, RZ, R25.reuse ;  /* 0x000000ffff317224 */ /* 0x100fe400078e0019 */
[--C-:B------:R-:W-:Y:S02]  /*6400*/  IMAD.MOV.U32 R51, RZ, RZ, R25.reuse ;  /* 0x000000ffff337224 */ /* 0x100fe400078e0019 */
[--C-:B------:R-:W-:Y:S01]  /*6410*/  IMAD.MOV.U32 R53, RZ, RZ, R25.reuse ;  /* 0x000000ffff357224 */ /* 0x100fe200078e0019 */
[----:B------:R-:W3:Y:S01]  /*6420*/  @!P1 LDG.E R47, desc[UR8][R22.64+0x580] ;  /* 0x00058008162f9981 */ /* 0x000ee2000c1e1900 */
[----:B------:R-:W-:-:S03]  /*6430*/  IMAD.MOV.U32 R55, RZ, RZ, R25 ;  /* 0x000000ffff377224 */ /* 0x000fc600078e0019 */
[----:B------:R-:W3:Y:S04]  /*6440*/  @!P0 LDG.E R45, desc[UR8][R22.64+0x500] ;  /* 0x00050008162d8981 */ /* 0x000ee8000c1e1900 */
[----:B------:R-:W3:Y:S04]  /*6450*/  @!P2 LDG.E R49, desc[UR8][R22.64+0x600] ;  /* 0x000600081631a981 */ /* 0x000ee8000c1e1900 */
[----:B------:R-:W3:Y:S04]  /*6460*/  @!P3 LDG.E R51, desc[UR8][R22.64+0x680] ;  /* 0x000680081633b981 */ /* 0x000ee8000c1e1900 */
[----:B------:R-:W3:Y:S04]  /*6470*/  @!P4 LDG.E R53, desc[UR8][R22.64+0x700] ;  /* 0x000700081635c981 */ /* 0x000ee8000c1e1900 */
[----:B------:R-:W3:Y:S04]  /*6480*/  @!P5 LDG.E R55, desc[UR8][R22.64+0x780] ;  /* 0x000780081637d981 */ /* 0x000ee8000c1e1900 */
[----:B------:R-:W3:Y:S04]  /*6490*/  @!P6 LDG.E R25, desc[UR8][R22.64+0x800] ;  /* 0x000800081619e981 */ /* 0x000ee8000c1e1900 */
[----:B----4-:R-:W-:Y:S04]  /*64a0*/  STS [R2], R27 ;  /* 0x0000001b02007388 */ /* 0x010fe80000000800 */
[----:B-----5:R-:W-:Y:S04]  /*64b0*/  STS [R2+0x80], R29 ;  /* 0x0000801d02007388 */ /* 0x020fe80000000800 */
[----:B--2---:R-:W-:Y:S04]  /*64c0*/  STS [R2+0x100], R31 ;  /* 0x0001001f02007388 */ /* 0x004fe80000000800 */
[----:B------:R-:W-:Y:S04]  /*64d0*/  STS [R2+0x180], R33 ;  /* 0x0001802102007388 */ /* 0x000fe80000000800 */
[----:B------:R-:W-:Y:S04]  /*64e0*/  STS [R2+0x200], R35 ;  /* 0x0002002302007388 */ /* 0x000fe80000000800 */
[----:B------:R-:W-:Y:S04]  /*64f0*/  STS [R2+0x280], R21 ;  /* 0x0002801502007388 */ /* 0x000fe80000000800 */
[----:B------:R-:W-:Y:S04]  /*6500*/  STS [R2+0x300], R37 ;  /* 0x0003002502007388 */ /* 0x000fe80000000800 */
[----:B------:R-:W-:Y:S04]  /*6510*/  STS [R2+0x380], R39 ;  /* 0x0003802702007388 */ /* 0x000fe80000000800 */
[----:B---3--:R-:W-:Y:S04]  /*6520*/  STS [R2+0x400], R41 ;  /* 0x0004002902007388 */ /* 0x008fe80000000800 */
[----:B------:R-:W-:Y:S04]  /*6530*/  STS [R2+0x480], R43 ;  /* 0x0004802b02007388 */ /* 0x000fe80000000800 */
[----:B------:R-:W-:Y:S04]  /*6540*/  STS [R2+0x580], R47 ;  /* 0x0005802f02007388 */ /* 0x000fe80000000800 */
[----:B------:R-:W-:Y:S04]  /*6550*/  STS [R2+0x500], R45 ;  /* 0x0005002d02007388 */ /* 0x000fe80000000800 */
[----:B------:R-:W-:Y:S04]  /*6560*/  STS [R2+0x600], R49 ;  /* 0x0006003102007388 */ /* 0x000fe80000000800 */
[----:B------:R-:W-:Y:S04]  /*6570*/  STS [R2+0x680], R51 ;  /* 0x0006803302007388 */ /* 0x000fe80000000800 */
[----:B------:R-:W-:Y:S04]  /*6580*/  STS [R2+0x700], R53 ;  /* 0x0007003502007388 */ /* 0x000fe80000000800 */
[----:B------:R-:W-:Y:S04]  /*6590*/  STS [R2+0x780], R55 ;  /* 0x0007803702007388 */ /* 0x000fe80000000800 */
[----:B------:R0:W-:Y:S01]  /*65a0*/  STS [R2+0x800], R25 ;  /* 0x0008001902007388 */ /* 0x0001e20000000800 */
        /* <DEDUP_REMOVED lines=17> */
[----:B------:R5:W5:Y:S01]  /*66c0*/  LDS R44, [R38+0x40] ;  /* 0x00004000262c7984 */ /* 0x000b620000000800 */
[----:B------:R-:W-:Y:S01]  /*66d0*/  BAR.SYNC.DEFER_BLOCKING 0x0 ;  /* 0x0000000000007b1d */ /* 0x000fe20000010000 */
[----:B------:R-:W-:-:S07]  /*66e0*/  IMAD R46, R0, 0x11, RZ ;  /* 0x00000011002e7824 */ /* 0x000fce00078e02ff */
[----:B------:R-:W-:Y:S01]  /*66f0*/  PREEXIT ;  /* 0x000000000000782d */ /* 0x000fe20000000000 */
[----:B------:R-:W-:Y:S01]  /*6700*/  BSSY.RECONVERGENT B0, `(.L_x_68) ;  /* 0x00002eb000007945 */ /* 0x000fe20003800200 */
[C---:B0-----:R-:W-:Y:S02]  /*6710*/  VIADD R25, R46.reuse, 0x2 ;  /* 0x000000022e197836 */ /* 0x041fe40000000000 */
[----:B------:R-:W-:-:S03]  /*6720*/  VIADD R24, R46, 0x1 ;  /* 0x000000012e187836 */ /* 0x000fc60000000000 */
[----:B------:R-:W-:Y:S01]  /*6730*/  ISETP.GE.U32.AND P1, PT, R25, UR7, PT ;  /* 0x0000000719007c0c */ /* 0x000fe2000bf26070 */
[----:B------:R-:W-:Y:S01]  /*6740*/  VIADD R25, R46, 0x3 ;  /* 0x000000032e197836 */ /* 0x000fe20000000000 */
[----:B------:R-:W-:Y:S02]  /*6750*/  ISETP.GE.U32.AND P0, PT, R24, UR7, PT ;  /* 0x0000000718007c0c */ /* 0x000fe4000bf06070 */
[-C--:B-1----:R-:W-:Y:S02]  /*6760*/  VIMNMX R24, PT, PT, R28, R29.reuse, !PT ;  /* 0x0000001d1c187248 */ /* 0x082fe40007fe0100 */
[----:B------:R-:W-:Y:S01]  /*6770*/  ISETP.GE.U32.AND P2, PT, R25, UR7, PT ;  /* 0x0000000719007c0c */ /* 0x000fe2000bf46070 */
[----:B------:R-:W-:Y:S01]  /*6780*/  VIADD R25, R46, 0x4 ;  /* 0x000000042e197836 */ /* 0x000fe20000000000 */
[-C--:B------:R-:W-:Y:S02]  /*6790*/  SEL R45, R24, R29.reuse, !P0 ;  /* 0x0000001d182d7207 */ /* 0x080fe40004000000 */
[----:B------:R-:W-:-:S02]  /*67a0*/  SEL R28, R28, R29, !P0 ;  /* 0x0000001d1c1c7207 */ /* 0x000fc40004000000 */
[----:B------:R-:W-:Y:S01]  /*67b0*/  ISETP.GE.U32.AND P3, PT, R25, UR7, PT ;  /* 0x0000000719007c0c */ /* 0x000fe2000bf66070 */
[----:B------:R-:W-:Y:S01]  /*67c0*/  VIADD R25, R46, 0x5 ;  /* 0x000000052e197836 */ /* 0x000fe20000000000 */
[CC--:B--2---:R-:W-:Y:S02]  /*67d0*/  SEL R24, R20.reuse, R45.reuse, !P1 ;  /* 0x0000002d14187207 */ /* 0x0c4fe40004800000 */
[----:B------:R-:W-:Y:S01]  /*67e0*/  @!P1 VIMNMX R45, PT, PT, R20, R45, !PT ;  /* 0x0000002d142d9248 */ /* 0x000fe20007fe0100 */
[C---:B------:R-:W-:Y:S01]  /*67f0*/  VIADD R20, R46.reuse, 0x6 ;  /* 0x000000062e147836 */ /* 0x040fe20000000000 */
[----:B------:R-:W-:Y:S02]  /*6800*/  ISETP.GE.U32.AND P1, PT, R25, UR7, PT ;  /* 0x0000000719007c0c */ /* 0x000fe4000bf26070 */
[CC--:B---3--:R-:W-:Y:S02]  /*6810*/  SEL R25, R21.reuse, R45.reuse, !P2 ;  /* 0x0000002d15197207 */ /* 0x0c8fe40005000000 */
[----:B------:R-:W-:Y:S01]  /*6820*/  @!P2 VIMNMX R45, PT, PT, R21, R45, !PT ;  /* 0x0000002d152da248 */ /* 0x000fe20007fe0100 */
[----:B------:R-:W-:Y:S01]  /*6830*/  VIADD R21, R46, 0x9 ;  /* 0x000000092e157836 */ /* 0x000fe20000000000 */
[----:B------:R-:W-:Y:S01]  /*6840*/  ISETP.GE.U32.AND P2, PT, R20, UR7, PT ;  /* 0x0000000714007c0c */ /* 0x000fe2000bf46070 */
[----:B------:R-:W-:Y:S01]  /*6850*/  VIADD R20, R46, 0x7 ;  /* 0x000000072e147836 */ /* 0x000fe20000000000 */
[----:B----4-:R-:W-:-:S02]  /*6860*/  SEL R26, R22, R45, !P3 ;  /* 0x0000002d161a7207 */ /* 0x010fc40005800000 */
[----:B------:R-:W-:Y:S01]  /*6870*/  @!P3 VIMNMX R45, PT, PT, R22, R45, !PT ;  /* 0x0000002d162db248 */ /* 0x000fe20007fe0100 */
[----:B------:R-:W-:Y:S01]  /*6880*/  VIADD R22, R46, 0xa ;  /* 0x0000000a2e167836 */ /* 0x000fe20000000000 */
[----:B------:R-:W-:Y:S01]  /*6890*/  ISETP.GE.U32.AND P3, PT, R20, UR7, PT ;  /* 0x0000000714007c0c */ /* 0x000fe2000bf66070 */
[C---:B------:R-:W-:Y:S01]  /*68a0*/  VIADD R20, R46.reuse, 0x8 ;  /* 0x000000082e147836 */ /* 0x040fe20000000000 */
[CC--:B-----5:R-:W-:Y:S02]  /*68b0*/  SEL R27, R23.reuse, R45.reuse, !P1 ;  /* 0x0000002d171b7207 */ /* 0x0e0fe40004800000 */
[----:B------:R-:W-:Y:S01]  /*68c0*/  @!P1 VIMNMX R45, PT, PT, R23, R45, !PT ;  /* 0x0000002d172d9248 */ /* 0x000fe20007fe0100 */
[----:B------:R-:W-:Y:S01]  /*68d0*/  VIADD R23, R46, 0xb ;  /* 0x0000000b2e177836 */ /* 0x000fe20000000000 */
[----:B------:R-:W-:Y:S02]  /*68e0*/  ISETP.GE.U32.AND P1, PT, R20, UR7, PT ;  /* 0x0000000714007c0c */ /* 0x000fe4000bf26070 */
[----:B------:R-:W-:-:S02]  /*68f0*/  SEL R20, R30, R45, !P2 ;  /* 0x0000002d1e147207 */ /* 0x000fc40005000000 */
[----:B------:R-:W-:Y:S01]  /*6900*/  @!P2 VIMNMX R45, PT, PT, R30, R45, !PT ;  /* 0x0000002d1e2da248 */ /* 0x000fe20007fe0100 */
[C---:B------:R-:W-:Y:S01]  /*6910*/  VIADD R30, R46.reuse, 0xc ;  /* 0x0000000c2e1e7836 */ /* 0x040fe20000000000 */
[----:B------:R-:W-:Y:S02]  /*6920*/  ISETP.GE.U32.AND P2, PT, R21, UR7, PT ;  /* 0x0000000715007c0c */ /* 0x000fe4000bf46070 */
[CC--:B------:R-:W-:Y:S02]  /*6930*/  SEL R21, R31.reuse, R45.reuse, !P3 ;  /* 0x0000002d1f157207 */ /* 0x0c0fe40005800000 */
[----:B------:R-:W-:Y:S01]  /*6940*/  @!P3 VIMNMX R45, PT, PT, R31, R45, !PT ;  /* 0x0000002d1f2db248 */ /* 0x000fe20007fe0100 */
[----:B------:R-:W-:Y:S01]  /*6950*/  VIADD R31, R46, 0xd ;  /* 0x0000000d2e1f7836 */ /* 0x000fe20000000000 */
[----:B------:R-:W-:Y:S02]  /*6960*/  ISETP.GE.U32.AND P3, PT, R22, UR7, PT ;  /* 0x0000000716007c0c */ /* 0x000fe4000bf66070 */
[----:B------:R-:W-:-:S02]  /*6970*/  SEL R22, R32, R45, !P1 ;  /* 0x0000002d20167207 */ /* 0x000fc40004800000 */
[----:B------:R-:W-:Y:S02]  /*6980*/  @!P1 VIMNMX R45, PT, PT, R32, R45, !PT ;  /* 0x0000002d202d9248 */ /* 0x000fe40007fe0100 */
[----:B------:R-:W-:Y:S02]  /*6990*/  ISETP.GE.U32.AND P1, PT, R23, UR7, PT ;  /* 0x0000000717007c0c */ /* 0x000fe4000bf26070 */
[CC--:B------:R-:W-:Y:S02]  /*69a0*/  SEL R23, R33.reuse, R45.reuse, !P2 ;  /* 0x0000002d21177207 */ /* 0x0c0fe40005000000 */
[----:B------:R-:W-:Y:S02]  /*69b0*/  @!P2 VIMNMX R45, PT, PT, R33, R45, !PT ;  /* 0x0000002d212da248 */ /* 0x000fe40007fe0100 */
[----:B------:R-:W-:Y:S02]  /*69c0*/  ISETP.GE.U32.AND P2, PT, R30, UR7, PT ;  /* 0x000000071e007c0c */ /* 0x000fe4000bf46070 */
[----:B------:R-:W-:-:S02]  /*69d0*/  SEL R30, R34, R45, !P3 ;  /* 0x0000002d221e7207 */ /* 0x000fc40005800000 */
[----:B------:R-:W-:Y:S02]  /*69e0*/  @!P3 VIMNMX R45, PT, PT, R34, R45, !PT ;  /* 0x0000002d222db248 */ /* 0x000fe40007fe0100 */
[----:B------:R-:W-:Y:S01]  /*69f0*/  ISETP.GE.U32.AND P3, PT, R31, UR7, PT ;  /* 0x000000071f007c0c */ /* 0x000fe2000bf66070 */
[----:B------:R-:W-:Y:S01]  /*6a00*/  VIADD R31, R46, 0xe ;  /* 0x0000000e2e1f7836 */ /* 0x000fe20000000000 */
[CC--:B------:R-:W-:Y:S02]  /*6a10*/  SEL R35, R36.reuse, R45.reuse, !P1 ;  /* 0x0000002d24237207 */ /* 0x0c0fe40004800000 */
[----:B------:R-:W-:Y:S02]  /*6a20*/  @!P1 VIMNMX R45, PT, PT, R36, R45, !PT ;  /* 0x0000002d242d9248 */ /* 0x000fe40007fe0100 */
[----:B------:R-:W-:Y:S01]  /*6a30*/  ISETP.GE.U32.AND P1, PT, R31, UR7, PT ;  /* 0x000000071f007c0c */ /* 0x000fe2000bf26070 */
[----:B------:R-:W-:Y:S01]  /*6a40*/  VIADD R31, R46, 0xf ;  /* 0x0000000f2e1f7836 */ /* 0x000fe20000000000 */
[----:B------:R-:W-:-:S02]  /*6a50*/  SEL R39, R37, R45, !P2 ;  /* 0x0000002d25277207 */ /* 0x000fc40005000000 */
[----:B------:R-:W-:Y:S02]  /*6a60*/  @!P2 VIMNMX R45, PT, PT, R37, R45, !PT ;  /* 0x0000002d252da248 */ /* 0x000fe40007fe0100 */
[----:B------:R-:W-:Y:S01]  /*6a70*/  ISETP.GE.U32.AND P2, PT, R31, UR7, PT ;  /* 0x000000071f007c0c */ /* 0x000fe2000bf46070 */
[----:B------:R-:W-:Y:S01]  /*6a80*/  VIADD R31, R46, 0x10 ;  /* 0x000000102e1f7836 */ /* 0x000fe20000000000 */
[CC--:B------:R-:W-:Y:S02]  /*6a90*/  SEL R38, R40.reuse, R45.reuse, !P3 ;  /* 0x0000002d28267207 */ /* 0x0c0fe40005800000 */
[----:B------:R-:W-:Y:S02]  /*6aa0*/  @!P3 VIMNMX R45, PT, PT, R40, R45, !PT ;  /* 0x0000002d282db248 */ /* 0x000fe40007fe0100 */
[----:B------:R-:W-:Y:S02]  /*6ab0*/  ISETP.GE.U32.AND P3, PT, R46, UR7, PT ;  /* 0x000000072e007c0c */ /* 0x000fe4000bf66070 */
[----:B------:R-:W-:-:S02]  /*6ac0*/  SEL R41, R42, R45, !P1 ;  /* 0x0000002d2a297207 */ /* 0x000fc40004800000 */
[----:B------:R-:W-:Y:S02]  /*6ad0*/  @!P1 VIMNMX R45, PT, PT, R42, R45, !PT ;  /* 0x0000002d2a2d9248 */ /* 0x000fe40007fe0100 */
[----:B------:R-:W-:Y:S02]  /*6ae0*/  ISETP.GE.U32.AND P1, PT, R31, UR7, PT ;  /* 0x000000071f007c0c */ /* 0x000fe4000bf26070 */
[CC--:B------:R-:W-:Y:S02]  /*6af0*/  SEL R40, R43.reuse, R45.reuse, !P2 ;  /* 0x0000002d2b287207 */ /* 0x0c0fe40005000000 */
[----:B------:R-:W-:-:S04]  /*6b00*/  @!P2 VIMNMX R45, PT, PT, R43, R45, !PT ;  /* 0x0000002d2b2da248 */ /* 0x000fc80007fe0100 */
[----:B------:R-:W-:Y:S01]  /*6b10*/  SEL R33, R44, R45, !P1 ;  /* 0x0000002d2c217207 */ /* 0x000fe20004800000 */
[----:B------:R-:W-:Y:S06]  /*6b20*/  @P3 BRA `(.L_x_69) ;  /* 0x0000002800a03947 */ /* 0x000fec0003800000 */
[----:B------:R-:W-:Y:S02]  /*6b30*/  ISETP.GE.AND P3, PT, R28, R29, PT ;  /* 0x0000001d1c00720c */ /* 0x000fe40003f66270 */
[----:B------:R-:W-:Y:S02]  /*6b40*/  ISETP.GE.AND P6, PT, R25, R24, PT ;  /* 0x000000181900720c */ /* 0x000fe40003fc6270 */
[CC--:B------:R-:W-:Y:S02]  /*6b50*/  VIMNMX R32, PT, PT, R24.reuse, R25.reuse, PT ;  /* 0x0000001918207248 */ /* 0x0c0fe40003fe0100 */
[----:B------:R-:W-:Y:S02]  /*6b60*/  VIMNMX R25, PT, PT, R24, R25, !PT ;  /* 0x0000001918197248 */ /* 0x000fe40007fe0100 */
[----:B------:R-:W-:Y:S02]  /*6b70*/  VIMNMX R31, PT, PT, R29, R28, PT ;  /* 0x0000001c1d1f7248 */ /* 0x000fe40003fe0100 */
[----:B------:R-:W-:-:S02]  /*6b80*/  ISETP.GE.AND P1, PT, R27, R26, PT ;  /* 0x0000001a1b00720c */ /* 0x000fc40003f26270 */
[----:B------:R-:W-:Y:S02]  /*6b90*/  VIMNMX R34, PT, PT, R26, R27, PT ;  /* 0x0000001b1a227248 */ /* 0x000fe40003fe0100 */
[----:B------:R-:W-:Y:S02]  /*6ba0*/  ISETP.GE.AND P5, PT, R23, R22, PT ;  /* 0x000000161700720c */ /* 0x000fe40003fa6270 */
[CC--:B------:R-:W-:Y:S02]  /*6bb0*/  VIMNMX R24, PT, PT, R22.reuse, R23.reuse, PT ;  /* 0x0000001716187248 */ /* 0x0c0fe40003fe0100 */
[----:B------:R-:W-:Y:S02]  /*6bc0*/  VIMNMX R36, PT, PT, R22, R23, !PT ;  /* 0x0000001716247248 */ /* 0x000fe40007fe0100 */
[----:B------:R-:W-:Y:S02]  /*6bd0*/  VIMNMX R29, PT, PT, R29, R28, !PT ;  /* 0x0000001c1d1d7248 */ /* 0x000fe40007fe0100 */
[----:B------:R-:W-:-:S02]  /*6be0*/  VIMNMX R26, PT, PT, R26, R27, !PT ;  /* 0x0000001b1a1a7248 */ /* 0x000fc40007fe0100 */
[----:B------:R-:W-:Y:S02]  /*6bf0*/  SEL R22, R13, R10, !P3 ;  /* 0x0000000a0d167207 */ /* 0x000fe40005800000 */
[----:B------:R-:W-:Y:S02]  /*6c00*/  SEL R23, R10, R13, !P3 ;  /* 0x0000000d0a177207 */ /* 0x000fe40005800000 */
[----:B------:R-:W-:Y:S02]  /*6c10*/  ISETP.GE.AND P0, PT, R38, R39, PT ;  /* 0x000000272600720c */ /* 0x000fe40003f06270 */
[----:B------:R-:W-:Y:S02]  /*6c20*/  VIMNMX R28, PT, PT, R39, R38, PT ;  /* 0x00000026271c7248 */ /* 0x000fe40003fe0100 */
[----:B------:R-:W-:Y:S02]  /*6c30*/  ISETP.GE.AND P3, PT, R21, R20, PT ;  /* 0x000000141500720c */ /* 0x000fe40003f66270 */
[----:B------:R-:W-:-:S02]  /*6c40*/  VIMNMX R27, PT, PT, R20, R21, PT ;  /* 0x00000015141b7248 */ /* 0x000fc40003fe0100 */
[----:B------:R-:W-:Y:S02]  /*6c50*/  VIMNMX R38, PT, PT, R39, R38, !PT ;  /* 0x0000002627267248 */ /* 0x000fe40007fe0100 */
[----:B------:R-:W-:Y:S02]  /*6c60*/  ISETP.GE.AND P4, PT, R40, R41, PT ;  /* 0x000000292800720c */ /* 0x000fe40003f86270 */
[----:B------:R-:W-:Y:S02]  /*6c70*/  VIMNMX R21, PT, PT, R20, R21, !PT ;  /* 0x0000001514157248 */ /* 0x000fe40007fe0100 */
[----:B------:R-:W-:Y:S02]  /*6c80*/  VIMNMX R39, PT, PT, R41, R40, PT ;  /* 0x0000002829277248 */ /* 0x000fe40003fe0100 */
[----:B------:R-:W-:Y:S02]  /*6c90*/  SEL R20, R17, R18, !P6 ;  /* 0x0000001211147207 */ /* 0x000fe40007000000 */
[----:B------:R-:W-:-:S02]  /*6ca0*/  VIMNMX R40, PT, PT, R41, R40, !PT ;  /* 0x0000002829287248 */ /* 0x000fc40007fe0100 */
[----:B------:R-:W-:Y:S02]  /*6cb0*/  ISETP.GE.AND P2, PT, R35, R30, PT ;  /* 0x0000001e2300720c */ /* 0x000fe40003f46270 */
[----:B------:R-:W-:Y:S02]  /*6cc0*/  VIMNMX R37, PT, PT, R30, R35, PT ;  /* 0x000000231e257248 */ /* 0x000fe40003fe0100 */
[----:B------:R-:W-:Y:S02]  /*6cd0*/  SEL R17, R18, R17, !P6 ;  /* 0x0000001112117207 */ /* 0x000fe40007000000 */
[----:B------:R-:W-:Y:S02]  /*6ce0*/  VIMNMX R35, PT, PT, R30, R35, !PT ;  /* 0x000000231e237248 */ /* 0x000fe40007fe0100 */
[----:B------:R-:W-:Y:S02]  /*6cf0*/  ISETP.GE.AND P6, PT, R32, R29, PT ;  /* 0x0000001d2000720c */ /* 0x000fe40003fc6270 */
[----:B------:R-:W-:-:S02]  /*6d00*/  VIMNMX R41, PT, PT, R29, R32, !PT ;  /* 0x000000201d297248 */ /* 0x000fc40007fe0100 */
[----:B------:R-:W-:Y:S02]  /*6d10*/  VIMNMX R42, PT, PT, R29, R32, PT ;  /* 0x000000201d2a7248 */ /* 0x000fe40003fe0100 */
[----:B------:R-:W-:Y:S02]  /*6d20*/  SEL R29, R19, R14, !P4 ;  /* 0x0000000e131d7207 */ /* 0x000fe40006000000 */
[----:B------:R-:W-:Y:S02]  /*6d30*/  SEL R30, R14, R19, !P4 ;  /* 0x000000130e1e7207 */ /* 0x000fe40006000000 */
[----:B------:R-:W-:Y:S02]  /*6d40*/  SEL R18, R16, R15, !P0 ;  /* 0x0000000f10127207 */ /* 0x000fe40004000000 */
[----:B------:R-:W-:Y:S02]  /*6d50*/  ISETP.GE.AND P4, PT, R39, R38, PT ;  /* 0x000000262700720c */ /* 0x000fe40003f86270 */
[----:B------:R-:W-:-:S02]  /*6d60*/  SEL R19, R6, R7, !P5 ;  /* 0x0000000706137207 */ /* 0x000fc40006800000 */
[----:B------:R-:W-:Y:S02]  /*6d70*/  SEL R10, R15, R16, !P0 ;  /* 0x000000100f0a7207 */ /* 0x000fe40004000000 */
[----:B------:R-:W-:Y:S02]  /*6d80*/  SEL R7, R7, R6, !P5 ;  /* 0x0000000607077207 */ /* 0x000fe40006800000 */
[----:B------:R-:W-:Y:S02]  /*6d90*/  SEL R14, R11, R12, !P1 ;  /* 0x0000000c0b0e7207 */ /* 0x000fe40004800000 */
[----:B------:R-:W-:Y:S02]  /*6da0*/  ISETP.GE.AND P5, PT, R27, R26, PT ;  /* 0x0000001a1b00720c */ /* 0x000fe40003fa6270 */
[----:B------:R-:W-:Y:S02]  /*6db0*/  VIMNMX R6, PT, PT, R26, R27, !PT ;  /* 0x0000001b1a067248 */ /* 0x000fe40007fe0100 */
[----:B------:R-:W-:-:S02]  /*6dc0*/  SEL R16, R4, R5, !P2 ;  /* 0x0000000504107207 */ /* 0x000fc40005000000 */
[----:B------:R-:W-:Y:S02]  /*6dd0*/  SEL R12, R12, R11, !P1 ;  /* 0x0000000b0c0c7207 */ /* 0x000fe40004800000 */
[----:B------:R-:W-:Y:S02]  /*6de0*/  VIMNMX R27, PT, PT, R26, R27, PT ;  /* 0x0000001b1a1b7248 */ /* 0x000fe40003fe0100 */
[----:B------:R-:W-:Y:S02]  /*6df0*/  SEL R5, R5, R4, !P2 ;  /* 0x0000000405057207 */ /* 0x000fe40005000000 */
[----:B------:R-:W-:Y:S02]  /*6e00*/  ISETP.GE.AND P1, PT, R33, R40, PT ;  /* 0x000000282100720c */ /* 0x000fe40003f26270 */
[----:B------:R-:W-:Y:S02]  /*6e10*/  SEL R15, R8, R9, !P3 ;  /* 0x00000009080f7207 */ /* 0x000fe40005800000 */
[----:B------:R-:W-:-:S02]  /*6e20*/  ISETP.GE.AND P2, PT, R37, R36, PT ;  /* 0x000000242500720c */ /* 0x000fc40003f46270 */
[----:B------:R-:W-:Y:S02]  /*6e30*/  VIMNMX R26, PT, PT, R36, R37, !PT ;  /* 0x00000025241a7248 */ /* 0x000fe40007fe0100 */
[----:B------:R-:W-:Y:S02]  /*6e40*/  SEL R4, R29, R18, !P4 ;  /* 0x000000121d047207 */ /* 0x000fe40006000000 */
[----:B------:R-:W-:Y:S02]  /*6e50*/  ISETP.GE.AND P0, PT, R32, R31, PT ;  /* 0x0000001f2000720c */ /* 0x000fe40003f06270 */
[----:B------:R-:W-:Y:S02]  /*6e60*/  SEL R8, R9, R8, !P3 ;  /* 0x0000000809087207 */ /* 0x000fe40005800000 */
[----:B------:R-:W-:Y:S02]  /*6e70*/  VIMNMX R37, PT, PT, R36, R37, PT ;  /* 0x0000002524257248 */ /* 0x000fe40003fe0100 */
[----:B------:R-:W-:-:S02]  /*6e80*/  SEL R29, R18, R29, !P4 ;  /* 0x0000001d121d7207 */ /* 0x000fc40006000000 */
[----:B------:R-:W-:Y:S02]  /*6e90*/  ISETP.GE.AND P3, PT, R34, R25, PT ;  /* 0x000000192200720c */ /* 0x000fe40003f66270 */
[----:B------:R-:W-:Y:S02]  /*6ea0*/  VIMNMX R32, PT, PT, R25, R34, !PT ;  /* 0x0000002219207248 */ /* 0x000fe40007fe0100 */
[----:B------:R-:W-:Y:S02]  /*6eb0*/  ISETP.GE.AND P4, PT, R28, R35, PT ;  /* 0x000000231c00720c */ /* 0x000fe40003f86270 */
[----:B------:R-:W-:Y:S02]  /*6ec0*/  VIMNMX R36, PT, PT, R35, R28, !PT ;  /* 0x0000001c23247248 */ /* 0x000fe40007fe0100 */
[----:B------:R-:W-:Y:S02]  /*6ed0*/  VIMNMX R34, PT, PT, R25, R34, PT ;  /* 0x0000002219227248 */ /* 0x000fe40003fe0100 */
[----:B------:R-:W-:-:S02]  /*6ee0*/  VIMNMX R35, PT, PT, R35, R28, PT ;  /* 0x0000001c23237248 */ /* 0x000fc40003fe0100 */
[----:B------:R-:W-:Y:S02]  /*6ef0*/  SEL R25, R20, R23, !P6 ;  /* 0x0000001714197207 */ /* 0x000fe40007000000 */
[----:B------:R-:W-:Y:S02]  /*6f00*/  SEL R28, R3, R30, !P1 ;  /* 0x0000001e031c7207 */ /* 0x000fe40004800000 */
[----:B------:R-:W-:Y:S02]  /*6f10*/  SEL R20, R23, R20, !P6 ;  /* 0x0000001417147207 */ /* 0x000fe40007000000 */
[----:B------:R-:W-:Y:S02]  /*6f20*/  SEL R3, R30, R3, !P1 ;  /* 0x000000031e037207 */ /* 0x000fe40004800000 */
[----:B------:R-:W-:Y:S02]  /*6f30*/  VIMNMX R11, PT, PT, R33, R40, !PT ;  /* 0x00000028210b7248 */ /* 0x000fe40007fe0100 */
[----:B------:R-:W-:-:S02]  /*6f40*/  ISETP.GE.AND P1, PT, R24, R21, PT ;  /* 0x000000151800720c */ /* 0x000fc40003f26270 */
[CC--:B------:R-:W-:Y:S02]  /*6f50*/  VIMNMX R18, PT, PT, R21.reuse, R24.reuse, !PT ;  /* 0x0000001815127248 */ /* 0x0c0fe40007fe0100 */
[----:B------:R-:W-:Y:S02]  /*6f60*/  VIMNMX R23, PT, PT, R21, R24, PT ;  /* 0x0000001815177248 */ /* 0x000fe40003fe0100 */
[----:B------:R-:W-:Y:S02]  /*6f70*/  VIMNMX R44, PT, PT, R38, R39, !PT ;  /* 0x00000027262c7248 */ /* 0x000fe40007fe0100 */
[----:B------:R-:W-:Y:S02]  /*6f80*/  VIMNMX R33, PT, PT, R33, R40, PT ;  /* 0x0000002821217248 */ /* 0x000fe40003fe0100 */
[----:B------:R-:W-:Y:S02]  /*6f90*/  SEL R21, R14, R17, !P3 ;  /* 0x000000110e157207 */ /* 0x000fe40005800000 */
[----:B------:R-:W-:-:S02]  /*6fa0*/  SEL R14, R17, R14, !P3 ;  /* 0x0000000e110e7207 */ /* 0x000fc40005800000 */
[----:B------:R-:W-:Y:S02]  /*6fb0*/  SEL R17, R15, R12, !P5 ;  /* 0x0000000c0f117207 */ /* 0x000fe40006800000 */
[----:B------:R-:W-:Y:S02]  /*6fc0*/  SEL R9, R12, R15, !P5 ;  /* 0x0000000f0c097207 */ /* 0x000fe40006800000 */
[----:B------:R-:W-:Y:S02]  /*6fd0*/  VIMNMX R13, PT, PT, R38, R39, PT ;  /* 0x00000027260d7248 */ /* 0x000fe40003fe0100 */
[----:B------:R-:W-:Y:S02]  /*6fe0*/  SEL R12, R16, R7, !P2 ;  /* 0x00000007100c7207 */ /* 0x000fe40005000000 */
[----:B------:R-:W-:Y:S02]  /*6ff0*/  ISETP.GE.AND P6, PT, R33, R44, PT ;  /* 0x0000002c2100720c */ /* 0x000fe40003fc6270 */
[----:B------:R-:W-:-:S02]  /*7000*/  VIMNMX R38, PT, PT, R44, R33, !PT ;  /* 0x000000212c267248 */ /* 0x000fc40007fe0100 */
[----:B------:R-:W-:Y:S02]  /*7010*/  VIMNMX R40, PT, PT, R44, R33, PT ;  /* 0x000000212c287248 */ /* 0x000fe40003fe0100 */
[----:B------:R-:W-:Y:S02]  /*7020*/  SEL R16, R7, R16, !P2 ;  /* 0x0000001007107207 */ /* 0x000fe40005000000 */
[----:B------:R-:W-:Y:S02]  /*7030*/  ISETP.GE.AND P2, PT, R27, R32, PT ;  /* 0x000000201b00720c */ /* 0x000fe40003f46270 */
[CC--:B------:R-:W-:Y:S02]  /*7040*/  VIMNMX R33, PT, PT, R32.reuse, R27.reuse, !PT ;  /* 0x0000001b20217248 */ /* 0x0c0fe40007fe0100 */
[----:B------:R-:W-:Y:S02]  /*7050*/  VIMNMX R39, PT, PT, R32, R27, PT ;  /* 0x0000001b20277248 */ /* 0x000fe40003fe0100 */
[----:B------:R-:W-:-:S02]  /*7060*/  ISETP.GT.AND P3, PT, R44, R11, PT ;  /* 0x0000000b2c00720c */ /* 0x000fc40003f64270 */
[----:B------:R-:W-:Y:S02]  /*7070*/  ISETP.GE.AND P5, PT, R34, R41, PT ;  /* 0x000000292200720c */ /* 0x000fe40003fa6270 */
[----:B------:R-:W-:Y:S02]  /*7080*/  VIMNMX R30, PT, PT, R41, R34, !PT ;  /* 0x00000022291e7248 */ /* 0x000fe40007fe0100 */
[----:B------:R-:W-:Y:S02]  /*7090*/  SEL R15, R10, R5, !P4 ;  /* 0x000000050a0f7207 */ /* 0x000fe40006000000 */
[----:B------:R-:W-:Y:S02]  /*70a0*/  SEL R27, R5, R10, !P4 ;  /* 0x0000000a051b7207 */ /* 0x000fe40006000000 */
[----:B------:R-:W-:Y:S02]  /*70b0*/  SEL R24, R31, R42, !P0 ;  /* 0x0000002a1f187207 */ /* 0x000fe40004000000 */
[----:B------:R-:W-:-:S02]  /*70c0*/  VIMNMX R41, PT, PT, R41, R34, PT ;  /* 0x0000002229297248 */ /* 0x000fc40003fe0100 */
[----:B------:R-:W-:Y:S02]  /*70d0*/  SEL R5, R25, R22, !P0 ;  /* 0x0000001619057207 */ /* 0x000fe40004000000 */
[----:B------:R-:W-:Y:S02]  /*70e0*/  SEL R10, R19, R8, !P1 ;  /* 0x00000008130a7207 */ /* 0x000fe40004800000 */
[----:B------:R-:W-:Y:S02]  /*70f0*/  SEL R31, R42, R31, !P0 ;  /* 0x0000001f2a1f7207 */ /* 0x000fe40004000000 */
        /* <DEDUP_REMOVED lines=13> */
[----:B------:R-:W-:Y:S02]  /*71d0*/  SEL R6, R38, R11, P3 ;  /* 0x0000000b26067207 */ /* 0x000fe40001800000 */
[----:B------:R-:W-:-:S02]  /*71e0*/  SEL R42, R11, R38, P3 ;  /* 0x000000260b2a7207 */ /* 0x000fc40001800000 */
[----:B------:R-:W-:Y:S02]  /*71f0*/  SEL R13, R21, R20, !P5 ;  /* 0x00000014150d7207 */ /* 0x000fe40006800000 */
[----:B------:R-:W-:Y:S02]  /*7200*/  ISETP.GE.AND P6, PT, R37, R18, PT ;  /* 0x000000122500720c */ /* 0x000fe40003fc6270 */
[----:B------:R-:W-:Y:S02]  /*7210*/  SEL R11, R17, R14, !P2 ;  /* 0x0000000e110b7207 */ /* 0x000fe40005000000 */
[----:B------:R-:W-:Y:S02]  /*7220*/  SEL R20, R20, R21, !P5 ;  /* 0x0000001514147207 */ /* 0x000fe40006800000 */
[----:B------:R-:W-:Y:S02]  /*7230*/  SEL R14, R14, R17, !P2 ;  /* 0x000000110e0e7207 */ /* 0x000fe40005000000 */
[----:B------:R-:W-:-:S02]  /*7240*/  VIMNMX R21, PT, PT, R18, R37, !PT ;  /* 0x0000002512157248 */ /* 0x000fc40007fe0100 */
[----:B------:R-:W-:Y:S02]  /*7250*/  ISETP.GE.AND P2, PT, R41, R24, PT ;  /* 0x000000182900720c */ /* 0x000fe40003f46270 */
[----:B------:R-:W-:Y:S02]  /*7260*/  VIMNMX R18, PT, PT, R18, R37, PT ;  /* 0x0000002512127248 */ /* 0x000fe40003fe0100 */
[CC--:B------:R-:W-:Y:S02]  /*7270*/  VIMNMX R29, PT, PT, R24.reuse, R41.reuse, !PT ;  /* 0x00000029181d7248 */ /* 0x0c0fe40007fe0100 */
[----:B------:R-:W-:Y:S02]  /*7280*/  VIMNMX R38, PT, PT, R24, R41, PT ;  /* 0x0000002918267248 */ /* 0x000fe40003fe0100 */
[----:B------:R-:W-:Y:S02]  /*7290*/  SEL R8, R15, R16, !P4 ;  /* 0x000000100f087207 */ /* 0x000fe40006000000 */
[----:B------:R-:W-:-:S02]  /*72a0*/  SEL R23, R16, R15, !P4 ;  /* 0x0000000f10177207 */ /* 0x000fc40006000000 */
[----:B------:R-:W-:Y:S02]  /*72b0*/  ISETP.GE.AND P5, PT, R39, R30, PT ;  /* 0x0000001e2700720c */ /* 0x000fe40003fa6270 */
[----:B------:R-:W-:Y:S02]  /*72c0*/  VIMNMX R37, PT, PT, R30, R39, !PT ;  /* 0x000000271e257248 */ /* 0x000fe40007fe0100 */
[----:B------:R-:W-:Y:S02]  /*72d0*/  SEL R24, R4, R27, !P0 ;  /* 0x0000001b04187207 */ /* 0x000fe40004000000 */
[----:B------:R-:W-:Y:S02]  /*72e0*/  SEL R28, R27, R4, !P0 ;  /* 0x000000041b1c7207 */ /* 0x000fe40004000000 */
[----:B------:R-:W-:Y:S02]  /*72f0*/  SEL R15, R10, R9, !P1 ;  /* 0x000000090a0f7207 */ /* 0x000fe40004800000 */
[----:B------:R-:W-:-:S02]  /*7300*/  SEL R16, R9, R10, !P1 ;  /* 0x0000000a09107207 */ /* 0x000fc40004800000 */
[----:B------:R-:W-:Y:S02]  /*7310*/  SEL R17, R12, R19, !P6 ;  /* 0x000000130c117207 */ /* 0x000fe40007000000 */
[----:B------:R-:W-:Y:S02]  /*7320*/  VIMNMX R30, PT, PT, R30, R39, PT ;  /* 0x000000271e1e7248 */ /* 0x000fe40003fe0100 */
[----:B------:R-:W-:Y:S02]  /*7330*/  ISETP.GE.AND P0, PT, R43, R32, PT ;  /* 0x000000202b00720c */ /* 0x000fe40003f06270 */
[----:B------:R-:W-:Y:S02]  /*7340*/  SEL R19, R19, R12, !P6 ;  /* 0x0000000c13137207 */ /* 0x000fe40007000000 */
[----:B------:R-:W-:Y:S02]  /*7350*/  ISETP.GE.AND P1, PT, R26, R33, PT ;  /* 0x000000211a00720c */ /* 0x000fe40003f26270 */
[----:B------:R-:W-:-:S02]  /*7360*/  SEL R9, R3, R36, P3 ;  /* 0x0000002403097207 */ /* 0x000fc40001800000 */
[CC--:B------:R-:W-:Y:S02]  /*7370*/  VIMNMX R39, PT, PT, R32.reuse, R43.reuse, !PT ;  /* 0x0000002b20277248 */ /* 0x0c0fe40007fe0100 */
[----:B------:R-:W-:Y:S02]  /*7380*/  VIMNMX R4, PT, PT, R32, R43, PT ;  /* 0x0000002b20047248 */ /* 0x000fe40003fe0100 */
[----:B------:R-:W-:Y:S02]  /*7390*/  VIMNMX R27, PT, PT, R33, R26, !PT ;  /* 0x0000001a211b7248 */ /* 0x000fe40007fe0100 */
[----:B------:R-:W-:Y:S02]  /*73a0*/  SEL R3, R36, R3, P3 ;  /* 0x0000000324037207 */ /* 0x000fe40001800000 */
[----:B------:R-:W-:Y:S02]  /*73b0*/  SEL R12, R13, R22, !P2 ;  /* 0x000000160d0c7207 */ /* 0x000fe40005000000 */
[----:B------:R-:W-:-:S02]  /*73c0*/  VIMNMX R26, PT, PT, R33, R26, PT ;  /* 0x0000001a211a7248 */ /* 0x000fc40003fe0100 */
[----:B------:R-:W-:Y:S02]  /*73d0*/  ISETP.GE.AND P3, PT, R18, R25, PT ;  /* 0x000000191200720c */ /* 0x000fe40003f66270 */
[CC--:B------:R-:W-:Y:S02]  /*73e0*/  VIMNMX R32, PT, PT, R25.reuse, R18.reuse, !PT ;  /* 0x0000001219207248 */ /* 0x0c0fe40007fe0100 */
[----:B------:R-:W-:Y:S02]  /*73f0*/  VIMNMX R36, PT, PT, R25, R18, PT ;  /* 0x0000001219247248 */ /* 0x000fe40003fe0100 */
[----:B------:R-:W-:Y:S02]  /*7400*/  SEL R13, R22, R13, !P2 ;  /* 0x0000000d160d7207 */ /* 0x000fe40005000000 */
[----:B------:R-:W-:Y:S02]  /*7410*/  ISETP.GE.AND P2, PT, R34, R21, PT ;  /* 0x000000152200720c */ /* 0x000fe40003f46270 */
[----:B------:R-:W-:-:S02]  /*7420*/  VIMNMX R25, PT, PT, R21, R34, !PT ;  /* 0x0000002215197248 */ /* 0x000fc40007fe0100 */
[----:B------:R-:W-:Y:S02]  /*7430*/  VIMNMX R33, PT, PT, R21, R34, PT ;  /* 0x0000002215217248 */ /* 0x000fe40003fe0100 */
[----:B------:R-:W-:Y:S02]  /*7440*/  ISETP.GE.AND P4, PT, R40, R35, PT ;  /* 0x000000232800720c */ /* 0x000fe40003f86270 */
[----:B------:R-:W-:Y:S02]  /*7450*/  VIMNMX R41, PT, PT, R35, R40, !PT ;  /* 0x0000002823297248 */ /* 0x000fe40007fe0100 */
[----:B------:R-:W-:Y:S02]  /*7460*/  SEL R10, R24, R23, !P0 ;  /* 0x00000017180a7207 */ /* 0x000fe40004000000 */
[----:B------:R-:W-:Y:S02]  /*7470*/  SEL R21, R15, R14, !P1 ;  /* 0x0000000e0f157207 */ /* 0x000fe40004800000 */
[----:B------:R-:W-:-:S02]  /*7480*/  VIMNMX R40, PT, PT, R35, R40, PT ;  /* 0x0000002823287248 */ /* 0x000fc40003fe0100 */
[----:B------:R-:W-:Y:S02]  /*7490*/  SEL R23, R23, R24, !P0 ;  /* 0x0000001817177207 */ /* 0x000fe40004000000 */
[----:B------:R-:W-:Y:S02]  /*74a0*/  SEL R14, R14, R15, !P1 ;  /* 0x0000000f0e0e7207 */ /* 0x000fe40004800000 */
[----:B------:R-:W-:Y:S02]  /*74b0*/  ISETP.GE.AND P0, PT, R30, R29, PT ;  /* 0x0000001d1e00720c */ /* 0x000fe40003f06270 */
[----:B------:R-:W-:Y:S02]  /*74c0*/  VIMNMX R35, PT, PT, R29, R30, !PT ;  /* 0x0000001e1d237248 */ /* 0x000fe40007fe0100 */
[----:B------:R-:W-:Y:S02]  /*74d0*/  SEL R15, R17, R16, !P3 ;  /* 0x00000010110f7207 */ /* 0x000fe40005800000 */
[----:B------:R-:W-:-:S02]  /*74e0*/  SEL R18, R11, R20, !P5 ;  /* 0x000000140b127207 */ /* 0x000fc40006800000 */
[----:B------:R-:W-:Y:S02]  /*74f0*/  VIMNMX R29, PT, PT, R29, R30, PT ;  /* 0x0000001e1d1d7248 */ /* 0x000fe40003fe0100 */
        /* <DEDUP_REMOVED lines=12> */
[----:B------:R-:W-:Y:S02]  /*75c0*/  ISETP.GE.AND P4, PT, R40, R39, PT ;  /* 0x000000272800720c */ /* 0x000fe40003f86270 */
[----:B------:R-:W-:Y:S02]  /*75d0*/  SEL R27, R18, R13, !P0 ;  /* 0x0000000d121b7207 */ /* 0x000fe40004000000 */
[----:B------:R-:W-:Y:S02]  /*75e0*/  VIMNMX R31, PT, PT, R31, R38, PT ;  /* 0x000000261f1f7248 */ /* 0x000fe40003fe0100 */
[----:B------:R-:W-:Y:S02]  /*75f0*/  SEL R18, R13, R18, !P0 ;  /* 0x000000120d127207 */ /* 0x000fe40004000000 */
[----:B------:R-:W-:-:S02]  /*7600*/  ISETP.GE.AND P0, PT, R4, R25, PT ;  /* 0x000000190400720c */ /* 0x000fc40003f06270 */
[CC--:B------:R-:W-:Y:S02]  /*7610*/  VIMNMX R38, PT, PT, R25.reuse, R4.reuse, !PT ;  /* 0x0000000419267248 */ /* 0x0c0fe40007fe0100 */
[----:B------:R-:W-:Y:S02]  /*7620*/  SEL R17, R8, R19, !P2 ;  /* 0x0000001308117207 */ /* 0x000fe40005000000 */
[----:B------:R-:W-:Y:S02]  /*7630*/  VIMNMX R25, PT, PT, R25, R4, PT ;  /* 0x0000000419197248 */ /* 0x000fe40003fe0100 */
[----:B------:R-:W-:Y:S02]  /*7640*/  SEL R19, R19, R8, !P2 ;  /* 0x0000000813137207 */ /* 0x000fe40005000000 */
[----:B------:R-:W-:Y:S02]  /*7650*/  SEL R4, R22, R23, !P4 ;  /* 0x0000001716047207 */ /* 0x000fe40006000000 */
[----:B------:R-:W-:-:S02]  /*7660*/  VIMNMX R43, PT, PT, R39, R40, !PT ;  /* 0x00000028272b7248 */ /* 0x000fc40007fe0100 */
[----:B------:R-:W-:Y:S02]  /*7670*/  VIMNMX R7, PT, PT, R39, R40, PT ;  /* 0x0000002827077248 */ /* 0x000fe40003fe0100 */
[----:B------:R-:W-:Y:S02]  /*7680*/  ISETP.GE.AND P5, PT, R42, R41, PT ;  /* 0x000000292a00720c */ /* 0x000fe40003fa6270 */
[----:B------:R-:W-:Y:S02]  /*7690*/  ISETP.GE.AND P2, PT, R33, R32, PT ;  /* 0x000000202100720c */ /* 0x000fe40003f46270 */
[----:B------:R-:W-:Y:S02]  /*76a0*/  SEL R22, R23, R22, !P4 ;  /* 0x0000001617167207 */ /* 0x000fe40006000000 */
[----:B------:R-:W-:Y:S02]  /*76b0*/  VIMNMX R39, PT, PT, R41, R42, !PT ;  /* 0x0000002a29277248 */ /* 0x000fe40007fe0100 */
[----:B------:R-:W-:-:S02]  /*76c0*/  SEL R23, R21, R20, !P3 ;  /* 0x0000001415177207 */ /* 0x000fc40005800000 */
[----:B------:R-:W-:Y:S02]  /*76d0*/  VIMNMX R42, PT, PT, R41, R42, PT ;  /* 0x0000002a292a7248 */ /* 0x000fe40003fe0100 */
[----:B------:R-:W-:Y:S02]  /*76e0*/  SEL R8, R12, R5, !P6 ;  /* 0x000000050c087207 */ /* 0x000fe40007000000 */
[----:B------:R-:W-:Y:S02]  /*76f0*/  SEL R24, R5, R12, !P6 ;  /* 0x0000000c05187207 */ /* 0x000fe40007000000 */
[----:B------:R-:W-:Y:S02]  /*7700*/  VIMNMX R36, PT, PT, R32, R33, !PT ;  /* 0x0000002120247248 */ /* 0x000fe40007fe0100 */
[----:B------:R-:W-:Y:S02]  /*7710*/  SEL R20, R20, R21, !P3 ;  /* 0x0000001514147207 */ /* 0x000fe40005800000 */
[----:B------:R-:W-:-:S02]  /*7720*/  VIMNMX R32, PT, PT, R32, R33, PT ;  /* 0x0000002120207248 */ /* 0x000fc40003fe0100 */
[----:B------:R-:W-:Y:S02]  /*7730*/  SEL R21, R15, R14, !P1 ;  /* 0x0000000e0f157207 */ /* 0x000fe40004800000 */
[----:B------:R-:W-:Y:S02]  /*7740*/  SEL R12, R14, R15, !P1 ;  /* 0x0000000f0e0c7207 */ /* 0x000fe40004800000 */
[----:B------:R-:W-:Y:S02]  /*7750*/  SEL R33, R9, R28, !P5 ;  /* 0x0000001c09217207 */ /* 0x000fe40006800000 */
[----:B------:R-:W-:Y:S02]  /*7760*/  SEL R15, R17, R16, !P2 ;  /* 0x00000010110f7207 */ /* 0x000fe40005000000 */
[----:B------:R-:W-:Y:S02]  /*7770*/  SEL R28, R28, R9, !P5 ;  /* 0x000000091c1c7207 */ /* 0x000fe40006800000 */
[----:B------:R-:W-:-:S02]  /*7780*/  SEL R16, R16, R17, !P2 ;  /* 0x0000001110107207 */ /* 0x000fc40005000000 */
[----:B------:R-:W-:Y:S02]  /*7790*/  ISETP.GE.AND P5, PT, R42, R43, PT ;  /* 0x0000002b2a00720c */ /* 0x000fe40003fa6270 */
[----:B------:R-:W-:Y:S02]  /*77a0*/  ISETP.GE.AND P3, PT, R6, R39, PT ;  /* 0x000000270600720c */ /* 0x000fe40003f66270 */
[----:B------:R-:W-:Y:S02]  /*77b0*/  ISETP.GE.AND P1, PT, R26, R35, PT ;  /* 0x000000231a00720c */ /* 0x000fe40003f26270 */
[CC--:B------:R-:W-:Y:S02]  /*77c0*/  VIMNMX R14, PT, PT, R35.reuse, R26.reuse, !PT ;  /* 0x0000001a230e7248 */ /* 0x0c0fe40007fe0100 */
[----:B------:R-:W-:Y:S02]  /*77d0*/  SEL R17, R10, R19, !P0 ;  /* 0x000000130a117207 */ /* 0x000fe40004000000 */
[----:B------:R-:W-:-:S02]  /*77e0*/  VIMNMX R35, PT, PT, R35, R26, PT ;  /* 0x0000001a23237248 */ /* 0x000fc40003fe0100 */
[----:B------:R-:W-:Y:S02]  /*77f0*/  SEL R19, R19, R10, !P0 ;  /* 0x0000000a13137207 */ /* 0x000fe40004000000 */
[----:B------:R-:W-:Y:S02]  /*7800*/  VIMNMX R5, PT, PT, R6, R39, !PT ;  /* 0x0000002706057248 */ /* 0x000fe40007fe0100 */
[----:B------:R-:W-:Y:S02]  /*7810*/  ISETP.GE.AND P0, PT, R25, R36, PT ;  /* 0x000000241900720c */ /* 0x000fe40003f06270 */
[----:B------:R-:W-:Y:S02]  /*7820*/  VIMNMX R26, PT, PT, R36, R25, !PT ;  /* 0x00000019241a7248 */ /* 0x000fe40007fe0100 */
[----:B------:R-:W-:Y:S02]  /*7830*/  VIMNMX R39, PT, PT, R6, R39, PT ;  /* 0x0000002706277248 */ /* 0x000fe40003fe0100 */
[----:B------:R-:W-:-:S02]  /*7840*/  VIMNMX R25, PT, PT, R36, R25, PT ;  /* 0x0000001924197248 */ /* 0x000fc40003fe0100 */
[----:B------:R-:W-:Y:S02]  /*7850*/  ISETP.GE.AND P6, PT, R29, R34, PT ;  /* 0x000000221d00720c */ /* 0x000fe40003fc6270 */
[----:B------:R-:W-:Y:S02]  /*7860*/  ISETP.GE.AND P2, PT, R37, R30, PT ;  /* 0x0000001e2500720c */ /* 0x000fe40003f46270 */
[----:B------:R-:W-:Y:S02]  /*7870*/  SEL R6, R33, R22, !P5 ;  /* 0x0000001621067207 */ /* 0x000fe40006800000 */
[----:B------:R-:W-:Y:S02]  /*7880*/  SEL R36, R3, R28, !P3 ;  /* 0x0000001c03247207 */ /* 0x000fe40005800000 */
[----:B------:R-:W-:Y:S02]  /*7890*/  SEL R33, R22, R33, !P5 ;  /* 0x0000002116217207 */ /* 0x000fe40006800000 */
[----:B------:R-:W-:-:S02]  /*78a0*/  SEL R3, R28, R3, !P3 ;  /* 0x000000031c037207 */ /* 0x000fc40005800000 */
[----:B------:R-:W-:Y:S02]  /*78b0*/  VIMNMX R40, PT, PT, R34, R29, !PT ;  /* 0x0000001d22287248 */ /* 0x000fe40007fe0100 */
[----:B------:R-:W-:Y:S02]  /*78c0*/  ISETP.GE.AND P3, PT, R32, R11, PT ;  /* 0x0000000b2000720c */ /* 0x000fe40003f66270 */
[----:B------:R-:W-:Y:S02]  /*78d0*/  VIMNMX R22, PT, PT, R11, R32, !PT ;  /* 0x000000200b167248 */ /* 0x000fe40007fe0100 */
[----:B------:R-:W-:Y:S02]  /*78e0*/  VIMNMX R34, PT, PT, R34, R29, PT ;  /* 0x0000001d22227248 */ /* 0x000fe40003fe0100 */
[----:B------:R-:W-:Y:S02]  /*78f0*/  ISETP.GE.AND P4, PT, R29, R31, PT ;  /* 0x0000001f1d00720c */ /* 0x000fe40003f86270 */
[----:B------:R-:W-:-:S02]  /*7900*/  ISETP.GE.AND P5, PT, R7, R38, PT ;  /* 0x000000260700720c */ /* 0x000fc40003fa6270 */
[----:B------:R-:W-:Y:S02]  /*7910*/  VIMNMX R32, PT, PT, R11, R32, PT ;  /* 0x000000200b207248 */ /* 0x000fe40003fe0100 */
[----:B------:R-:W-:Y:S02]  /*7920*/  VIMNMX R13, PT, PT, R30, R37, !PT ;  /* 0x000000251e0d7248 */ /* 0x000fe40007fe0100 */
[----:B------:R-:W-:Y:S02]  /*7930*/  SEL R29, R27, R24, !P6 ;  /* 0x000000181b1d7207 */ /* 0x000fe40007000000 */
[----:B------:R-:W-:Y:S02]  /*7940*/  SEL R11, R21, R20, !P2 ;  /* 0x00000014150b7207 */ /* 0x000fe40005000000 */
[----:B------:R-:W-:Y:S02]  /*7950*/  SEL R10, R20, R21, !P2 ;  /* 0x00000015140a7207 */ /* 0x000fe40005000000 */
[----:B------:R-:W-:-:S02]  /*7960*/  VIMNMX R44, PT, PT, R43, R42, !PT ;  /* 0x0000002a2b2c7248 */ /* 0x000fc40007fe0100 */
[----:B------:R-:W-:Y:S02]  /*7970*/  VIMNMX R37, PT, PT, R30, R37, PT ;  /* 0x000000251e257248 */ /* 0x000fe40003fe0100 */
[----:B------:R-:W-:Y:S02]  /*7980*/  SEL R24, R24, R27, !P6 ;  /* 0x0000001b18187207 */ /* 0x000fe40007000000 */
[----:B------:R-:W-:Y:S02]  /*7990*/  SEL R21, R17, R16, !P0 ;  /* 0x0000001011157207 */ /* 0x000fe40004000000 */
[CC--:B------:R-:W-:Y:S02]  /*79a0*/  VIMNMX R30, PT, PT, R38.reuse, R7.reuse, !PT ;  /* 0x00000007261e7248 */ /* 0x0c0fe40007fe0100 */
[----:B------:R-:W-:Y:S02]  /*79b0*/  VIMNMX R27, PT, PT, R38, R7, PT ;  /* 0x00000007261b7248 */ /* 0x000fe40003fe0100 */
[----:B------:R-:W-:-:S02]  /*79c0*/  SEL R16, R16, R17, !P0 ;  /* 0x0000001110107207 */ /* 0x000fc40004000000 */
[----:B------:R-:W-:Y:S02]  /*79d0*/  SEL R7, R23, R18, !P1 ;  /* 0x0000001217077207 */ /* 0x000fe40004800000 */
[----:B------:R-:W-:Y:S02]  /*79e0*/  ISETP.GE.AND P2, PT, R35, R40, PT ;  /* 0x000000282300720c */ /* 0x000fe40003f46270 */
[----:B------:R-:W-:Y:S02]  /*79f0*/  SEL R17, R4, R19, !P5 ;  /* 0x0000001304117207 */ /* 0x000fe40006800000 */
[----:B------:R-:W-:Y:S02]  /*7a00*/  VIMNMX R9, PT, PT, R43, R42, PT ;  /* 0x0000002a2b097248 */ /* 0x000fe40003fe0100 */
[----:B------:R-:W-:Y:S02]  /*7a10*/  SEL R18, R18, R23, !P1 ;  /* 0x0000001712127207 */ /* 0x000fe40004800000 */
[----:B------:R-:W-:-:S02]  /*7a20*/  SEL R19, R19, R4, !P5 ;  /* 0x0000000413137207 */ /* 0x000fc40006800000 */
[----:B------:R-:W-:Y:S02]  /*7a30*/  SEL R28, R31, R34, !P4 ;  /* 0x000000221f1c7207 */ /* 0x000fe40006000000 */
[C---:B------:R-:W-:Y:S02]  /*7a40*/  VIMNMX R42, PT, PT, R44.reuse, R39, !PT ;  /* 0x000000272c2a7248 */ /* 0x040fe40007fe0100 */
[----:B------:R-:W-:Y:S02]  /*7a50*/  ISETP.GT.AND P1, PT, R44, R5, PT ;  /* 0x000000052c00720c */ /* 0x000fe40003f24270 */
[----:B------:R-:W-:Y:S02]  /*7a60*/  ISETP.GE.AND P0, PT, R37, R14, PT ;  /* 0x0000000e2500720c */ /* 0x000fe40003f06270 */
[----:B------:R-:W-:Y:S02]  /*7a70*/  VIMNMX R23, PT, PT, R14, R37, !PT ;  /* 0x000000250e177248 */ /* 0x000fe40007fe0100 */
[----:B------:R-:W-:-:S02]  /*7a80*/  SEL R4, R29, R8, !P4 ;  /* 0x000000081d047207 */ /* 0x000fc40006000000 */
[----:B------:R-:W-:Y:S02]  /*7a90*/  SEL R31, R34, R31, !P4 ;  /* 0x0000001f221f7207 */ /* 0x000fe40006000000 */
[----:B------:R-:W-:Y:S02]  /*7aa0*/  ISETP.GE.AND P6, PT, R39, R44, PT ;  /* 0x0000002c2700720c */ /* 0x000fe40003fc6270 */
[----:B------:R-:W-:Y:S02]  /*7ab0*/  VIMNMX R37, PT, PT, R14, R37, PT ;  /* 0x000000250e257248 */ /* 0x000fe40003fe0100 */
[----:B------:R-:W-:Y:S02]  /*7ac0*/  SEL R29, R8, R29, !P4 ;  /* 0x0000001d081d7207 */ /* 0x000fe40006000000 */
[----:B------:R-:W-:Y:S02]  /*7ad0*/  VIMNMX R41, PT, PT, R44, R39, PT ;  /* 0x000000272c297248 */ /* 0x000fe40003fe0100 */
[----:B------:R-:W-:-:S02]  /*7ae0*/  ISETP.GE.AND P4, PT, R27, R26, PT ;  /* 0x0000001a1b00720c */ /* 0x000fc40003f86270 */
[----:B------:R-:W-:Y:S02]  /*7af0*/  VIMNMX R34, PT, PT, R26, R27, !PT ;  /* 0x0000001b1a227248 */ /* 0x000fe40007fe0100 */
[----:B------:R-:W-:Y:S02]  /*7b00*/  SEL R14, R7, R24, !P2 ;  /* 0x00000018070e7207 */ /* 0x000fe40005000000 */
[----:B------:R-:W-:Y:S02]  /*7b10*/  VIMNMX R20, PT, PT, R40, R35, !PT ;  /* 0x0000002328147248 */ /* 0x000fe40007fe0100 */
[----:B------:R-:W-:Y:S02]  /*7b20*/  VIMNMX R27, PT, PT, R26, R27, PT ;  /* 0x0000001b1a1b7248 */ /* 0x000fe40003fe0100 */
[----:B------:R-:W-:Y:S02]  /*7b30*/  ISETP.GE.AND P5, PT, R9, R30, PT ;  /* 0x0000001e0900720c */ /* 0x000fe40003fa6270 */
[----:B------:R-:W-:-:S02]  /*7b40*/  VIMNMX R38, PT, PT, R30, R9, !PT ;  /* 0x000000091e267248 */ /* 0x000fc40007fe0100 */
[----:B------:R-:W-:Y:S02]  /*7b50*/  VIMNMX R39, PT, PT, R30, R9, PT ;  /* 0x000000091e277248 */ /* 0x000fe40003fe0100 */
[----:B------:R-:W-:Y:S02]  /*7b60*/  SEL R24, R24, R7, !P2 ;  /* 0x0000000718187207 */ /* 0x000fe40005000000 */
[----:B------:R-:W-:Y:S02]  /*7b70*/  SEL R9, R15, R12, !P3 ;  /* 0x0000000c0f097207 */ /* 0x000fe40005800000 */
[----:B------:R-:W-:Y:S02]  /*7b80*/  ISETP.GE.AND P2, PT, R25, R22, PT ;  /* 0x000000161900720c */ /* 0x000fe40003f46270 */
[----:B------:R-:W-:Y:S02]  /*7b90*/  VIMNMX R26, PT, PT, R22, R25, !PT ;  /* 0x00000019161a7248 */ /* 0x000fe40007fe0100 */
[----:B------:R-:W-:-:S02]  /*7ba0*/  SEL R7, R42, R5, P1 ;  /* 0x000000052a077207 */ /* 0x000fc40000800000 */
[----:B------:R-:W-:Y:S02]  /*7bb0*/  SEL R12, R12, R15, !P3 ;  /* 0x0000000f0c0c7207 */ /* 0x000fe40005800000 */
[----:B------:R-:W-:Y:S02]  /*7bc0*/  SEL R8, R36, R33, !P6 ;  /* 0x0000002124087207 */ /* 0x000fe40007000000 */
[----:B------:R-:W-:Y:S02]  /*7bd0*/  VIMNMX R22, PT, PT, R22, R25, PT ;  /* 0x0000001916167248 */ /* 0x000fe40003fe0100 */
[----:B------:R-:W-:Y:S02]  /*7be0*/  SEL R42, R5, R42, P1 ;  /* 0x0000002a052a7207 */ /* 0x000fe40000800000 */
[----:B------:R-:W-:Y:S02]  /*7bf0*/  SEL R36, R33, R36, !P6 ;  /* 0x0000002421247207 */ /* 0x000fe40007000000 */
[----:B------:R-:W-:-:S02]  /*7c00*/  ISETP.GE.AND P3, PT, R32, R13, PT ;  /* 0x0000000d2000720c */ /* 0x000fc40003f66270 */
[----:B------:R-:W-:Y:S02]  /*7c10*/  VIMNMX R15, PT, PT, R13, R32, !PT ;  /* 0x000000200d0f7248 */ /* 0x000fe40007fe0100 */
[----:B------:R-:W-:Y:S02]  /*7c20*/  SEL R5, R17, R16, !P4 ;  /* 0x0000001011057207 */ /* 0x000fe40006000000 */
[----:B------:R-:W-:Y:S02]  /*7c30*/  SEL R25, R16, R17, !P4 ;  /* 0x0000001110197207 */ /* 0x000fe40006000000 */
[----:B------:R-:W-:Y:S02]  /*7c40*/  VIMNMX R35, PT, PT, R40, R35, PT ;  /* 0x0000002328237248 */ /* 0x000fe40003fe0100 */
[----:B------:R-:W-:Y:S02]  /*7c50*/  VIMNMX R32, PT, PT, R13, R32, PT ;  /* 0x000000200d207248 */ /* 0x000fe40003fe0100 */
[----:B------:R-:W-:-:S02]  /*7c60*/  ISETP.GE.AND P4, PT, R37, R20, PT ;  /* 0x000000142500720c */ /* 0x000fc40003f86270 */
[CC--:B------:R-:W-:Y:S02]  /*7c70*/  VIMNMX R33, PT, PT, R20.reuse, R37.reuse, !PT ;  /* 0x0000002514217248 */ /* 0x0c0fe40007fe0100 */
[----:B------:R-:W-:Y:S02]  /*7c80*/  SEL R13, R11, R18, !P0 ;  /* 0x000000120b0d7207 */ /* 0x000fe40004000000 */
[----:B------:R-:W-:Y:S02]  /*7c90*/  VIMNMX R37, PT, PT, R20, R37, PT ;  /* 0x0000002514257248 */ /* 0x000fe40003fe0100 */
[----:B------:R-:W-:Y:S02]  /*7ca0*/  SEL R11, R18, R11, !P0 ;  /* 0x0000000b120b7207 */ /* 0x000fe40004000000 */
[----:B------:R-:W-:Y:S02]  /*7cb0*/  SEL R20, R6, R19, !P5 ;  /* 0x0000001306147207 */ /* 0x000fe40006800000 */
[----:B------:R-:W-:-:S02]  /*7cc0*/  SEL R19, R19, R6, !P5 ;  /* 0x0000000613137207 */ /* 0x000fc40006800000 */
[----:B------:R-:W-:Y:S02]  /*7cd0*/  SEL R18, R21, R12, !P2 ;  /* 0x0000000c15127207 */ /* 0x000fe40005000000 */
[----:B------:R-:W-:Y:S02]  /*7ce0*/  ISETP.GE.AND P0, PT, R35, R28, PT ;  /* 0x0000001c2300720c */ /* 0x000fe40003f06270 */
[----:B------:R-:W-:Y:S02]  /*7cf0*/  ISETP.GE.AND P6, PT, R39, R34, PT ;  /* 0x000000222700720c */ /* 0x000fe40003fc6270 */
[CC--:B------:R-:W-:Y:S02]  /*7d00*/  VIMNMX R40, PT, PT, R34.reuse, R39.reuse, !PT ;  /* 0x0000002722287248 */ /* 0x0c0fe40007fe0100 */
[----:B------:R-:W-:Y:S02]  /*7d10*/  VIMNMX R6, PT, PT, R34, R39, PT ;  /* 0x0000002722067248 */ /* 0x000fe40003fe0100 */
[----:B------:R-:W-:-:S02]  /*7d20*/  SEL R16, R9, R10, !P3 ;  /* 0x0000000a09107207 */ /* 0x000fc40005800000 */
[----:B------:R-:W-:Y:S02]  /*7d30*/  SEL R17, R10, R9, !P3 ;  /* 0x000000090a117207 */ /* 0x000fe40005800000 */
[----:B------:R-:W-:Y:S02]  /*7d40*/  SEL R12, R12, R21, !P2 ;  /* 0x000000150c0c7207 */ /* 0x000fe40005000000 */
[----:B------:R-:W-:Y:S02]  /*7d50*/  VIMNMX R30, PT, PT, R28, R35, !PT ;  /* 0x000000231c1e7248 */ /* 0x000fe40007fe0100 */
[----:B------:R-:W-:Y:S02]  /*7d60*/  ISETP.GE.AND P2, PT, R32, R23, PT ;  /* 0x000000172000720c */ /* 0x000fe40003f46270 */
[----:B------:R-:W-:Y:S02]  /*7d70*/  VIMNMX R34, PT, PT, R23, R32, !PT ;  /* 0x0000002017227248 */ /* 0x000fe40007fe0100 */
[----:B------:R-:W-:-:S02]  /*7d80*/  SEL R9, R3, R36, P1 ;  /* 0x0000002403097207 */ /* 0x000fc40000800000 */
[----:B------:R-:W-:Y:S02]  /*7d90*/  VIMNMX R28, PT, PT, R28, R35, PT ;  /* 0x000000231c1c7248 */ /* 0x000fe40003fe0100 */
[----:B------:R-:W-:Y:S02]  /*7da0*/  VIMNMX R32, PT, PT, R23, R32, PT ;  /* 0x0000002017207248 */ /* 0x000fe40003fe0100 */
[----:B------:R-:W-:Y:S02]  /*7db0*/  SEL R3, R36, R3, P1 ;  /* 0x0000000324037207 */ /* 0x000fe40000800000 */
[----:B------:R-:W-:Y:S02]  /*7dc0*/  ISETP.GE.AND P1, PT, R22, R15, PT ;  /* 0x0000000f1600720c */ /* 0x000fe40003f26270 */
[CC--:B------:R-:W-:Y:S02]  /*7dd0*/  VIMNMX R23, PT, PT, R15.reuse, R22.reuse, !PT ;  /* 0x000000160f177248 */ /* 0x0c0fe40007fe0100 */
[----:B------:R-:W-:-:S02]  /*7de0*/  VIMNMX R35, PT, PT, R15, R22, PT ;  /* 0x000000160f237248 */ /* 0x000fc40003fe0100 */
[----:B------:R-:W-:Y:S02]  /*7df0*/  ISETP.GE.AND P5, PT, R41, R38, PT ;  /* 0x000000262900720c */ /* 0x000fe40003fa6270 */
[----:B------:R-:W-:Y:S02]  /*7e00*/  SEL R15, R14, R29, !P0 ;  /* 0x0000001d0e0f7207 */ /* 0x000fe40004000000 */
[CC--:B------:R-:W-:Y:S02]  /*7e10*/  VIMNMX R39, PT, PT, R38.reuse, R41.reuse, !PT ;  /* 0x0000002926277248 */ /* 0x0c0fe40007fe0100 */
[----:B------:R-:W-:Y:S02]  /*7e20*/  SEL R14, R29, R14, !P0 ;  /* 0x0000000e1d0e7207 */ /* 0x000fe40004000000 */
[----:B------:R-:W-:Y:S02]  /*7e30*/  VIMNMX R41, PT, PT, R38, R41, PT ;  /* 0x0000002926297248 */ /* 0x000fe40003fe0100 */
[----:B------:R-:W-:-:S02]  /*7e40*/  ISETP.GE.AND P0, PT, R27, R26, PT ;  /* 0x0000001a1b00720c */ /* 0x000fc40003f06270 */
[CC--:B------:R-:W-:Y:S02]  /*7e50*/  VIMNMX R29, PT, PT, R26.reuse, R27.reuse, !PT ;  /* 0x0000001b1a1d7248 */ /* 0x0c0fe40007fe0100 */
[----:B------:R-:W-:Y:S02]  /*7e60*/  SEL R21, R13, R24, !P4 ;  /* 0x000000180d157207 */ /* 0x000fe40006000000 */
[----:B------:R-:W-:Y:S02]  /*7e70*/  VIMNMX R26, PT, PT, R26, R27, PT ;  /* 0x0000001b1a1a7248 */ /* 0x000fe40003fe0100 */
[----:B------:R-:W-:Y:S02]  /*7e80*/  SEL R13, R24, R13, !P4 ;  /* 0x0000000d180d7207 */ /* 0x000fe40006000000 */
[----:B------:R-:W-:Y:S02]  /*7e90*/  ISETP.GE.AND P3, PT, R28, R31, PT ;  /* 0x0000001f1c00720c */ /* 0x000fe40003f66270 */
[----:B------:R-:W-:-:S02]  /*7ea0*/  SEL R27, R8, R19, !P5 ;  /* 0x00000013081b7207 */ /* 0x000fc40006800000 */
[----:B------:R-:W-:Y:S02]  /*7eb0*/  SEL R24, R19, R8, !P5 ;  /* 0x0000000813187207 */ /* 0x000fe40006800000 */
[CC--:B------:R-:W-:Y:S02]  /*7ec0*/  VIMNMX R36, PT, PT, R31.reuse, R28.reuse, !PT ;  /* 0x0000001c1f247248 */ /* 0x0c0fe40007fe0100 */
[----:B------:R-:W-:Y:S02]  /*7ed0*/  SEL R19, R18, R17, !P1 ;  /* 0x0000001112137207 */ /* 0x000fe40004800000 */
[----:B------:R-:W-:Y:S02]  /*7ee0*/  VIMNMX R31, PT, PT, R31, R28, PT ;  /* 0x0000001c1f1f7248 */ /* 0x000fe40003fe0100 */
[----:B------:R-:W-:Y:S02]  /*7ef0*/  SEL R10, R20, R25, !P6 ;  /* 0x00000019140a7207 */ /* 0x000fe40007000000 */
[----:B------:R-:W-:-:S02]  /*7f00*/  SEL R22, R25, R20, !P6 ;  /* 0x0000001419167207 */ /* 0x000fc40007000000 */
[----:B------:R-:W-:Y:S02]  /*7f10*/  ISETP.GE.AND P5, PT, R41, R40, PT ;  /* 0x000000282900720c */ /* 0x000fe40003fa6270 */
[----:B------:R-:W-:Y:S02]  /*7f20*/  SEL R17, R17, R18, !P1 ;  /* 0x0000001211117207 */ /* 0x000fe40004800000 */
[----:B------:R-:W-:Y:S02]  /*7f30*/  ISETP.GE.AND P4, PT, R37, R30, PT ;  /* 0x0000001e2500720c */ /* 0x000fe40003f86270 */
[----:B------:R-:W-:Y:S02]  /*7f40*/  VIMNMX R28, PT, PT, R30, R37, !PT ;  /* 0x000000251e1c7248 */ /* 0x000fe40007fe0100 */
[----:B------:R-:W-:Y:S02]  /*7f50*/  SEL R20, R16, R11, !P2 ;  /* 0x0000000b10147207 */ /* 0x000fe40005000000 */
[----:B------:R-:W-:-:S02]  /*7f60*/  SEL R18, R5, R12, !P0 ;  /* 0x0000000c05127207 */ /* 0x000fc40004000000 */
[----:B------:R-:W-:Y:S02]  /*7f70*/  SEL R25, R12, R5, !P0 ;  /* 0x000000050c197207 */ /* 0x000fe40004000000 */
[----:B------:R-:W-:Y:S02]  /*7f80*/  VIMNMX R37, PT, PT, R30, R37, PT ;  /* 0x000000251e257248 */ /* 0x000fe40003fe0100 */
[----:B------:R-:W-:Y:S02]  /*7f90*/  SEL R16, R11, R16, !P2 ;  /* 0x000000100b107207 */ /* 0x000fe40005000000 */
[----:B------:R-:W-:Y:S02]  /*7fa0*/  SEL R5, R15, R4, !P3 ;  /* 0x000000040f057207 */ /* 0x000fe40005800000 */
[----:B------:R-:W-:Y:S02]  /*7fb0*/  ISETP.GE.AND P1, PT, R32, R33, PT ;  /* 0x000000212000720c */ /* 0x000fe40003f26270 */
[----:B------:R-:W-:-:S02]  /*7fc0*/  VIMNMX R30, PT, PT, R33, R32, !PT ;  /* 0x00000020211e7248 */ /* 0x000fc40007fe0100 */
[----:B------:R-:W-:Y:S02]  /*7fd0*/  ISETP.GE.AND P2, PT, R35, R34, PT ;  /* 0x000000222300720c */ /* 0x000fe40003f46270 */
[----:B------:R-:W-:Y:S02]  /*7fe0*/  VIMNMX R11, PT, PT, R34, R35, !PT ;  /* 0x00000023220b7248 */ /* 0x000fe40007fe0100 */
[----:B------:R-:W-:Y:S02]  /*7ff0*/  SEL R15, R4, R15, !P3 ;  /* 0x0000000f040f7207 */ /* 0x000fe40005800000 */
[----:B------:R-:W-:Y:S02]  /*8000*/  ISETP.GE.AND P6, PT, R42, R39, PT ;  /* 0x000000272a00720c */ /* 0x000fe40003fc6270 */
[----:B------:R-:W-:Y:S02]  /*8010*/  VIMNMX R33, PT, PT, R33, R32, PT ;  /* 0x0000002021217248 */ /* 0x000fe40003fe0100 */
[----:B------:R-:W-:-:S02]  /*8020*/  VIMNMX R35, PT, PT, R34, R35, PT ;  /* 0x0000002322237248 */ /* 0x000fc40003fe0100 */
[----:B------:R-:W-:Y:S02]  /*8030*/  ISETP.GE.AND P0, PT, R26, R23, PT ;  /* 0x000000171a00720c */ /* 0x000fe40003f06270 */
[----:B------:R-:W-:Y:S02]  /*8040*/  SEL R4, R27, R22, !P5 ;  /* 0x000000161b047207 */ /* 0x000fe40006800000 */
[CC--:B------:R-:W-:Y:S02]  /*8050*/  VIMNMX R38, PT, PT, R40.reuse, R41.reuse, !PT ;  /* 0x0000002928267248 */ /* 0x0c0fe40007fe0100 */
[----:B------:R-:W-:Y:S02]  /*8060*/  VIMNMX R8, PT, PT, R40, R41, PT ;  /* 0x0000002928087248 */ /* 0x000fe40003fe0100 */
[CC--:B------:R-:W-:Y:S02]  /*8070*/  VIMNMX R32, PT, PT, R23.reuse, R26.reuse, !PT ;  /* 0x0000001a17207248 */ /* 0x0c0fe40007fe0100 */
[----:B------:R-:W-:-:S02]  /*8080*/  VIMNMX R34, PT, PT, R23, R26, PT ;  /* 0x0000001a17227248 */ /* 0x000fc40003fe0100 */
[----:B------:R-:W-:Y:S02]  /*8090*/  SEL R22, R22, R27, !P5 ;  /* 0x0000001b16167207 */ /* 0x000fe40006800000 */
[CC--:B------:R-:W-:Y:S02]  /*80a0*/  VIMNMX R40, PT, PT, R39.reuse, R42.reuse, !PT ;  /* 0x0000002a27287248 */ /* 0x0c0fe40007fe0100 */
[----:B------:R-:W-:Y:S02]  /*80b0*/  VIMNMX R41, PT, PT, R39, R42, PT ;  /* 0x0000002a27297248 */ /* 0x000fe40003fe0100 */
[----:B------:R-:W-:Y:S02]  /*80c0*/  SEL R26, R21, R14, !P4 ;  /* 0x0000000e151a7207 */ /* 0x000fe40006000000 */
[----:B------:R-:W-:Y:S02]  /*80d0*/  ISETP.GE.AND P3, PT, R6, R29, PT ;  /* 0x0000001d0600720c */ /* 0x000fe40003f66270 */
[----:B------:R-:W-:-:S02]  /*80e0*/  ISETP.GE.AND P5, PT, R37, R36, PT ;  /* 0x000000242500720c */ /* 0x000fc40003fa6270 */
[----:B------:R-:W-:Y:S02]  /*80f0*/  VIMNMX R39, PT, PT, R29, R6, !PT ;  /* 0x000000061d277248 */ /* 0x000fe40007fe0100 */
[----:B------:R-:W-:Y:S02]  /*8100*/  SEL R23, R19, R16, !P2 ;  /* 0x0000001013177207 */ /* 0x000fe40005000000 */
[----:B------:R-:W-:Y:S02]  /*8110*/  SEL R12, R16, R19, !P2 ;  /* 0x00000013100c7207 */ /* 0x000fe40005000000 */
[----:B------:R-:W-:Y:S02]  /*8120*/  VIMNMX R29, PT, PT, R29, R6, PT ;  /* 0x000000061d1d7248 */ /* 0x000fe40003fe0100 */
[----:B------:R-:W-:Y:S02]  /*8130*/  SEL R27, R9, R24, !P6 ;  /* 0x00000018091b7207 */ /* 0x000fe40007000000 */
[----:B------:R-:W-:-:S02]  /*8140*/  SEL R19, R18, R17, !P0 ;  /* 0x0000001112137207 */ /* 0x000fc40004000000 */
[----:B------:R-:W-:Y:S02]  /*8150*/  SEL R24, R24, R9, !P6 ;  /* 0x0000000918187207 */ /* 0x000fe40007000000 */
[----:B------:R-:W-:Y:S02]  /*8160*/  SEL R17, R17, R18, !P0 ;  /* 0x0000001211117207 */ /* 0x000fe40004000000 */
[----:B------:R-:W-:Y:S02]  /*8170*/  SEL R14, R14, R21, !P4 ;  /* 0x000000150e0e7207 */ /* 0x000fe40006000000 */
[----:B------:R-:W-:Y:S02]  /*8180*/  ISETP.GE.AND P6, PT, R7, R40, PT ;  /* 0x000000280700720c */ /* 0x000fe40003fc6270 */
[----:B------:R-:W-:Y:S02]  /*8190*/  SEL R16, R10, R25, !P3 ;  /* 0x000000190a107207 */ /* 0x000fe40005800000 */
[----:B------:R-:W-:-:S02]  /*81a0*/  SEL R18, R26, R15, !P5 ;  /* 0x0000000f1a127207 */ /* 0x000fc40006800000 */
[----:B------:R-:W-:Y:S02]  /*81b0*/  SEL R21, R20, R13, !P1 ;  /* 0x0000000d14157207 */ /* 0x000fe40004800000 */
[----:B------:R-:W-:Y:S02]  /*81c0*/  SEL R25, R25, R10, !P3 ;  /* 0x0000000a19197207 */ /* 0x000fe40005800000 */
[----:B------:R-:W-:Y:S02]  /*81d0*/  SEL R15, R15, R26, !P5 ;  /* 0x0000001a0f0f7207 */ /* 0x000fe40006800000 */
[----:B------:R-:W-:Y:S02]  /*81e0*/  SEL R20, R13, R20, !P1 ;  /* 0x000000140d147207 */ /* 0x000fe40004800000 */
[----:B------:R-:W-:Y:S02]  /*81f0*/  ISETP.GE.AND P3, PT, R29, R32, PT ;  /* 0x000000201d00720c */ /* 0x000fe40003f66270 */
[----:B------:R-:W-:-:S02]  /*8200*/  VIMNMX R26, PT, PT, R32, R29, !PT ;  /* 0x0000001d201a7248 */ /* 0x000fc40007fe0100 */
[----:B------:R-:W-:Y:S02]  /*8210*/  ISETP.GE.AND P1, PT, R41, R38, PT ;  /* 0x000000262900720c */ /* 0x000fe40003f26270 */
[----:B------:R-:W-:Y:S02]  /*8220*/  VIMNMX R29, PT, PT, R32, R29, PT ;  /* 0x0000001d201d7248 */ /* 0x000fe40003fe0100 */
[----:B------:R-:W-:Y:S02]  /*8230*/  VIMNMX R6, PT, PT, R7, R40, !PT ;  /* 0x0000002807067248 */ /* 0x000fe40007fe0100 */
[----:B------:R-:W-:Y:S02]  /*8240*/  ISETP.GE.AND P0, PT, R35, R30, PT ;  /* 0x0000001e2300720c */ /* 0x000fe40003f06270 */
[----:B------:R-:W-:Y:S02]  /*8250*/  SEL R32, R3, R24, !P6 ;  /* 0x0000001803207207 */ /* 0x000fe40007000000 */
[----:B------:R-:W-:-:S02]  /*8260*/  VIMNMX R43, PT, PT, R38, R41, !PT ;  /* 0x00000029262b7248 */ /* 0x000fc40007fe0100 */
[----:B------:R-:W-:Y:S02]  /*8270*/  VIMNMX R40, PT, PT, R7, R40, PT ;  /* 0x0000002807287248 */ /* 0x000fe40003fe0100 */
[----:B------:R-:W-:Y:S02]  /*8280*/  ISETP.GE.AND P2, PT, R33, R28, PT ;  /* 0x0000001c2100720c */ /* 0x000fe40003f46270 */
[----:B------:R-:W-:Y:S02]  /*8290*/  SEL R3, R24, R3, !P6 ;  /* 0x0000000318037207 */ /* 0x000fe40007000000 */
[----:B------:R-:W-:Y:S02]  /*82a0*/  VIMNMX R42, PT, PT, R36, R37, !PT ;  /* 0x00000025242a7248 */ /* 0x000fe40007fe0100 */
[----:B------:R-:W-:Y:S02]  /*82b0*/  ISETP.GE.AND P5, PT, R34, R11, PT ;  /* 0x0000000b2200720c */ /* 0x000fe40003fa6270 */
[----:B------:R-:W-:-:S02]  /*82c0*/  VIMNMX R24, PT, PT, R11, R34, !PT ;  /* 0x000000220b187248 */ /* 0x000fc40007fe0100 */
[----:B------:R-:W-:Y:S02]  /*82d0*/  VIMNMX R36, PT, PT, R36, R37, PT ;  /* 0x0000002524247248 */ /* 0x000fe40003fe0100 */
[----:B------:R-:W-:Y:S02]  /*82e0*/  ISETP.GE.AND P4, PT, R37, R31, PT ;  /* 0x0000001f2500720c */ /* 0x000fe40003f86270 */
[----:B------:R-:W-:Y:S02]  /*82f0*/  SEL R7, R27, R22, !P1 ;  /* 0x000000161b077207 */ /* 0x000fe40004800000 */
[----:B------:R-:W-:Y:S02]  /*8300*/  VIMNMX R34, PT, PT, R11, R34, PT ;  /* 0x000000220b227248 */ /* 0x000fe40003fe0100 */
[----:B------:R-:W-:Y:S02]  /*8310*/  VIMNMX R37, PT, PT, R28, R33, !PT ;  /* 0x000000211c257248 */ /* 0x000fe40007fe0100 */
[----:B------:R-:W-:-:S02]  /*8320*/  SEL R27, R22, R27, !P1 ;  /* 0x0000001b161b7207 */ /* 0x000fc40004800000 */
[----:B------:R-:W-:Y:S02]  /*8330*/  SEL R11, R23, R20, !P0 ;  /* 0x00000014170b7207 */ /* 0x000fe40004000000 */
[----:B------:R-:W-:Y:S02]  /*8340*/  SEL R10, R20, R23, !P0 ;  /* 0x00000017140a7207 */ /* 0x000fe40004000000 */
[----:B------:R-:W-:Y:S02]  /*8350*/  VIMNMX R33, PT, PT, R28, R33, PT ;  /* 0x000000211c217248 */ /* 0x000fe40003fe0100 */
[----:B------:R-:W-:Y:S02]  /*8360*/  VIMNMX R13, PT, PT, R30, R35, !PT ;  /* 0x000000231e0d7248 */ /* 0x000fe40007fe0100 */
[----:B------:R-:W-:Y:S02]  /*8370*/  SEL R22, R21, R14, !P2 ;  /* 0x0000000e15167207 */ /* 0x000fe40005000000 */
[----:B------:R-:W-:-:S02]  /*8380*/  ISETP.GE.AND P0, PT, R40, R43, PT ;  /* 0x0000002b2800720c */ /* 0x000fc40003f06270 */
[----:B------:R-:W-:Y:S02]  /*8390*/  VIMNMX R30, PT, PT, R30, R35, PT ;  /* 0x000000231e1e7248 */ /* 0x000fe40003fe0100 */
[----:B------:R-:W-:Y:S02]  /*83a0*/  ISETP.GE.AND P1, PT, R8, R39, PT ;  /* 0x000000270800720c */ /* 0x000fe40003f26270 */
[----:B------:R-:W-:Y:S02]  /*83b0*/  SEL R14, R14, R21, !P2 ;  /* 0x000000150e0e7207 */ /* 0x000fe40005000000 */
[----:B------:R-:W-:Y:S02]  /*83c0*/  VIMNMX R28, PT, PT, R39, R8, !PT ;  /* 0x00000008271c7248 */ /* 0x000fe40007fe0100 */
[----:B------:R-:W-:Y:S02]  /*83d0*/  SEL R35, R31, R36, !P4 ;  /* 0x000000241f237207 */ /* 0x000fe40006000000 */
[----:B------:R-:W-:-:S02]  /*83e0*/  SEL R21, R16, R17, !P3 ;  /* 0x0000001110157207 */ /* 0x000fc40005800000 */
[----:B------:R-:W-:Y:S02]  /*83f0*/  VIMNMX R39, PT, PT, R39, R8, PT ;  /* 0x0000000827277248 */ /* 0x000fe40003fe0100 */
[----:B------:R-:W-:Y:S02]  /*8400*/  SEL R31, R36, R31, !P4 ;  /* 0x0000001f241f7207 */ /* 0x000fe40006000000 */
[----:B------:R-:W-:Y:S02]  /*8410*/  SEL R16, R17, R16, !P3 ;  /* 0x0000001011107207 */ /* 0x000fe40005800000 */
[----:B------:R-:W-:Y:S02]  /*8420*/  VIMNMX R9, PT, PT, R38, R41, PT ;  /* 0x0000002926097248 */ /* 0x000fe40003fe0100 */
[----:B------:R-:W-:Y:S02]  /*8430*/  ISETP.GE.AND P6, PT, R33, R42, PT ;  /* 0x0000002a2100720c */ /* 0x000fe40003fc6270 */
[----:B------:R-:W-:-:S02]  /*8440*/  VIMNMX R36, PT, PT, R42, R33, !PT ;  /* 0x000000212a247248 */ /* 0x000fc40007fe0100 */
[----:B------:R-:W-:Y:S02]  /*8450*/  SEL R17, R19, R12, !P5 ;  /* 0x0000000c13117207 */ /* 0x000fe40006800000 */
[----:B------:R-:W-:Y:S02]  /*8460*/  SEL R8, R32, R27, !P0 ;  /* 0x0000001b20087207 */ /* 0x000fe40004000000 */
[----:B------:R-:W-:Y:S02]  /*8470*/  VIMNMX R42, PT, PT, R42, R33, PT ;  /* 0x000000212a2a7248 */ /* 0x000fe40003fe0100 */
[----:B------:R-:W-:Y:S02]  /*8480*/  SEL R23, R4, R25, !P1 ;  /* 0x0000001904177207 */ /* 0x000fe40004800000 */
[----:B------:R-:W-:Y:S02]  /*8490*/  SEL R20, R25, R4, !P1 ;  /* 0x0000000419147207 */ /* 0x000fe40004800000 */
[----:B------:R-:W-:-:S02]  /*84a0*/  SEL R12, R12, R19, !P5 ;  /* 0x000000130c0c7207 */ /* 0x000fc40006800000 */
[----:B------:R-:W-:Y:S02]  /*84b0*/  SEL R32, R27, R32, !P0 ;  /* 0x000000201b207207 */ /* 0x000fe40004000000 */
[----:B------:R-:W-:Y:S02]  /*84c0*/  ISETP.GE.AND P3, PT, R30, R37, PT ;  /* 0x000000251e00720c */ /* 0x000fe40003f66270 */
[----:B------:R-:W-:Y:S02]  /*84d0*/  VIMNMX R33, PT, PT, R37, R30, !PT ;  /* 0x0000001e25217248 */ /* 0x000fe40007fe0100 */
[----:B------:R-:W-:Y:S02]  /*84e0*/  SEL R4, R18, R5, !P4 ;  /* 0x0000000512047207 */ /* 0x000fe40006000000 */
[----:B------:R-:W-:Y:S02]  /*84f0*/  ISETP.GE.AND P0, PT, R34, R13, PT ;  /* 0x0000000d2200720c */ /* 0x000fe40003f06270 */
[----:B------:R-:W-:-:S02]  /*8500*/  VIMNMX R19, PT, PT, R13, R34, !PT ;  /* 0x000000220d137248 */ /* 0x000fc40007fe0100 */
[----:B------:R-:W-:Y:S02]  /*8510*/  VIMNMX R37, PT, PT, R37, R30, PT ;  /* 0x0000001e25257248 */ /* 0x000fe40003fe0100 */
[----:B------:R-:W-:Y:S02]  /*8520*/  SEL R18, R5, R18, !P4 ;  /* 0x0000001205127207 */ /* 0x000fe40006000000 */
[----:B------:R-:W-:Y:S02]  /*8530*/  VIMNMX R34, PT, PT, R13, R34, PT ;  /* 0x000000220d227248 */ /* 0x000fe40003fe0100 */
[C---:B------:R-:W-:Y:S02]  /*8540*/  VIMNMX R41, PT, PT, R43.reuse, R40, !PT ;  /* 0x000000282b297248 */ /* 0x040fe40007fe0100 */
[----:B------:R-:W-:Y:S02]  /*8550*/  ISETP.GT.AND P2, PT, R43, R6, PT ;  /* 0x000000062b00720c */ /* 0x000fe40003f44270 */
[----:B------:R-:W-:-:S02]  /*8560*/  ISETP.GE.AND P1, PT, R39, R26, PT ;  /* 0x0000001a2700720c */ /* 0x000fc40003f26270 */
[----:B------:R-:W-:Y:S02]  /*8570*/  VIMNMX R30, PT, PT, R26, R39, !PT ;  /* 0x000000271a1e7248 */ /* 0x000fe40007fe0100 */
[----:B------:R-:W-:Y:S02]  /*8580*/  ISETP.GE.AND P4, PT, R9, R28, PT ;  /* 0x0000001c0900720c */ /* 0x000fe40003f86270 */
[----:B------:R-:W-:Y:S02]  /*8590*/  SEL R13, R22, R15, !P6 ;  /* 0x0000000f160d7207 */ /* 0x000fe40007000000 */
[----:B------:R-:W-:Y:S02]  /*85a0*/  VIMNMX R26, PT, PT, R26, R39, PT ;  /* 0x000000271a1a7248 */ /* 0x000fe40003fe0100 */
[----:B------:R-:W-:Y:S02]  /*85b0*/  SEL R15, R15, R22, !P6 ;  /* 0x000000160f0f7207 */ /* 0x000fe40007000000 */
[----:B------:R-:W-:-:S02]  /*85c0*/  VIMNMX R39, PT, PT, R28, R9, PT ;  /* 0x000000091c277248 */ /* 0x000fc40003fe0100 */
[----:B------:R-:W-:Y:S02]  /*85d0*/  ISETP.GE.AND P5, PT, R29, R24, PT ;  /* 0x000000181d00720c */ /* 0x000fe40003fa6270 */
[----:B------:R-:W-:Y:S02]  /*85e0*/  VIMNMX R25, PT, PT, R24, R29, !PT ;  /* 0x0000001d18197248 */ /* 0x000fe40007fe0100 */
[----:B------:R-:W-:Y:S02]  /*85f0*/  SEL R22, R11, R14, !P3 ;  /* 0x0000000e0b167207 */ /* 0x000fe40005800000 */
[----:B------:R-:W-:Y:S02]  /*8600*/  VIMNMX R45, PT, PT, R43, R40, PT ;  /* 0x000000282b2d7248 */ /* 0x000fe40003fe0100 */
[----:B------:R-:W-:Y:S02]  /*8610*/  VIMNMX R38, PT, PT, R28, R9, !PT ;  /* 0x000000091c267248 */ /* 0x000fe40007fe0100 */
[----:B------:R-:W-:-:S02]  /*8620*/  VIMNMX R24, PT, PT, R24, R29, PT ;  /* 0x0000001d18187248 */ /* 0x000fc40003fe0100 */
[----:B------:R-:W-:Y:S02]  /*8630*/  SEL R14, R14, R11, !P3 ;  /* 0x0000000b0e0e7207 */ /* 0x000fe40005800000 */
[----:B------:R-:W-:Y:S02]  /*8640*/  SEL R5, R41, R6, P2 ;  /* 0x0000000629057207 */ /* 0x000fe40001000000 */
[----:B------:R-:W-:Y:S02]  /*8650*/  ISETP.GE.AND P3, PT, R42, R35, PT ;  /* 0x000000232a00720c */ /* 0x000fe40003f66270 */
[----:B------:R-:W-:Y:S02]  /*8660*/  VIMNMX R40, PT, PT, R35, R42, !PT ;  /* 0x0000002a23287248 */ /* 0x000fe40007fe0100 */
[----:B------:R-:W-:Y:S02]  /*8670*/  SEL R28, R7, R20, !P4 ;  /* 0x00000014071c7207 */ /* 0x000fe40006000000 */
[----:B------:R-:W-:-:S02]  /*8680*/  SEL R29, R20, R7, !P4 ;  /* 0x00000007141d7207 */ /* 0x000fc40006000000 */
[----:B------:R-:W-:Y:S02]  /*8690*/  SEL R41, R6, R41, P2 ;  /* 0x0000002906297207 */ /* 0x000fe40001000000 */
[----:B------:R-:W-:Y:S02]  /*86a0*/  VIMNMX R42, PT, PT, R35, R42, PT ;  /* 0x0000002a232a7248 */ /* 0x000fe40003fe0100 */
[----:B------:R-:W-:Y:S02]  /*86b0*/  SEL R7, R3, R32, P2 ;  /* 0x0000002003077207 */ /* 0x000fe40001000000 */
[----:B------:R-:W-:Y:S02]  /*86c0*/  SEL R9, R23, R16, !P1 ;  /* 0x0000001017097207 */ /* 0x000fe40004800000 */
[----:B------:R-:W-:Y:S02]  /*86d0*/  SEL R27, R16, R23, !P1 ;  /* 0x00000017101b7207 */ /* 0x000fe40004800000 */
[----:B------:R-:W-:-:S02]  /*86e0*/  ISETP.GE.AND P6, PT, R39, R30, PT ;  /* 0x0000001e2700720c */ /* 0x000fc40003fc6270 */
[CC--:B------:R-:W-:Y:S02]  /*86f0*/  VIMNMX R35, PT, PT, R30.reuse, R39.reuse, !PT ;  /* 0x000000271e237248 */ /* 0x0c0fe40007fe0100 */
[----:B------:R-:W-:Y:S02]  /*8700*/  VIMNMX R6, PT, PT, R30, R39, PT ;  /* 0x000000271e067248 */ /* 0x000fe40003fe0100 */
[----:B------:R-:W-:Y:S02]  /*8710*/  SEL R3, R32, R3, P2 ;  /* 0x0000000320037207 */ /* 0x000fe40001000000 */
[----:B------:R-:W-:Y:S02]  /*8720*/  ISETP.GE.AND P1, PT, R37, R36, PT ;  /* 0x000000242500720c */ /* 0x000fe40003f26270 */
[----:B------:R-:W-:Y:S02]  /*8730*/  SEL R23, R17, R10, !P0 ;  /* 0x0000000a11177207 */ /* 0x000fe40004000000 */
[----:B------:R-:W-:-:S02]  /*8740*/  ISETP.GE.AND P2, PT, R24, R19, PT ;  /* 0x000000131800720c */ /* 0x000fc40003f46270 */
[CC--:B------:R-:W-:Y:S02]  /*8750*/  VIMNMX R30, PT, PT, R19.reuse, R24.reuse, !PT ;  /* 0x00000018131e7248 */ /* 0x0c0fe40007fe0100 */
[----:B------:R-:W-:Y:S02]  /*8760*/  SEL R17, R10, R17, !P0 ;  /* 0x000000110a117207 */ /* 0x000fe40004000000 */
[----:B------:R-:W-:Y:S02]  /*8770*/  VIMNMX R24, PT, PT, R19, R24, PT ;  /* 0x0000001813187248 */ /* 0x000fe40003fe0100 */
[----:B------:R-:W-:Y:S02]  /*8780*/  VIMNMX R11, PT, PT, R36, R37, !PT ;  /* 0x00000025240b7248 */ /* 0x000fe40007fe0100 */
[----:B------:R-:W-:Y:S02]  /*8790*/  ISETP.GE.AND P0, PT, R34, R33, PT ;  /* 0x000000212200720c */ /* 0x000fe40003f06270 */
[----:B------:R-:W-:-:S02]  /*87a0*/  SEL R19, R13, R18, !P3 ;  /* 0x000000120d137207 */ /* 0x000fc40005800000 */
[----:B------:R-:W-:Y:S02]  /*87b0*/  VIMNMX R37, PT, PT, R36, R37, PT ;  /* 0x0000002524257248 */ /* 0x000fe40003fe0100 */
[----:B------:R-:W-:Y:S02]  /*87c0*/  SEL R16, R21, R12, !P5 ;  /* 0x0000000c15107207 */ /* 0x000fe40006800000 */
[----:B------:R-:W-:Y:S02]  /*87d0*/  SEL R20, R12, R21, !P5 ;  /* 0x000000150c147207 */ /* 0x000fe40006800000 */
[----:B------:R-:W-:Y:S02]  /*87e0*/  SEL R13, R18, R13, !P3 ;  /* 0x0000000d120d7207 */ /* 0x000fe40005800000 */
[----:B------:R-:W-:Y:S02]  /*87f0*/  VIMNMX R21, PT, PT, R33, R34, !PT ;  /* 0x0000002221157248 */ /* 0x000fe40007fe0100 */
[----:B------:R-:W-:-:S02]  /*8800*/  SEL R18, R22, R15, !P1 ;  /* 0x0000000f16127207 */ /* 0x000fc40004800000 */
[----:B------:R-:W-:Y:S02]  /*8810*/  ISETP.GE.AND P4, PT, R45, R38, PT ;  /* 0x000000262d00720c */ /* 0x000fe40003f86270 */
[CC--:B------:R-:W-:Y:S02]  /*8820*/  VIMNMX R36, PT, PT, R38.reuse, R45.reuse, !PT ;  /* 0x0000002d26247248 */ /* 0x0c0fe40007fe0100 */
[----:B------:R-:W-:Y:S02]  /*8830*/  VIMNMX R34, PT, PT, R33, R34, PT ;  /* 0x0000002221227248 */ /* 0x000fe40003fe0100 */
[----:B------:R-:W-:Y:S02]  /*8840*/  SEL R15, R15, R22, !P1 ;  /* 0x000000160f0f7207 */ /* 0x000fe40004800000 */
[----:B------:R-:W-:Y:S02]  /*8850*/  VIMNMX R38, PT, PT, R38, R45, PT ;  /* 0x0000002d26267248 */ /* 0x000fe40003fe0100 */
[----:B------:R-:W-:-:S02]  /*8860*/  ISETP.GE.AND P3, PT, R26, R25, PT ;  /* 0x000000191a00720c */ /* 0x000fc40003f66270 */
[----:B------:R-:W-:Y:S02]  /*8870*/  SEL R22, R23, R14, !P0 ;  /* 0x0000000e17167207 */ /* 0x000fe40004000000 */
[----:B------:R-:W-:Y:S02]  /*8880*/  VIMNMX R33, PT, PT, R25, R26, !PT ;  /* 0x0000001a19217248 */ /* 0x000fe40007fe0100 */
[----:B------:R-:W-:Y:S02]  /*8890*/  ISETP.GE.AND P1, PT, R42, R31, PT ;  /* 0x0000001f2a00720c */ /* 0x000fe40003f26270 */
[----:B------:R-:W-:Y:S02]  /*88a0*/  ISETP.GE.AND P5, PT, R37, R40, PT ;  /* 0x000000282500720c */ /* 0x000fe40003fa6270 */
[----:B------:R-:W-:Y:S02]  /*88b0*/  SEL R14, R14, R23, !P0 ;  /* 0x000000170e0e7207 */ /* 0x000fe40004000000 */
[----:B------:R-:W-:-:S02]  /*88c0*/  VIMNMX R25, PT, PT, R25, R26, PT ;  /* 0x0000001a19197248 */ /* 0x000fc40003fe0100 */
[----:B------:R-:W-:Y:S02]  /*88d0*/  SEL R10, R28, R27, !P6 ;  /* 0x0000001b1c0a7207 */ /* 0x000fe40007000000 */
        /* <DEDUP_REMOVED lines=8> */
[----:B------:R-:W-:Y:S02]  /*8960*/  ISETP.GE.AND P4, PT, R38, R35, PT ;  /* 0x000000232600720c */ /* 0x000fe40003f86270 */
[CC--:B------:R-:W-:Y:S02]  /*8970*/  VIMNMX R40, PT, PT, R35.reuse, R38.reuse, !PT ;  /* 0x0000002623287248 */ /* 0x0c0fe40007fe0100 */
[----:B------:R-:W-:-:S02]  /*8980*/  VIMNMX R8, PT, PT, R35, R38, PT ;  /* 0x0000002623087248 */ /* 0x000fc40003fe0100 */
        /* <DEDUP_REMOVED lines=8> */
[----:B------:R-:W-:Y:S02]  /*8a10*/  SEL R19, R4, R19, !P1 ;  /* 0x0000001304137207 */ /* 0x000fe40004800000 */
[----:B------:R-:W-:Y:S02]  /*8a20*/  SEL R13, R13, R18, !P5 ;  /* 0x000000120d0d7207 */ /* 0x000fe40006800000 */
[----:B------:R-:W-:Y:S02]  /*8a30*/  VIMNMX R32, PT, PT, R31, R42, !PT ;  /* 0x0000002a1f207248 */ /* 0x000fe40007fe0100 */
[----:B------:R-:W-:-:S02]  /*8a40*/  ISETP.GE.AND P6, PT, R41, R36, PT ;  /* 0x000000242900720c */ /* 0x000fc40003fc6270 */
[----:B------:R-:W-:Y:S02]  /*8a50*/  VIMNMX R24, PT, PT, R21, R24, PT ;  /* 0x0000001815187248 */ /* 0x000fe40003fe0100 */
[----:B------:R-:W-:Y:S02]  /*8a60*/  ISETP.GE.AND P1, PT, R25, R30, PT ;  /* 0x0000001e1900720c */ /* 0x000fe40003f26270 */
[----:B------:R-:W-:Y:S02]  /*8a70*/  SEL R18, R22, R15, !P0 ;  /* 0x0000000f16127207 */ /* 0x000fe40004000000 */
[----:B------:R-:W-:Y:S02]  /*8a80*/  VIMNMX R21, PT, PT, R30, R25, !PT ;  /* 0x000000191e157248 */ /* 0x000fe40007fe0100 */
[----:B------:R-:W-:Y:S02]  /*8a90*/  SEL R15, R15, R22, !P0 ;  /* 0x000000160f0f7207 */ /* 0x000fe40004000000 */
[----:B------:R-:W-:-:S02]  /*8aa0*/  VIMNMX R31, PT, PT, R31, R42, PT ;  /* 0x0000002a1f1f7248 */ /* 0x000fc40003fe0100 */
[CC--:B------:R-:W-:Y:S02]  /*8ab0*/  VIMNMX R38, PT, PT, R36.reuse, R41.reuse, !PT ;  /* 0x0000002924267248 */ /* 0x0c0fe40007fe0100 */
[----:B------:R-:W-:Y:S02]  /*8ac0*/  VIMNMX R43, PT, PT, R36, R41, PT ;  /* 0x00000029242b7248 */ /* 0x000fe40003fe0100 */
[----:B------:R-:W-:Y:S02]  /*8ad0*/  VIMNMX R25, PT, PT, R30, R25, PT ;  /* 0x000000191e197248 */ /* 0x000fe40003fe0100 */
[----:B------:R-:W-:Y:S02]  /*8ae0*/  ISETP.GE.AND P3, PT, R6, R33, PT ;  /* 0x000000210600720c */ /* 0x000fe40003f66270 */
[----:B------:R-:W-:Y:S02]  /*8af0*/  SEL R4, R37, R28, !P4 ;  /* 0x0000001c25047207 */ /* 0x000fe40006000000 */
[----:B------:R-:W-:-:S02]  /*8b00*/  SEL R22, R23, R14, !P2 ;  /* 0x0000000e17167207 */ /* 0x000fc40005000000 */
[CC--:B------:R-:W-:Y:S02]  /*8b10*/  VIMNMX R41, PT, PT, R33.reuse, R6.reuse, !PT ;  /* 0x0000000621297248 */ /* 0x0c0fe40007fe0100 */
[----:B------:R-:W-:Y:S02]  /*8b20*/  VIMNMX R30, PT, PT, R33, R6, PT ;  /* 0x00000006211e7248 */ /* 0x000fe40003fe0100 */
[----:B------:R-:W-:Y:S02]  /*8b30*/  SEL R28, R28, R37, !P4 ;  /* 0x000000251c1c7207 */ /* 0x000fe40006000000 */
[----:B------:R-:W-:Y:S02]  /*8b40*/  SEL R14, R14, R23, !P2 ;  /* 0x000000170e0e7207 */ /* 0x000fe40005000000 */
[----:B------:R-:W-:Y:S02]  /*8b50*/  SEL R33, R7, R26, !P6 ;  /* 0x0000001a07217207 */ /* 0x000fe40007000000 */
[----:B------:R-:W-:-:S02]  /*8b60*/  ISETP.GE.AND P4, PT, R39, R32, PT ;  /* 0x000000202700720c */ /* 0x000fc40003f86270 */
[----:B------:R-:W-:Y:S02]  /*8b70*/  SEL R23, R17, R16, !P1 ;  /* 0x0000001011177207 */ /* 0x000fe40004800000 */
[----:B------:R-:W-:Y:S02]  /*8b80*/  SEL R26, R26, R7, !P6 ;  /* 0x000000071a1a7207 */ /* 0x000fe40007000000 */
[----:B------:R-:W-:Y:S02]  /*8b90*/  VIMNMX R6, PT, PT, R32, R39, !PT ;  /* 0x0000002720067248 */ /* 0x000fe40007fe0100 */
[----:B------:R-:W-:Y:S02]  /*8ba0*/  SEL R16, R16, R17, !P1 ;  /* 0x0000001110107207 */ /* 0x000fe40004800000 */
[----:B------:R-:W-:Y:S02]  /*8bb0*/  VIMNMX R32, PT, PT, R32, R39, PT ;  /* 0x0000002720207248 */ /* 0x000fe40003fe0100 */
[----:B------:R-:W-:-:S02]  /*8bc0*/  ISETP.GE.AND P6, PT, R39, R31, PT ;  /* 0x0000001f2700720c */ /* 0x000fc40003fc6270 */
[----:B------:R-:W-:Y:S02]  /*8bd0*/  ISETP.GE.AND P5, PT, R43, R40, PT ;  /* 0x000000282b00720c */ /* 0x000fe40003fa6270 */
[----:B------:R-:W-:Y:S02]  /*8be0*/  SEL R17, R10, R27, !P3 ;  /* 0x0000001b0a117207 */ /* 0x000fe40005800000 */
[----:B------:R-:W-:Y:S02]  /*8bf0*/  SEL R27, R27, R10, !P3 ;  /* 0x0000000a1b1b7207 */ /* 0x000fe40005800000 */
[----:B------:R-:W-:Y:S02]  /*8c00*/  ISETP.GE.AND P1, PT, R24, R29, PT ;  /* 0x0000001d1800720c */ /* 0x000fe40003f26270 */
[CC--:B------:R-:W-:Y:S02]  /*8c10*/  VIMNMX R37, PT, PT, R29.reuse, R24.reuse, !PT ;  /* 0x000000181d257248 */ /* 0x0c0fe40007fe0100 */
[----:B------:R-:W-:-:S02]  /*8c20*/  VIMNMX R39, PT, PT, R29, R24, PT ;  /* 0x000000181d277248 */ /* 0x000fc40003fe0100 */
[CC--:B------:R-:W-:Y:S02]  /*8c30*/  VIMNMX R42, PT, PT, R40.reuse, R43.reuse, !PT ;  /* 0x0000002b282a7248 */ /* 0x0c0fe40007fe0100 */
[----:B------:R-:W-:Y:S02]  /*8c40*/  VIMNMX R7, PT, PT, R40, R43, PT ;  /* 0x0000002b28077248 */ /* 0x000fe40003fe0100 */
[----:B------:R-:W-:Y:S02]  /*8c50*/  ISETP.GE.AND P0, PT, R5, R38, PT ;  /* 0x000000260500720c */ /* 0x000fe40003f06270 */
[----:B------:R-:W-:Y:S02]  /*8c60*/  SEL R24, R20, R19, !P4 ;  /* 0x0000001314187207 */ /* 0x000fe40006000000 */
        /* <DEDUP_REMOVED lines=11> */
[----:B------:R-:W-:Y:S02]  /*8d20*/  ISETP.GE.AND P2, PT, R35, R12, PT ;  /* 0x0000000c2300720c */ /* 0x000fe40003f46270 */
[----:B------:R-:W-:Y:S02]  /*8d30*/  SEL R45, R3, R26, !P0 ;  /* 0x0000001a032d7207 */ /* 0x000fe40004000000 */
[----:B------:R-:W-:-:S02]  /*8d40*/  SEL R21, R22, R15, !P1 ;  /* 0x0000000f16157207 */ /* 0x000fc40004800000 */
[----:B------:R-:W-:Y:S02]  /*8d50*/  SEL R3, R26, R3, !P0 ;  /* 0x000000031a037207 */ /* 0x000fe40004000000 */
[----:B------:R-:W-:Y:S02]  /*8d60*/  SEL R15, R15, R22, !P1 ;  /* 0x000000160f0f7207 */ /* 0x000fe40004800000 */
[----:B------:R-:W-:Y:S02]  /*8d70*/  ISETP.GE.AND P0, PT, R8, R41, PT ;  /* 0x000000290800720c */ /* 0x000fe40003f06270 */
[----:B------:R-:W-:Y:S02]  /*8d80*/  SEL R22, R23, R14, !P3 ;  /* 0x0000000e17167207 */ /* 0x000fe40005800000 */
[----:B------:R-:W-:Y:S02]  /*8d90*/  ISETP.GE.AND P5, PT, R43, R42, PT ;  /* 0x0000002a2b00720c */ /* 0x000fe40003fa6270 */
[----:B------:R-:W-:-:S02]  /*8da0*/  SEL R14, R14, R23, !P3 ;  /* 0x000000170e0e7207 */ /* 0x000fc40005800000 */
[----:B------:R-:W-:Y:S02]  /*8db0*/  VIMNMX R36, PT, PT, R12, R35, !PT ;  /* 0x000000230c247248 */ /* 0x000fe40007fe0100 */
[----:B------:R-:W-:Y:S02]  /*8dc0*/  VIMNMX R28, PT, PT, R41, R8, PT ;  /* 0x00000008291c7248 */ /* 0x000fe40003fe0100 */
[----:B------:R-:W-:Y:S02]  /*8dd0*/  SEL R19, R18, R13, !P2 ;  /* 0x0000000d12137207 */ /* 0x000fe40005000000 */
[----:B------:R-:W-:Y:S02]  /*8de0*/  SEL R23, R17, R16, !P4 ;  /* 0x0000001011177207 */ /* 0x000fe40006000000 */
[----:B------:R-:W-:Y:S02]  /*8df0*/  VIMNMX R35, PT, PT, R12, R35, PT ;  /* 0x000000230c237248 */ /* 0x000fe40003fe0100 */
[----:B------:R-:W-:-:S02]  /*8e00*/  VIMNMX R26, PT, PT, R41, R8, !PT ;  /* 0x00000008291a7248 */ /* 0x000fc40007fe0100 */
[----:B------:R-:W-:Y:S02]  /*8e10*/  SEL R18, R13, R18, !P2 ;  /* 0x000000120d127207 */ /* 0x000fe40005000000 */
[----:B------:R-:W-:Y:S02]  /*8e20*/  SEL R16, R16, R17, !P4 ;  /* 0x0000001110107207 */ /* 0x000fe40006000000 */
[----:B------:R-:W-:Y:S02]  /*8e30*/  SEL R8, R31, R32, !P6 ;  /* 0x000000201f087207 */ /* 0x000fe40007000000 */
[----:B------:R-:W-:Y:S02]  /*8e40*/  SEL R29, R32, R31, !P6 ;  /* 0x0000001f201d7207 */ /* 0x000fe40007000000 */
[CC--:B------:R-:W-:Y:S02]  /*8e50*/  VIMNMX R40, PT, PT, R42.reuse, R43.reuse, !PT ;  /* 0x0000002b2a287248 */ /* 0x0c0fe40007fe0100 */
[----:B------:R-:W-:-:S02]  /*8e60*/  VIMNMX R12, PT, PT, R42, R43, PT ;  /* 0x0000002b2a0c7248 */ /* 0x000fc40003fe0100 */
[----:B------:R-:W-:Y:S02]  /*8e70*/  ISETP.GT.AND P2, PT, R42, R11, PT ;  /* 0x0000000b2a00720c */ /* 0x000fe40003f44270 */
[----:B------:R-:W-:Y:S02]  /*8e80*/  SEL R17, R4, R27, !P0 ;  /* 0x0000001b04117207 */ /* 0x000fe40004000000 */
[----:B------:R-:W-:Y:S02]  /*8e90*/  SEL R30, R27, R4, !P0 ;  /* 0x000000041b1e7207 */ /* 0x000fe40004000000 */
[----:B------:R-:W-:Y:S02]  /*8ea0*/  ISETP.GE.AND P4, PT, R33, R20, PT ;  /* 0x000000142100720c */ /* 0x000fe40003f86270 */
[----:B------:R-:W-:Y:S02]  /*8eb0*/  ISETP.GE.AND P1, PT, R34, R37, PT ;  /* 0x000000252200720c */ /* 0x000fe40003f26270 */
[----:B------:R-:W-:-:S02]  /*8ec0*/  VIMNMX R32, PT, PT, R37, R34, !PT ;  /* 0x0000002225207248 */ /* 0x000fc40007fe0100 */
[----:B------:R-:W-:Y:S02]  /*8ed0*/  SEL R13, R24, R9, !P6 ;  /* 0x00000009180d7207 */ /* 0x000fe40007000000 */
[----:B------:R-:W-:Y:S02]  /*8ee0*/  SEL R4, R45, R38, !P5 ;  /* 0x000000262d047207 */ /* 0x000fe40006800000 */
[----:B------:R-:W-:Y:S02]  /*8ef0*/  SEL R42, R38, R45, !P5 ;  /* 0x0000002d262a7207 */ /* 0x000fe40006800000 */
[----:B------:R-:W-:Y:S02]  /*8f00*/  ISETP.GE.AND P3, PT, R39, R36, PT ;  /* 0x000000242700720c */ /* 0x000fe40003f66270 */
[----:B------:R-:W-:Y:S02]  /*8f10*/  VIMNMX R34, PT, PT, R37, R34, PT ;  /* 0x0000002225227248 */ /* 0x000fe40003fe0100 */
[----:B------:R-:W-:-:S02]  /*8f20*/  SEL R9, R9, R24, !P6 ;  /* 0x0000001809097207 */ /* 0x000fc40007000000 */
[----:B------:R-:W-:Y:S02]  /*8f30*/  ISETP.GE.AND P5, PT, R28, R25, PT ;  /* 0x000000191c00720c */ /* 0x000fe40003fa6270 */
[----:B------:R-:W-:Y:S02]  /*8f40*/  VIMNMX R31, PT, PT, R36, R39, !PT ;  /* 0x00000027241f7248 */ /* 0x000fe40007fe0100 */
[CC--:B------:R-:W-:Y:S02]  /*8f50*/  VIMNMX R24, PT, PT, R20.reuse, R33.reuse, !PT ;  /* 0x0000002114187248 */ /* 0x0c0fe40007fe0100 */
[----:B------:R-:W-:Y:S02]  /*8f60*/  VIMNMX R37, PT, PT, R20, R33, PT ;  /* 0x0000002114257248 */ /* 0x000fe40003fe0100 */
[----:B------:R-:W-:Y:S02]  /*8f70*/  VIMNMX R36, PT, PT, R36, R39, PT ;  /* 0x0000002724247248 */ /* 0x000fe40003fe0100 */
[----:B------:R-:W-:-:S02]  /*8f80*/  ISETP.GE.AND P6, PT, R7, R26, PT ;  /* 0x0000001a0700720c */ /* 0x000fc40003fc6270 */
[----:B------:R-:W-:Y:S02]  /*8f90*/  SEL R20, R23, R14, !P4 ;  /* 0x0000000e17147207 */ /* 0x000fe40006000000 */
[----:B------:R-:W-:Y:S02]  /*8fa0*/  ISETP.GE.AND P0, PT, R35, R6, PT ;  /* 0x000000062300720c */ /* 0x000fe40003f06270 */
[----:B------:R-:W-:Y:S02]  /*8fb0*/  VIMNMX R27, PT, PT, R6, R35, !PT ;  /* 0x00000023061b7248 */ /* 0x000fe40007fe0100 */
[CC--:B------:R-:W-:Y:S02]  /*8fc0*/  VIMNMX R39, PT, PT, R26.reuse, R7.reuse, !PT ;  /* 0x000000071a277248 */ /* 0x0c0fe40007fe0100 */
[----:B------:R-:W-:Y:S02]  /*8fd0*/  VIMNMX R41, PT, PT, R26, R7, PT ;  /* 0x000000071a297248 */ /* 0x000fe40003fe0100 */
[----:B------:R-:W-:-:S02]  /*8fe0*/  SEL R14, R14, R23, !P4 ;  /* 0x000000170e0e7207 */ /* 0x000fc40006000000 */
[----:B------:R-:W-:Y:S02]  /*8ff0*/  VIMNMX R35, PT, PT, R6, R35, PT ;  /* 0x0000002306237248 */ /* 0x000fe40003fe0100 */
        /* <DEDUP_REMOVED lines=8> */
[----:B------:R-:W-:Y:S02]  /*9080*/  VIMNMX R38, PT, PT, R25, R28, !PT ;  /* 0x0000001c19267248 */ /* 0x000fe40007fe0100 */
[----:B------:R-:W-:Y:S02]  /*9090*/  ISETP.GE.AND P5, PT, R35, R8, PT ;  /* 0x000000082300720c */ /* 0x000fe40003fa6270 */
[----:B------:R-:W-:-:S02]  /*90a0*/  VIMNMX R22, PT, PT, R8, R35, !PT ;  /* 0x0000002308167248 */ /* 0x000fc40007fe0100 */
[----:B------:R-:W-:Y:S02]  /*90b0*/  ISETP.GE.AND P6, PT, R12, R39, PT ;  /* 0x000000270c00720c */ /* 0x000fe40003fc6270 */
[----:B------:R-:W-:Y:S02]  /*90c0*/  VIMNMX R25, PT, PT, R25, R28, PT ;  /* 0x0000001c19197248 */ /* 0x000fe40003fe0100 */
[----:B------:R-:W-:Y:S02]  /*90d0*/  SEL R6, R19, R10, !P0 ;  /* 0x0000000a13067207 */ /* 0x000fe40004000000 */
[----:B------:R-:W-:Y:S02]  /*90e0*/  VIMNMX R8, PT, PT, R8, R35, PT ;  /* 0x0000002308087248 */ /* 0x000fe40003fe0100 */
[----:B------:R-:W-:Y:S02]  /*90f0*/  SEL R10, R10, R19, !P0 ;  /* 0x000000130a0a7207 */ /* 0x000fe40004000000 */
[----:B------:R-:W-:-:S02]  /*9100*/  SEL R33, R40, R11, P2 ;  /* 0x0000000b28217207 */ /* 0x000fc40001000000 */
[----:B------:R-:W-:Y:S02]  /*9110*/  ISETP.GE.AND P4, PT, R36, R27, PT ;  /* 0x0000001b2400720c */ /* 0x000fe40003f86270 */
[----:B------:R-:W-:Y:S02]  /*9120*/  SEL R19, R3, R42, P2 ;  /* 0x0000002a03137207 */ /* 0x000fe40001000000 */
[----:B------:R-:W-:Y:S02]  /*9130*/  VIMNMX R48, PT, PT, R39, R12, !PT ;  /* 0x0000000c27307248 */ /* 0x000fe40007fe0100 */
[----:B------:R-:W-:Y:S02]  /*9140*/  SEL R11, R11, R40, P2 ;  /* 0x000000280b0b7207 */ /* 0x000fe40001000000 */
[----:B------:R-:W-:Y:S02]  /*9150*/  VIMNMX R26, PT, PT, R27, R36, !PT ;  /* 0x000000241b1a7248 */ /* 0x000fe40007fe0100 */
[----:B------:R-:W-:-:S02]  /*9160*/  ISETP.GE.AND P1, PT, R37, R32, PT ;  /* 0x000000202500720c */ /* 0x000fc40003f26270 */
[----:B------:R-:W-:Y:S02]  /*9170*/  SEL R3, R42, R3, P2 ;  /* 0x000000032a037207 */ /* 0x000fe40001000000 */
[----:B------:R-:W-:Y:S02]  /*9180*/  VIMNMX R39, PT, PT, R39, R12, PT ;  /* 0x0000000c27277248 */ /* 0x000fe40003fe0100 */
[----:B------:R-:W-:Y:S02]  /*9190*/  SEL R47, R4, R5, !P6 ;  /* 0x00000005042f7207 */ /* 0x000fe40007000000 */
[----:B------:R-:W-:Y:S02]  /*91a0*/  SEL R50, R5, R4, !P6 ;  /* 0x0000000405327207 */ /* 0x000fe40007000000 */
[----:B------:R-:W-:Y:S02]  /*91b0*/  VIMNMX R27, PT, PT, R27, R36, PT ;  /* 0x000000241b1b7248 */ /* 0x000fe40003fe0100 */
[----:B------:R-:W-:-:S02]  /*91c0*/  ISETP.GE.AND P3, PT, R34, R31, PT ;  /* 0x0000001f2200720c */ /* 0x000fc40003f66270 */
[----:B------:R-:W-:Y:S02]  /*91d0*/  VIMNMX R30, PT, PT, R31, R34, !PT ;  /* 0x000000221f1e7248 */ /* 0x000fe40007fe0100 */
[----:B------:R-:W-:Y:S02]  /*91e0*/  ISETP.GE.AND P0, PT, R25, R24, PT ;  /* 0x000000181900720c */ /* 0x000fe40003f06270 */
[----:B------:R-:W-:Y:S02]  /*91f0*/  ISETP.GE.AND P2, PT, R41, R38, PT ;  /* 0x000000262900720c */ /* 0x000fe40003f46270 */
[----:B------:R-:W-:Y:S02]  /*9200*/  VIMNMX R44, PT, PT, R38, R41, !PT ;  /* 0x00000029262c7248 */ /* 0x000fe40007fe0100 */
[----:B------:R-:W-:Y:S02]  /*9210*/  SEL R12, R6, R9, !P5 ;  /* 0x00000009060c7207 */ /* 0x000fe40006800000 */
[----:B------:R-:W-:-:S02]  /*9220*/  ISETP.GE.AND P6, PT, R8, R29, PT ;  /* 0x0000001d0800720c */ /* 0x000fc40003fc6270 */
[----:B------:R-:W-:Y:S02]  /*9230*/  VIMNMX R31, PT, PT, R31, R34, PT ;  /* 0x000000221f1f7248 */ /* 0x000fe40003fe0100 */
[----:B------:R-:W-:Y:S02]  /*9240*/  VIMNMX R35, PT, PT, R32, R37, !PT ;  /* 0x0000002520237248 */ /* 0x000fe40007fe0100 */
[----:B------:R-:W-:Y:S02]  /*9250*/  VIMNMX R36, PT, PT, R24, R25, !PT ;  /* 0x0000001918247248 */ /* 0x000fe40007fe0100 */
[----:B------:R-:W-:Y:S02]  /*9260*/  VIMNMX R41, PT, PT, R38, R41, PT ;  /* 0x0000002926297248 */ /* 0x000fe40003fe0100 */
[----:B------:R-:W-:Y:S02]  /*9270*/  SEL R6, R9, R6, !P5 ;  /* 0x0000000609067207 */ /* 0x000fe40006800000 */
        /* <DEDUP_REMOVED lines=13> */
[----:B------:R-:W-:Y:S02]  /*9350*/  ISETP.GE.AND P5, PT, R27, R22, PT ;  /* 0x000000161b00720c */ /* 0x000fe40003fa6270 */
[CC--:B------:R-:W-:Y:S02]  /*9360*/  VIMNMX R25, PT, PT, R22.reuse, R27.reuse, !PT ;  /* 0x0000001b16197248 */ /* 0x0c0fe40007fe0100 */
[----:B------:R-:W-:Y:S02]  /*9370*/  VIMNMX R24, PT, PT, R22, R27, PT ;  /* 0x0000001b16187248 */ /* 0x000fe40003fe0100 */
[----:B------:R-:W-:Y:S02]  /*9380*/  ISETP.GE.AND P4, PT, R31, R26, PT ;  /* 0x0000001a1f00720c */ /* 0x000fe40003f86270 */
[----:B------:R-:W-:Y:S02]  /*9390*/  ISETP.GE.AND P1, PT, R41, R36, PT ;  /* 0x000000242900720c */ /* 0x000fe40003f26270 */
[----:B------:R-:W-:-:S02]  /*93a0*/  SEL R13, R13, R12, !P6 ;  /* 0x0000000c0d0d7207 */ /* 0x000fc40007000000 */
[----:B------:R-:W-:Y:S02]  /*93b0*/  ISETP.GE.AND P3, PT, R37, R30, PT ;  /* 0x0000001e2500720c */ /* 0x000fe40003f66270 */
[CC--:B------:R-:W-:Y:S02]  /*93c0*/  VIMNMX R21, PT, PT, R30.reuse, R37.reuse, !PT ;  /* 0x000000251e157248 */ /* 0x0c0fe40007fe0100 */
[----:B------:R-:W-:Y:S02]  /*93d0*/  VIMNMX R20, PT, PT, R30, R37, PT ;  /* 0x000000251e147248 */ /* 0x000fe40003fe0100 */
[----:B------:R-:W-:Y:S02]  /*93e0*/  ISETP.GE.AND P2, PT, R40, R35, PT ;  /* 0x000000232800720c */ /* 0x000fe40003f46270 */
        /* <DEDUP_REMOVED lines=8> */
[----:B------:R-:W-:Y:S02]  /*9470*/  VIMNMX R28, PT, PT, R29, R8, !PT ;  /* 0x000000081d1c7248 */ /* 0x000fe40007fe0100 */
[----:B------:R-:W-:Y:S02]  /*9480*/  SEL R18, R9, R6, !P5 ;  /* 0x0000000609127207 */ /* 0x000fe40006800000 */
[----:B------:R-:W-:Y:S02]  /*9490*/  SEL R17, R6, R9, !P5 ;  /* 0x0000000906117207 */ /* 0x000fe40006800000 */
[----:B------:R-:W-:Y:S02]  /*94a0*/  SEL R12, R32, R7, !P4 ;  /* 0x00000007200c7207 */ /* 0x000fe40006000000 */
[----:B------:R-:W-:Y:S02]  /*94b0*/  SEL R11, R7, R32, !P4 ;  /* 0x00000020070b7207 */ /* 0x000fe40006000000 */
[----:B------:R-:W-:-:S02]  /*94c0*/  SEL R5, R45, R14, !P1 ;  /* 0x0000000e2d057207 */ /* 0x000fc40004800000 */
[----:B------:R-:W-:Y:S02]  /*94d0*/  SEL R4, R14, R45, !P1 ;  /* 0x0000002d0e047207 */ /* 0x000fe40004800000 */
[----:B------:R-:W-:Y:S02]  /*94e0*/  VIMNMX R29, PT, PT, R29, R8, PT ;  /* 0x000000081d1d7248 */ /* 0x000fe40003fe0100 */
[----:B------:R-:W-:Y:S02]  /*94f0*/  VIMNMX R27, PT, PT, R26, R31, !PT ;  /* 0x0000001f1a1b7248 */ /* 0x000fe40007fe0100 */
[----:B------:R-:W-:Y:S02]  /*9500*/  VIMNMX R38, PT, PT, R44, R39, !PT ;  /* 0x000000272c267248 */ /* 0x000fe40007fe0100 */
[----:B------:R-:W-:Y:S02]  /*9510*/  SEL R7, R42, R15, !P2 ;  /* 0x0000000f2a077207 */ /* 0x000fe40005000000 */
[----:B------:R-:W-:-:S02]  /*9520*/  SEL R6, R15, R42, !P2 ;  /* 0x0000002a0f067207 */ /* 0x000fc40005000000 */
[----:B------:R-:W-:Y:S02]  /*9530*/  SEL R14, R19, R50, !P6 ;  /* 0x00000032130e7207 */ /* 0x000fe40007000000 */
[----:B------:R-:W-:Y:S02]  /*9540*/  VIMNMX R26, PT, PT, R26, R31, PT ;  /* 0x0000001f1a1a7248 */ /* 0x000fe40003fe0100 */
[----:B------:R-:W-:Y:S02]  /*9550*/  VIMNMX R39, PT, PT, R44, R39, PT ;  /* 0x000000272c277248 */ /* 0x000fe40003fe0100 */
[----:B------:R-:W-:Y:S02]  /*9560*/  SEL R9, R43, R34, !P3 ;  /* 0x000000222b097207 */ /* 0x000fe40005800000 */
[----:B------:R-:W-:Y:S02]  /*9570*/  SEL R8, R34, R43, !P3 ;  /* 0x0000002b22087207 */ /* 0x000fe40005800000 */
[----:B------:R-:W-:-:S02]  /*9580*/  SEL R16, R47, R46, !P0 ;  /* 0x0000002e2f107207 */ /* 0x000fc40004000000 */
[----:B------:R-:W-:Y:S02]  /*9590*/  SEL R15, R46, R47, !P0 ;  /* 0x0000002f2e0f7207 */ /* 0x000fe40004000000 */
[----:B------:R-:W-:-:S07]  /*95a0*/  SEL R19, R50, R19, !P6 ;  /* 0x0000001332137207 */ /* 0x000fce0007000000 */
.L_x_69:
[----:B------:R-:W-:Y:S05]  /*95b0*/  BSYNC.RECONVERGENT B0 ;  /* 0x0000000000007941 */ /* 0x000fea0003800200 */
.L_x_68:
[----:B------:R-:W-:-:S05]  /*95c0*/  UMOV UR4, 0x2 ;  /* 0x0000000200047882 */ /* 0x000fca0000000000 */
.L_x_73:
[----:B------:R-:W-:Y:S01]  /*95d0*/  UIADD3 UR5, UPT, UPT, -UR4, URZ, URZ ;  /* 0x000000ff04057290 */ /* 0x000fe2000fffe1ff */
[----:B0-----:R-:W0:Y:S01]  /*95e0*/  S2UR UR6, SR_CgaCtaId ;  /* 0x00000000000679c3 */ /* 0x001e220000008800 */
[----:B------:R-:W-:-:S07]  /*95f0*/  UIADD3 UR10, UPT, UPT, UR4, -0x1, URZ ;  /* 0xffffffff040a7890 */ /* 0x000fce000fffe0ff */
[----:B------:R-:W-:Y:S01]  /*9600*/  BAR.SYNC.DEFER_BLOCKING 0x0 ;  /* 0x0000000000007b1d */ /* 0x000fe20000010000 */
[----:B--2---:R-:W-:Y:S01]  /*9610*/  IMAD.MOV.U32 R43, RZ, RZ, 0x44 ;  /* 0x00000044ff2b7424 */ /* 0x004fe200078e00ff */
[----:B------:R-:W-:Y:S01]  /*9620*/  LOP3.LUT R31, R0, UR5, RZ, 0xc0, !PT ;  /* 0x00000005001f7c12 */ /* 0x000fe2000f8ec0ff */
[----:B------:R-:W-:-:S03]  /*9630*/  USHF.R.U32.HI UR5, URZ, 0x1, UR4 ;  /* 0x00000001ff057899 */ /* 0x000fc60008011604 */
[----:B------:R-:W-:Y:S01]  /*9640*/  BSSY.RECONVERGENT B0, `(.L_x_70) ;  /* 0x0000037000007945 */ /* 0x000fe20003800200 */
[----:B------:R-:W-:Y:S02]  /*9650*/  IMAD R31, R31, 0x11, RZ ;  /* 0x000000111f1f7824 */ /* 0x000fe400078e02ff */
[----:B------:R-:W-:Y:S01]  /*9660*/  IMAD.U32 R37, RZ, RZ, UR5 ;  /* 0x00000005ff257e24 */ /* 0x000fe2000f8e00ff */
[----:B------:R-:W-:Y:S02]  /*9670*/  UMOV UR5, 0x400 ;  /* 0x0000040000057882 */ /* 0x000fe40000000000 */
[----:B------:R-:W-:Y:S02]  /*9680*/  VIMNMX R45, PT, PT, R31, UR7, PT ;  /* 0x000000071f2d7c48 */ /* 0x000fe4000bfe0100 */
[----:B------:R-:W-:-:S03]  /*9690*/  LOP3.LUT R31, R0, UR10, RZ, 0xc0, !PT ;  /* 0x0000000a001f7c12 */ /* 0x000fc6000f8ec0ff */
[----:B------:R-:W-:Y:S02]  /*96a0*/  IMAD R34, R37, 0x11, R45 ;  /* 0x0000001125227824 */ /* 0x000fe400078e022d */
[----:B------:R-:W-:Y:S01]  /*96b0*/  IMAD R36, R31, 0x11, RZ ;  /* 0x000000111f247824 */ /* 0x000fe200078e02ff */
[----:B0-----:R-:W-:Y:S02]  /*96c0*/  ULEA UR6, UR6, UR5, 0x18 ;  /* 0x0000000506067291 */ /* 0x001fe4000f8ec0ff */
[----:B------:R-:W-:-:S05]  /*96d0*/  VIMNMX R34, PT, PT, R34, UR7, PT ;  /* 0x0000000722227c48 */ /* 0x000fca000bfe0100 */
[--C-:B------:R-:W-:Y:S02]  /*96e0*/  IMAD R37, R37, 0x11, R34.reuse ;  /* 0x0000001125257824 */ /* 0x100fe400078e0222 */
[----:B------:R-:W-:Y:S01]  /*96f0*/  IMAD R32, R0, R43, UR6 ;  /* 0x0000000600207e24 */ /* 0x000fe2000f8e022b */
[----:B------:R-:W-:Y:S02]  /*9700*/  VIMNMX R43, PT, PT, R36, UR7, PT ;  /* 0x00000007242b7c48 */ /* 0x000fe4000bfe0100 */
[----:B------:R-:W-:Y:S02]  /*9710*/  VIMNMX R31, PT, PT, R37, UR7, PT ;  /* 0x00000007251f7c48 */ /* 0x000fe4000bfe0100 */
[----:B------:R0:W-:Y:S03]  /*9720*/  STS [R32], R29 ;  /* 0x0000001d20007388 */ /* 0x0001e60000000800 */
[----:B------:R-:W-:Y:S01]  /*9730*/  IMAD.IADD R36, R31, 0x1, -R34 ;  /* 0x000000011f247824 */ /* 0x000fe200078e0a22 */
[----:B------:R1:W-:Y:S04]  /*9740*/  STS [R32+0x4], R28 ;  /* 0x0000041c20007388 */ /* 0x0003e80000000800 */
[C---:B------:R-:W-:Y:S01]  /*9750*/  ISETP.GE.AND P0, PT, R43.reuse, R36, PT ;  /* 0x000000242b00720c */ /* 0x040fe20003f06270 */
[----:B------:R-:W-:Y:S01]  /*9760*/  IMAD.IADD R36, R43, 0x1, -R36 ;  /* 0x000000012b247824 */ /* 0x000fe200078e0a24 */
[----:B0-----:R-:W-:Y:S01]  /*9770*/  VIADDMNMX R29, R34, -R45, R43, PT ;  /* 0x8000002d221d7246 */ /* 0x001fe2000380012b */
        /* <DEDUP_REMOVED lines=19> */
[----:B-1----:R-:W-:-:S07]  /*98b0*/  IMAD.IADD R23, R43, 0x1, R34 ;  /* 0x000000012b177824 */ /* 0x002fce00078e0222 */
.L_x_72:
[----:B------:R-:W-:-:S05]  /*98c0*/  IMAD.IADD R20, R29, 0x1, -R36 ;  /* 0x000000011d147824 */ /* 0x000fca00078e0a24 */
[----:B------:R-:W-:-:S04]  /*98d0*/  LEA.HI R21, R20, R20, RZ, 0x1 ;  /* 0x0000001414157211 */ /* 0x000fc800078f08ff */
[----:B------:R-:W-:-:S04]  /*98e0*/  LEA.HI.SX32 R20, R21, R36, 0x1f ;  /* 0x0000002415147211 */ /* 0x000fc800078ffaff */
[----:B------:R-:W-:Y:S01]  /*98f0*/  LOP3.LUT R22, RZ, R20, RZ, 0x33, !PT ;  /* 0x00000014ff167212 */ /* 0x000fe200078e33ff */
[----:B------:R-:W-:-:S04]  /*9900*/  IMAD.IADD R21, R45, 0x1, R20 ;  /* 0x000000012d157824 */ /* 0x000fc800078e0214 */
        /* <DEDUP_REMOVED lines=10> */
.L_x_71:
[----:B------:R-:W-:Y:S05]  /*99b0*/  BSYNC.RECONVERGENT B0 ;  /* 0x0000000000007941 */ /* 0x000fea0003800200 */
.L_x_70:
[----:B------:R-:W-:Y:S01]  /*99c0*/  IMAD.IADD R37, R45, 0x1, R36 ;  /* 0x000000012d257824 */ /* 0x000fe200078e0224 */
[----:B-1----:R-:W-:Y:S01]  /*99d0*/  IADD3 R30, PT, PT, -R36, R34, R43 ;  /* 0x00000022241e7210 */ /* 0x002fe20007ffe12b */
[----:B------:R-:W-:Y:S01]  /*99e0*/  UISETP.GE.U32.AND UP0, UPT, UR4, 0x81, UPT ;  /* 0x000000810400788c */ /* 0x000fe2000bf06070 */
[----:B------:R-:W-:Y:S01]  /*99f0*/  PLOP3.LUT P6, PT, PT, PT, PT, 0x8, 0x80 ;  /* 0x000000000080781c */ /* 0x000fe20003fce170 */
[C---:B------:R-:W-:Y:S01]  /*9a00*/  VIADD R49, R37.reuse, 0x1 ;  /* 0x0000000125317836 */ /* 0x040fe20000000000 */
[----:B------:R-:W-:Y:S01]  /*9a10*/  LEA R20, R37, UR6, 0x2 ;  /* 0x0000000625147c11 */ /* 0x000fe2000f8e10ff */
[C---:B------:R-:W-:Y:S01]  /*9a20*/  VIADD R46, R30.reuse, 0x1 ;  /* 0x000000011e2e7836 */ /* 0x040fe20000000000 */
[C---:B------:R-:W-:Y:S01]  /*9a30*/  LEA R21, R30.reuse, UR6, 0x2 ;  /* 0x000000061e157c11 */ /* 0x040fe2000f8e10ff */
[----:B------:R-:W-:Y:S01]  /*9a40*/  USHF.L.U32 UR5, UR4, 0x1, URZ ;  /* 0x0000000104057899 */ /* 0x000fe200080006ff */
[----:B------:R-:W-:Y:S01]  /*9a50*/  ISETP.GE.AND P0, PT, R30, R31, PT ;  /* 0x0000001f1e00720c */ /* 0x000fe20003f06270 */
[----:B------:R-:W-:Y:S01]  /*9a60*/  LDS R36, [R20] ;  /* 0x0000000014247984 */ /* 0x000fe20000000800 */
[----:B------:R-:W-:-:S02]  /*9a70*/  PLOP3.LUT P2, PT, PT, PT, PT, 0x8, 0x80 ;  /* 0x000000000080781c */ /* 0x000fc40003f4e170 */
[----:B------:R-:W-:Y:S01]  /*9a80*/  PLOP3.LUT P3, PT, PT, PT, PT, 0x8, 0x80 ;  /* 0x000000000080781c */ /* 0x000fe20003f6e170 */
[----:B------:R-:W0:Y:S01]  /*9a90*/  LDS R33, [R21] ;  /* 0x0000000015217984 */ /* 0x000e220000000800 */
[----:B------:R-:W-:-:S07]  /*9aa0*/  UMOV UR4, UR5 ;  /* 0x0000000500047c82 */ /* 0x000fce0008000000 */
[----:B0-----:R-:W-:-:S04]  /*9ab0*/  @!P0 ISETP.GE.AND P1, PT, R33, R36, PT ;  /* 0x000000242100820c */ /* 0x001fc80003f26270 */
[----:B------:R-:W-:-:S04]  /*9ac0*/  @!P0 ISETP.GE.OR P6, PT, R37, R34, !P1 ;  /* 0x000000222500820c */ /* 0x000fc80004fc6670 */
[----:B------:R-:W-:-:S09]  /*9ad0*/  SEL R29, R33, R36, P6 ;  /* 0x00000024211d7207 */ /* 0x000fd20003000000 */
[----:B------:R-:W-:Y:S01]  /*9ae0*/  @P6 LDS R33, [R21+0x4] ;  /* 0x0000040015216984 */ /* 0x000fe20000000800 */
[----:B------:R-:W-:Y:S02]  /*9af0*/  @!P6 IMAD.MOV R46, RZ, RZ, R30 ;  /* 0x000000ffff2ee224 */ /* 0x000fe400078e021e */
[----:B------:R-:W-:Y:S01]  /*9b00*/  @P6 IMAD.MOV R49, RZ, RZ, R37 ;  /* 0x000000ffff316224 */ /* 0x000fe200078e0225 */
[----:B------:R-:W0:Y:S01]  /*9b10*/  @!P6 LDS R36, [R20+0x4] ;  /* 0x000004001424e984 */ /* 0x000e220000000800 */
[C---:B------:R-:W-:Y:S01]  /*9b20*/  VIADD R42, R46.reuse, 0x1 ;  /* 0x000000012e2a7836 */ /* 0x040fe20000000000 */
[----:B------:R-:W-:Y:S01]  /*9b30*/  ISETP.GE.AND P0, PT, R46, R31, PT ;  /* 0x0000001f2e00720c */ /* 0x000fe20003f06270 */
[----:B------:R-:W-:Y:S01]  /*9b40*/  VIADD R35, R49, 0x1 ;  /* 0x0000000131237836 */ /* 0x000fe20000000000 */
[----:B------:R-:W-:Y:S02]  /*9b50*/  SEL R37, R30, R37, P6 ;  /* 0x000000251e257207 */ /* 0x000fe40003000000 */
[----:B------:R-:W-:-:S02]  /*9b60*/  PLOP3.LUT P6, PT, PT, PT, PT, 0x8, 0x80 ;  /* 0x000000000080781c */ /* 0x000fc40003fce170 */
[----:B------:R-:W-:-:S07]  /*9b70*/  LEA R37, R37, UR6, 0x2 ;  /* 0x0000000625257c11 */ /* 0x000fce000f8e10ff */
        /* <DEDUP_REMOVED lines=84> */
[----:B------:R-:W-:-:S03]  /*a0c0*/  P2R R66, PR, RZ, 0x2 ;  /* 0x00000002ff427803 */ /* 0x000fc60000000000 */
        /* <DEDUP_REMOVED lines=28> */
[----:B------:R-:W-:-:S07]  /*a290*/  ISETP.NE.AND P3, PT, R65, RZ, PT ;  /* 0x000000ff4100720c */ /* 0x000fce0003f65270 */
[----:B0-----:R-:W-:-:S04]  /*a2a0*/  @!P5 ISETP.GE.AND P0, PT, R33, R36, PT ;  /* 0x000000242100d20c */ /* 0x001fc80003f06270 */
[----:B------:R-:W-:Y:S02]  /*a2b0*/  @!P5 ISETP.GE.OR P4, PT, R53, R34, !P0 ;  /* 0x000000223500d20c */ /* 0x000fe40004786670 */
[----:B------:R-:W-:Y:S02]  /*a2c0*/  PLOP3.LUT P5, PT, PT, PT, PT, 0x8, 0x80 ;  /* 0x000000000080781c */ /* 0x000fe40003fae170 */
[----:B------:R-:W-:-:S09]  /*a2d0*/  SEL R23, R33, R36, P4 ;  /* 0x0000002421177207 */ /* 0x000fd20002000000 */
[----:B------:R-:W-:Y:S02]  /*a2e0*/  @P4 IMAD.MOV R55, RZ, RZ, R53 ;  /* 0x000000ffff374224 */ /* 0x000fe400078e0235 */
[----:B------:R-:W-:Y:S02]  /*a2f0*/  @!P4 IMAD.MOV R56, RZ, RZ, R54 ;  /* 0x000000ffff38c224 */ /* 0x000fe400078e0236 */
[C---:B------:R-:W-:Y:S01]  /*a300*/  VIADD R57, R55.reuse, 0x1 ;  /* 0x0000000137397836 */ /* 0x040fe20000000000 */
[----:B------:R-:W-:Y:S02]  /*a310*/  @!P4 LEA R59, R55, UR6, 0x2 ;  /* 0x00000006373bcc11 */ /* 0x000fe4000f8e10ff */
[C---:B------:R-:W-:Y:S02]  /*a320*/  @P4 LEA R60, R56.reuse, UR6, 0x2 ;  /* 0x00000006383c4c11 */ /* 0x040fe4000f8e10ff */
[----:B------:R-:W-:Y:S01]  /*a330*/  ISETP.GE.AND P2, PT, R56, R31, PT ;  /* 0x0000001f3800720c */ /* 0x000fe20003f46270 */
[----:B------:R-:W-:Y:S04]  /*a340*/  @!P4 LDS R36, [R59] ;  /* 0x000000003b24c984 */ /* 0x000fe80000000800 */
[----:B------:R0:W1:Y:S02]  /*a350*/  @P4 LDS R33, [R60] ;  /* 0x000000003c214984 */ /* 0x0000640000000800 */
[----:B0-----:R-:W-:-:S02]  /*a360*/  P2R R60, PR, RZ, 0x10 ;  /* 0x00000010ff3c7803 */ /* 0x001fc40000000000 */
[----:B------:R-:W-:Y:S01]  /*a370*/  ISETP.NE.AND P4, PT, R58, RZ, PT ;  /* 0x000000ff3a00720c */ /* 0x000fe20003f85270 */
[----:B------:R-:W-:-:S03]  /*a380*/  VIADD R58, R56, 0x1 ;  /* 0x00000001383a7836 */ /* 0x000fc60000000000 */
[----:B------:R-:W-:-:S04]  /*a390*/  SEL R46, R46, R49, P4 ;  /* 0x000000312e2e7207 */ /* 0x000fc80002000000 */
[----:B------:R-:W-:Y:S02]  /*a3a0*/  LEA R46, R46, UR6, 0x2 ;  /* 0x000000062e2e7c11 */ /* 0x000fe4000f8e10ff */
[----:B-1----:R-:W-:-:S04]  /*a3b0*/  @!P2 ISETP.GE.AND P0, PT, R33, R36, PT ;  /* 0x000000242100a20c */ /* 0x002fc80003f06270 */
[----:B------:R-:W-:Y:S02]  /*a3c0*/  @!P2 ISETP.GE.OR P5, PT, R55, R34, !P0 ;  /* 0x000000223700a20c */ /* 0x000fe400047a6670 */
[----:B------:R-:W-:Y:S02]  /*a3d0*/  ISETP.NE.AND P2, PT, R67, RZ, PT ;  /* 0x000000ff4300720c */ /* 0x000fe40003f45270 */
[----:B------:R-:W-:-:S09]  /*a3e0*/  SEL R30, R33, R36, P5 ;  /* 0x00000024211e7207 */ /* 0x000fd20002800000 */
[----:B------:R-:W-:Y:S01]  /*a3f0*/  @P5 IMAD.MOV R57, RZ, RZ, R55 ;  /* 0x000000ffff395224 */ /* 0x000fe200078e0237 */
[----:B------:R-:W-:Y:S01]  /*a400*/  SEL R55, R56, R55, P5 ;  /* 0x0000003738377207 */ /* 0x000fe20002800000 */
[----:B------:R-:W-:Y:S02]  /*a410*/  @!P5 IMAD.MOV R58, RZ, RZ, R56 ;  /* 0x000000ffff3ad224 */ /* 0x000fe400078e0238 */
[C---:B------:R-:W-:Y:S01]  /*a420*/  VIADD R49, R57.reuse, 0x1 ;  /* 0x0000000139317836 */ /* 0x040fe20000000000 */
[----:B------:R-:W-:Y:S02]  /*a430*/  @!P5 LEA R65, R57, UR6, 0x2 ;  /* 0x000000063941dc11 */ /* 0x000fe4000f8e10ff */
[C---:B------:R-:W-:Y:S02]  /*a440*/  @P5 LEA R59, R58.reuse, UR6, 0x2 ;  /* 0x000000063a3b5c11 */ /* 0x040fe4000f8e10ff */
[----:B------:R-:W-:Y:S01]  /*a450*/  ISETP.GE.AND P1, PT, R58, R31, PT ;  /* 0x0000001f3a00720c */ /* 0x000fe20003f26270 */
[----:B------:R-:W-:Y:S01]  /*a460*/  @!P5 LDS R36, [R65] ;  /* 0x000000004124d984 */ /* 0x000fe20000000800 */
[----:B------:R-:W-:-:S03]  /*a470*/  LEA R55, R55, UR6, 0x2 ;  /* 0x0000000637377c11 */ /* 0x000fc6000f8e10ff */
[----:B------:R0:W1:Y:S02]  /*a480*/  @P5 LDS R33, [R59] ;  /* 0x000000003b215984 */ /* 0x0000640000000800 */
[----:B0-----:R-:W-:-:S04]  /*a490*/  SEL R59, R38, R39, P3 ;  /* 0x00000027263b7207 */ /* 0x001fc80001800000 */
[----:B------:R-:W-:Y:S02]  /*a4a0*/  LEA R59, R59, UR6, 0x2 ;  /* 0x000000063b3b7c11 */ /* 0x000fe4000f8e10ff */
[----:B-1----:R-:W-:-:S04]  /*a4b0*/  @!P1 ISETP.GE.AND P0, PT, R33, R36, PT ;  /* 0x000000242100920c */ /* 0x002fc80003f06270 */
[----:B------:R-:W-:Y:S02]  /*a4c0*/  @!P1 ISETP.GE.OR P6, PT, R57, R34, !P0 ;  /* 0x000000223900920c */ /* 0x000fe400047c6670 */
        /* <DEDUP_REMOVED lines=9> */
[----:B------:R-:W-:Y:S01]  /*a560*/  @!P6 IMAD.MOV R50, RZ, RZ, R58 ;  /* 0x000000ffff32e224 */ /* 0x000fe200078e023a */
[----:B------:R-:W-:Y:S02]  /*a570*/  LEA R42, R42, UR6, 0x2 ;  /* 0x000000062a2a7c11 */ /* 0x000fe4000f8e10ff */
[----:B------:R-:W-:Y:S02]  /*a580*/  @!P6 LEA R64, R49, UR6, 0x2 ;  /* 0x000000063140ec11 */ /* 0x000fe4000f8e10ff */
[C---:B------:R-:W-:Y:S02]  /*a590*/  @P6 LEA R65, R50.reuse, UR6, 0x2 ;  /* 0x0000000632416c11 */ /* 0x040fe4000f8e10ff */
[----:B------:R-:W-:Y:S01]  /*a5a0*/  ISETP.GE.AND P4, PT, R50, R31, PT ;  /* 0x0000001f3200720c */ /* 0x000fe20003f86270 */
[----:B------:R-:W-:Y:S01]  /*a5b0*/  @!P6 LDS R36, [R64] ;  /* 0x000000004024e984 */ /* 0x000fe20000000800 */
[----:B------:R-:W-:-:S02]  /*a5c0*/  LEA R43, R43, UR6, 0x2 ;  /* 0x000000062b2b7c11 */ /* 0x000fc4000f8e10ff */
[----:B------:R-:W-:Y:S01]  /*a5d0*/  LEA R57, R57, UR6, 0x2 ;  /* 0x0000000639397c11 */ /* 0x000fe2000f8e10ff */
[----:B------:R-:W0:Y:S08]  /*a5e0*/  @P6 LDS R33, [R65] ;  /* 0x0000000041216984 */ /* 0x000e300000000800 */
[----:B0-----:R-:W-:-:S04]  /*a5f0*/  @!P4 ISETP.GE.AND P1, PT, R33, R36, PT ;  /* 0x000000242100c20c */ /* 0x001fc80003f26270 */
[C---:B------:R-:W-:Y:S02]  /*a600*/  @!P4 ISETP.GE.OR P0, PT, R49.reuse, R34, !P1 ;  /* 0x000000223100c20c */ /* 0x040fe40004f06670 */
[----:B------:R-:W-:Y:S02]  /*a610*/  ISETP.NE.AND P4, PT, R60, RZ, PT ;  /* 0x000000ff3c00720c */ /* 0x000fe40003f85270 */
[----:B------:R-:W-:Y:S01]  /*a620*/  SEL R60, R40, R41, P2 ;  /* 0x00000029283c7207 */ /* 0x000fe20001000000 */
[----:B------:R-:W-:Y:S01]  /*a630*/  VIADD R41, R49, 0x1 ;  /* 0x0000000131297836 */ /* 0x000fe20000000000 */
[----:B------:R-:W-:Y:S01]  /*a640*/  ISETP.NE.AND P1, PT, R63, RZ, PT ;  /* 0x000000ff3f00720c */ /* 0x000fe20003f25270 */
[----:B------:R-:W-:Y:S01]  /*a650*/  VIADD R40, R50, 0x1 ;  /* 0x0000000132287836 */ /* 0x000fe20000000000 */
[----:B------:R-:W-:Y:S02]  /*a660*/  SEL R39, R33, R36, P0 ;  /* 0x0000002421277207 */ /* 0x000fe40000000000 */
[----:B------:R-:W-:-:S02]  /*a670*/  SEL R45, R48, R45, P1 ;  /* 0x0000002d302d7207 */ /* 0x000fc40000800000 */
[----:B------:R-:W-:Y:S01]  /*a680*/  PLOP3.LUT P1, PT, PT, PT, PT, 0x8, 0x80 ;  /* 0x000000000080781c */ /* 0x000fe20003f2e170 */
[----:B------:R-:W-:Y:S01]  /*a690*/  @P0 IMAD.MOV R41, RZ, RZ, R49 ;  /* 0x000000ffff290224 */ /* 0x000fe200078e0231 */
[----:B------:R-:W-:Y:S01]  /*a6a0*/  SEL R53, R54, R53, P4 ;  /* 0x0000003536357207 */ /* 0x000fe20002000000 */
[----:B------:R-:W-:Y:S01]  /*a6b0*/  @!P0 IMAD.MOV R40, RZ, RZ, R50 ;  /* 0x000000ffff288224 */ /* 0x000fe200078e0232 */
[----:B------:R-:W-:Y:S02]  /*a6c0*/  SEL R49, R50, R49, P0 ;  /* 0x0000003132317207 */ /* 0x000fe40000000000 */
[----:B------:R-:W-:Y:S02]  /*a6d0*/  @!P0 LEA R38, R41, UR6, 0x2 ;  /* 0x0000000629268c11 */ /* 0x000fe4000f8e10ff */
[C---:B------:R-:W-:Y:S02]  /*a6e0*/  @P0 LEA R48, R40.reuse, UR6, 0x2 ;  /* 0x0000000628300c11 */ /* 0x040fe4000f8e10ff */
[----:B------:R-:W-:Y:S01]  /*a6f0*/  ISETP.GE.AND P3, PT, R40, R31, PT ;  /* 0x0000001f2800720c */ /* 0x000fe20003f66270 */
[----:B------:R-:W-:Y:S01]  /*a700*/  @!P0 LDS R36, [R38] ;  /* 0x0000000026248984 */ /* 0x000fe20000000800 */
[----:B------:R-:W-:-:S02]  /*a710*/  LEA R60, R60, UR6, 0x2 ;  /* 0x000000063c3c7c11 */ /* 0x000fc4000f8e10ff */
[----:B------:R-:W-:Y:S01]  /*a720*/  LEA R45, R45, UR6, 0x2 ;  /* 0x000000062d2d7c11 */ /* 0x000fe2000f8e10ff */
[----:B------:R0:W1:Y:S01]  /*a730*/  @P0 LDS R33, [R48] ;  /* 0x0000000030210984 */ /* 0x0000620000000800 */
[----:B------:R-:W-:Y:S02]  /*a740*/  PLOP3.LUT P0, PT, PT, PT, PT, 0x8, 0x80 ;  /* 0x000000000080781c */ /* 0x000fe40003f0e170 */
[----:B------:R-:W-:Y:S02]  /*a750*/  LEA R53, R53, UR6, 0x2 ;  /* 0x0000000635357c11 */ /* 0x000fe4000f8e10ff */
[----:B------:R-:W-:Y:S01]  /*a760*/  LEA R49, R49, UR6, 0x2 ;  /* 0x0000000631317c11 */ /* 0x000fe2000f8e10ff */
[----:B0-----:R-:W-:Y:S02]  /*a770*/  VIADD R48, R40, 0x1 ;  /* 0x0000000128307836 */ /* 0x001fe40000000000 */
        /* <DEDUP_REMOVED lines=24> */
[----:B------:R-:W-:Y:S02]  /*a900*/  SEL R41, R33, R36, P2 ;  /* 0x0000002421297207 */ /* 0x000fe40001000000 */
[----:B------:R-:W-:-:S07]  /*a910*/  SEL R54, R48, R61, P2 ;  /* 0x0000003d30367207 */ /* 0x000fce0001000000 */
        /* <DEDUP_REMOVED lines=10> */
[----:B------:R-:W-:-:S13]  /*a9c0*/  @!P1 ISETP.GE.OR P0, PT, R63, R34, !P3 ;  /* 0x000000223f00920c */ /* 0x000fda0005f06670 */
[----:B------:R-:W-:Y:S02]  /*a9d0*/  @!P0 IMAD.MOV R48, RZ, RZ, R40 ;  /* 0x000000ffff308224 */ /* 0x000fe400078e0228 */
[----:B------:R-:W-:Y:S01]  /*a9e0*/  @P0 IMAD.MOV R61, RZ, RZ, R63 ;  /* 0x000000ffff3d0224 */ /* 0x000fe200078e023f */
[----:B------:R-:W-:Y:S02]  /*a9f0*/  SEL R63, R40, R63, P0 ;  /* 0x0000003f283f7207 */ /* 0x000fe40000000000 */
[C---:B------:R-:W-:Y:S02]  /*aa00*/  ISETP.GE.AND P1, PT, R48.reuse, R31, PT ;  /* 0x0000001f3000720c */ /* 0x040fe40003f26270 */
[----:B------:R-:W-:Y:S02]  /*aa10*/  @!P0 LEA R31, R61, UR6, 0x2 ;  /* 0x000000063d1f8c11 */ /* 0x000fe4000f8e10ff */
[----:B------:R-:W-:Y:S02]  /*aa20*/  @P0 LEA R50, R48, UR6, 0x2 ;  /* 0x0000000630320c11 */ /* 0x000fe4000f8e10ff */
[----:B------:R-:W-:-:S02]  /*aa30*/  SEL R40, R33, R36, P0 ;  /* 0x0000002421287207 */ /* 0x000fc40000000000 */
[----:B------:R-:W-:Y:S04]  /*aa40*/  @!P0 LDS R36, [R31] ;  /* 0x000000001f248984 */ /* 0x000fe80000000800 */
[----:B------:R-:W0:Y:S01]  /*aa50*/  @P0 LDS R33, [R50] ;  /* 0x0000000032210984 */ /* 0x000e220000000800 */
        /* <DEDUP_REMOVED lines=24> */
[----:B0-----:R-:W-:Y:S01]  /*abe0*/  LEA R14, R54, UR6, 0x2 ;  /* 0x00000006360e7c11 */ /* 0x001fe2000f8e10ff */
[----:B------:R-:W-:Y:S01]  /*abf0*/  BAR.SYNC.DEFER_BLOCKING 0x0 ;  /* 0x0000000000007b1d */ /* 0x000fe20000010000 */
[----:B-1----:R-:W-:-:S05]  /*ac00*/  LEA R19, R63, UR6, 0x2 ;  /* 0x000000063f137c11 */ /* 0x002fca000f8e10ff */
[----:B------:R2:W0:Y:S04]  /*ac10*/  LDS R10, [R37] ;  /* 0x00000000250a7984 */ /* 0x0004280000000800 */
[----:B------:R2:W1:Y:S04]  /*ac20*/  LDS R13, [R46] ;  /* 0x000000002e0d7984 */ /* 0x0004680000000800 */
        /* <DEDUP_REMOVED lines=13> */
[----:B------:R-:W0:Y:S04]  /*ad00*/  LDS R19, [R19] ;  /* 0x0000000013137984 */ /* 0x000e280000000800 */
[----:B------:R2:W0:Y:S01]  /*ad10*/  LDS R3, [R48] ;  /* 0x0000000030037984 */ /* 0x0004220000000800 */
[----:B-1-34-:R-:W-:Y:S05]  /*ad20*/  BRA.U !UP0, `(.L_x_73) ;  /* 0xffffffe908287547 */ /* 0x01afea000b83ffff */
[----:B------:R-:W1:Y:S01]  /*ad30*/  LDCU.U8 UR5, c[0x0][0x380] ;  /* 0x00007000ff0577ac */ /* 0x000e620008000000 */
[----:B------:R-:W3:Y:S01]  /*ad40*/  S2UR UR4, SR_CTAID.X ;  /* 0x00000000000479c3 */ /* 0x000ee20000002500 */
[----:B-1----:R-:W-:-:S04]  /*ad50*/  UPRMT UR5, UR5, 0x8880, URZ ;  /* 0x0000888005057896 */ /* 0x002fc800080000ff */
[----:B------:R-:W-:Y:S02]  /*ad60*/  UISETP.NE.AND UP0, UPT, UR5, URZ, UPT ;  /* 0x000000ff0500728c */ /* 0x000fe4000bf05270 */
[----:B---3--:R-:W-:Y:S01]  /*ad70*/  UIMAD UR4, UR4, 0x1100, URZ ;  /* 0x00001100040478a4 */ /* 0x008fe2000f8e02ff */
[----:B------:R-:W-:Y:S06]  /*ad80*/  BAR.SYNC.DEFER_BLOCKING 0x0 ;  /* 0x0000000000007b1d */ /* 0x000fec0000010000 */
[----:B------:R-:W-:Y:S05]  /*ad90*/  BRA.U !UP0, `(.L_x_74) ;  /* 0x0000000908dc7547 */ /* 0x000fea000b800000 */
[----:B------:R-:W2:Y:S01]  /*ada0*/  S2R R31, SR_LANEID ;  /* 0x00000000001f7919 */ /* 0x000ea20000000000 */
[----:B------:R-:W-:Y:S01]  /*adb0*/  ISETP.NE.AND P0, PT, R0, RZ, PT ;  /* 0x000000ff0000720c */ /* 0x000fe20003f05270 */
[----:B------:R-:W1:Y:S01]  /*adc0*/  LDCU.64 UR10, c[0x0][0x398] ;  /* 0x00007300ff0a77ac */ /* 0x000e620008000a00 */
[----:B--2---:R-:W-:-:S05]  /*add0*/  IMAD R32, R31, 0x40, R2 ;  /* 0x000000401f207824 */ /* 0x004fca00078e0202 */
[----:B------:R2:W-:Y:S04]  /*ade0*/  STS [R32+0x4], R28 ;  /* 0x0000041c20007388 */ /* 0x0005e80000000800 */
[----:B------:R-:W-:Y:S04]  /*adf0*/  STS [R32], R29 ;  /* 0x0000001d20007388 */ /* 0x000fe80000000800 */
[----:B------:R-:W-:Y:S01]  /*ae00*/  STS [R32+0x8], R24 ;  /* 0x0000081820007388 */ /* 0x000fe20000000800 */
[----:B--2---:R-:W-:-:S03]  /*ae10*/  IMAD.U32 R28, RZ, RZ, UR7 ;  /* 0x00000007ff1c7e24 */ /* 0x004fc6000f8e00ff */
[----:B------:R-:W-:Y:S04]  /*ae20*/  STS [R32+0xc], R25 ;  /* 0x00000c1920007388 */ /* 0x000fe80000000800 */
[----:B------:R-:W-:Y:S04]  /*ae30*/  STS [R32+0x10], R26 ;  /* 0x0000101a20007388 */ /* 0x000fe80000000800 */
[----:B------:R-:W-:Y:S04]  /*ae40*/  STS [R32+0x14], R27 ;  /* 0x0000141b20007388 */ /* 0x000fe80000000800 */
[----:B------:R2:W-:Y:S04]  /*ae50*/  STS [R32+0x18], R20 ;  /* 0x0000181420007388 */ /* 0x0005e80000000800 */
[----:B------:R3:W-:Y:S04]  /*ae60*/  STS [R32+0x1c], R21 ;  /* 0x00001c1520007388 */ /* 0x0007e80000000800 */
[----:B------:R4:W-:Y:S04]  /*ae70*/  STS [R32+0x20], R22 ;  /* 0x0000201620007388 */ /* 0x0009e80000000800 */
        /* <DEDUP_REMOVED lines=27> */
[----:B------:R-:W-:Y:S06]  /*b030*/  BAR.SYNC.DEFER_BLOCKING 0x0 ;  /* 0x0000000000007b1d */ /* 0x000fec0000010000 */
[----:B--2---:R-:W2:Y:S01]  /*b040*/  S2R R20, SR_TID.X ;  /* 0x0000000000147919 */ /* 0x004ea20000002100 */
[----:B------:R-:W0:Y:S01]  /*b050*/  LDS R61, [UR6+0x4400] ;  /* 0x00440006ff3d7984 */ /* 0x000e220008000800 */
[----:B--2---:R-:W-:-:S02]  /*b060*/  LOP3.LUT R24, R20, 0x1f, RZ, 0xc0, !PT ;  /* 0x0000001f14187812 */ /* 0x004fc400078ec0ff */
[----:B---3--:R-:W-:-:S05]  /*b070*/  LOP3.LUT R21, R20, 0x3e0, RZ, 0xc0, !PT ;  /* 0x000003e014157812 */ /* 0x008fca00078ec0ff */
[----:B------:R-:W-:-:S04]  /*b080*/  IMAD R24, R21, 0x11, R24 ;  /* 0x0000001115187824 */ /* 0x000fc800078e0218 */
[C---:B------:R-:W-:Y:S01]  /*b090*/  VIADD R25, R24.reuse, 0x20 ;  /* 0x0000002018197836 */ /* 0x040fe20000000000 */
[C---:B------:R-:W-:Y:S01]  /*b0a0*/  IADD3 R26, P0, PT, R24.reuse, UR4, RZ ;  /* 0x00000004181a7c10 */ /* 0x040fe2000ff1e0ff */
[C---:B----4-:R-:W-:Y:S01]  /*b0b0*/  VIADD R22, R24.reuse, 0x40 ;  /* 0x0000004018167836 */ /* 0x050fe20000000000 */
[----:B------:R-:W2:Y:S01]  /*b0c0*/  LDCU.64 UR4, c[0x0][0x3a0] ;  /* 0x00007400ff0477ac */ /* 0x000ea20008000a00 */
[C---:B-----5:R-:W-:Y:S02]  /*b0d0*/  VIADD R28, R24.reuse, 0x60 ;  /* 0x00000060181c7836 */ /* 0x060fe40000000000 */
[----:B------:R-:W-:Y:S02]  /*b0e0*/  IMAD.X R23, RZ, RZ, RZ, P0 ;  /* 0x000000ffff177224 */ /* 0x000fe400000e06ff */
[C---:B------:R-:W-:Y:S02]  /*b0f0*/  VIADD R30, R24.reuse, 0x100 ;  /* 0x00000100181e7836 */ /* 0x040fe40000000000 */
[----:B------:R-:W-:Y:S01]  /*b100*/  VIADD R34, R24, 0x120 ;  /* 0x0000012018227836 */ /* 0x000fe20000000000 */
[C---:B------:R-:W-:Y:S01]  /*b110*/  SHF.L.U64.HI R23, R26.reuse, 0x2, R23 ;  /* 0x000000021a177819 */ /* 0x040fe20000010217 */
[----:B------:R-:W-:Y:S01]  /*b120*/  IMAD.SHL.U32 R26, R26, 0x4, RZ ;  /* 0x000000041a1a7824 */ /* 0x000fe200078e00ff */
[CC--:B0-----:R-:W-:Y:S01]  /*b130*/  ISETP.GE.AND P0, PT, R24.reuse, R61.reuse, PT ;  /* 0x0000003d1800720c */ /* 0x0c1fe20003f06270 */
[C---:B------:R-:W-:Y:S01]  /*b140*/  VIADD R36, R24.reuse, 0x140 ;  /* 0x0000014018247836 */ /* 0x040fe20000000000 */
[-C--:B------:R-:W-:Y:S01]  /*b150*/  ISETP.GE.AND P1, PT, R25, R61.reuse, PT ;  /* 0x0000003d1900720c */ /* 0x080fe20003f26270 */
[----:B------:R-:W-:Y:S01]  /*b160*/  VIADD R38, R24, 0x160 ;  /* 0x0000016018267836 */ /* 0x000fe20000000000 */
[-C--:B------:R-:W-:Y:S01]  /*b170*/  ISETP.GE.AND P2, PT, R22, R61.reuse, PT ;  /* 0x0000003d1600720c */ /* 0x080fe20003f46270 */
[----:B------:R-:W-:Y:S01]  /*b180*/  VIADD R40, R24, 0x180 ;  /* 0x0000018018287836 */ /* 0x000fe20000000000 */
[----:B-1----:R-:W-:Y:S01]  /*b190*/  IADD3 R20, P3, PT, R26, UR10, RZ ;  /* 0x0000000a1a147c10 */ /* 0x002fe2000ff7e0ff */
[----:B------:R-:W-:Y:S01]  /*b1a0*/  VIADD R42, R24, 0x1a0 ;  /* 0x000001a0182a7836 */ /* 0x000fe20000000000 */
[-C--:B------:R-:W-:Y:S01]  /*b1b0*/  ISETP.GE.AND P4, PT, R38, R61.reuse, PT ;  /* 0x0000003d2600720c */ /* 0x080fe20003f86270 */
[C---:B------:R-:W-:Y:S01]  /*b1c0*/  VIADD R44, R24.reuse, 0x1c0 ;  /* 0x000001c0182c7836 */ /* 0x040fe20000000000 */
[----:B------:R-:W-:Y:S01]  /*b1d0*/  IADD3.X R21, PT, PT, R23, UR11, RZ, P3, !PT ;  /* 0x0000000b17157c10 */ /* 0x000fe20009ffe4ff */
[----:B------:R-:W-:Y:S01]  /*b1e0*/  VIADD R46, R24, 0x1e0 ;  /* 0x000001e0182e7836 */ /* 0x000fe20000000000 */
[-C--:B------:R-:W-:Y:S01]  /*b1f0*/  ISETP.GE.AND P3, PT, R36, R61.reuse, PT ;  /* 0x0000003d2400720c */ /* 0x080fe20003f66270 */
[----:B------:R-:W-:Y:S01]  /*b200*/  VIADD R50, R24, 0x80 ;  /* 0x0000008018327836 */ /* 0x000fe20000000000 */
[-C--:B------:R-:W-:Y:S01]  /*b210*/  ISETP.GE.AND P5, PT, R40, R61.reuse, PT ;  /* 0x0000003d2800720c */ /* 0x080fe20003fa6270 */
[----:B------:R0:W-:Y:S01]  /*b220*/  @!P0 STG.E desc[UR8][R20.64], R27 ;  /* 0x0000001b14008986 */ /* 0x0001e2000c101908 */
[-C--:B------:R-:W-:Y:S01]  /*b230*/  ISETP.GE.AND P0, PT, R28, R61.reuse, PT ;  /* 0x0000003d1c00720c */ /* 0x080fe20003f06270 */
[----:B------:R-:W-:Y:S01]  /*b240*/  VIADD R52, R24, 0xa0 ;  /* 0x000000a018347836 */ /* 0x000fe20000000000 */
[-C--:B------:R-:W-:Y:S01]  /*b250*/  ISETP.GE.AND P6, PT, R42, R61.reuse, PT ;  /* 0x0000003d2a00720c */ /* 0x080fe20003fc6270 */
[----:B------:R-:W-:Y:S01]  /*b260*/  @!P1 STG.E desc[UR8][R20.64+0x80], R29 ;  /* 0x0000801d14009986 */ /* 0x000fe2000c101908 */
[----:B------:R-:W-:Y:S01]  /*b270*/  ISETP.GE.AND P1, PT, R30, R61, PT ;  /* 0x0000003d1e00720c */ /* 0x000fe20003f26270 */
[----:B------:R-:W-:-:S02]  /*b280*/  VIADD R54, R24, 0xc0 ;  /* 0x000000c018367836 */ /* 0x000fc40000000000 */
[----:B------:R-:W-:Y:S01]  /*b290*/  @!P2 STG.E desc[UR8][R20.64+0x100], R31 ;  /* 0x0001001f1400a986 */ /* 0x000fe2000c101908 */
[-C--:B------:R-:W-:Y:S01]  /*b2a0*/  ISETP.GE.AND P2, PT, R34, R61.reuse, PT ;  /* 0x0000003d2200720c */ /* 0x080fe20003f46270 */
[C---:B------:R-:W-:Y:S02]  /*b2b0*/  VIADD R56, R24.reuse, 0xe0 ;  /* 0x000000e018387836 */ /* 0x040fe40000000000 */
[----:B------:R-:W-:Y:S01]  /*b2c0*/  VIADD R48, R24, 0x200 ;  /* 0x0000020018307836 */ /* 0x000fe20000000000 */
[----:B------:R-:W-:Y:S01]  /*b2d0*/  @!P3 STG.E desc[UR8][R20.64+0x500], R47 ;  /* 0x0005002f1400b986 */ /* 0x000fe2000c101908 */
[----:B------:R-:W-:-:S03]  /*b2e0*/  ISETP.GE.AND P3, PT, R52, R61, PT ;  /* 0x0000003d3400720c */ /* 0x000fc60003f66270 */
        /* <DEDUP_REMOVED lines=13> */
[----:B--2---:R-:W-:-:S03]  /*b3c0*/  IADD3 R26, P3, PT, R26, UR4, RZ ;  /* 0x000000041a1a7c10 */ /* 0x004fc6000ff7e0ff */
[----:B------:R-:W-:Y:S01]  /*b3d0*/  @!P4 STG.E desc[UR8][R20.64+0x200], R37 ;  /* 0x000200251400c986 */ /* 0x000fe2000c101908 */
[----:B0-----:R-:W-:-:S03]  /*b3e0*/  IADD3.X R27, PT, PT, R23, UR5, RZ, P3, !PT ;  /* 0x00000005171b7c10 */ /* 0x001fc60009ffe4ff */
[----:B------:R-:W-:Y:S04]  /*b3f0*/  @!P5 STG.E desc[UR8][R20.64+0x780], R57 ;  /* 0x000780391400d986 */ /* 0x000fe8000c101908 */
[----:B------:R-:W-:Y:S01]  /*b400*/  @!P6 STG.E desc[UR8][R20.64+0x700], R55 ;  /* 0x000700371400e986 */ /* 0x000fe2000c101908 */
[----:B------:R-:W-:Y:S01]  /*b410*/  ISETP.NE.AND P6, PT, R0, RZ, PT ;  /* 0x000000ff0000720c */ /* 0x000fe20003fc5270 */
[----:B------:R-:W-:Y:S02]  /*b420*/  IMAD.U32 R0, RZ, RZ, UR7 ;  /* 0x00000007ff007e24 */ /* 0x000fe4000f8e00ff */
[----:B------:R-:W-:Y:S04]  /*b430*/  @!P2 STG.E desc[UR8][R20.64+0x300], R33 ;  /* 0x000300211400a986 */ /* 0x000fe8000c101908 */
[----:B------:R-:W-:Y:S04]  /*b440*/  @!P1 STG.E desc[UR8][R20.64+0x380], R41 ;  /* 0x0003802914009986 */ /* 0x000fe8000c101908 */
[----:B------:R-:W-:Y:S01]  /*b450*/  @!P0 STG.E desc[UR8][R20.64+0x800], R59 ;  /* 0x0008003b14008986 */ /* 0x000fe2000c101908 */
        /* <DEDUP_REMOVED lines=75> */
.L_x_74:
        /* <DEDUP_REMOVED lines=42> */
[----:B--2---:R-:W2:Y:S01]  /*bbb0*/  S2R R20, SR_TID.X ;  /* 0x0000000000147919 */ /* 0x004ea20000002100 */
[----:B------:R-:W0:Y:S01]  /*bbc0*/  LDS R61, [UR6+0x4400] ;  /* 0x00440006ff3d7984 */ /* 0x000e220008000800 */
[----:B--2---:R-:W-:-:S02]  /*bbd0*/  LOP3.LUT R25, R20, 0x1f, RZ, 0xc0, !PT ;  /* 0x0000001f14197812 */ /* 0x004fc400078ec0ff */
[----:B------:R-:W-:-:S05]  /*bbe0*/  LOP3.LUT R20, R20, 0x3e0, RZ, 0xc0, !PT ;  /* 0x000003e014147812 */ /* 0x000fca00078ec0ff */
[----:B------:R-:W-:-:S04]  /*bbf0*/  IMAD R25, R20, 0x11, R25 ;  /* 0x0000001114197824 */ /* 0x000fc800078e0219 */
[C---:B------:R-:W-:Y:S01]  /*bc00*/  VIADD R24, R25.reuse, 0x20 ;  /* 0x0000002019187836 */ /* 0x040fe20000000000 */
[C---:B------:R-:W-:Y:S01]  /*bc10*/  IADD3 R26, P0, PT, R25.reuse, UR4, RZ ;  /* 0x00000004191a7c10 */ /* 0x040fe2000ff1e0ff */
[C---:B---3--:R-:W-:Y:S01]  /*bc20*/  VIADD R22, R25.reuse, 0x40 ;  /* 0x0000004019167836 */ /* 0x048fe20000000000 */
[----:B------:R-:W2:Y:S01]  /*bc30*/  LDCU.64 UR4, c[0x0][0x3b8] ;  /* 0x00007700ff0477ac */ /* 0x000ea20008000a00 */
[C---:B------:R-:W-:Y:S02]  /*bc40*/  VIADD R28, R25.reuse, 0x60 ;  /* 0x00000060191c7836 */ /* 0x040fe40000000000 */
[----:B----4-:R-:W-:Y:S02]  /*bc50*/  IMAD.X R23, RZ, RZ, RZ, P0 ;  /* 0x000000ffff177224 */ /* 0x010fe400000e06ff */
[C---:B-----5:R-:W-:Y:S02]  /*bc60*/  VIADD R30, R25.reuse, 0x80 ;  /* 0x00000080191e7836 */ /* 0x060fe40000000000 */
[C---:B------:R-:W-:Y:S01]  /*bc70*/  VIADD R34, R25.reuse, 0x1e0 ;  /* 0x000001e019227836 */ /* 0x040fe20000000000 */
[C---:B------:R-:W-:Y:S01]  /*bc80*/  SHF.L.U64.HI R23, R26.reuse, 0x2, R23 ;  /* 0x000000021a177819 */ /* 0x040fe20000010217 */
[----:B------:R-:W-:Y:S01]  /*bc90*/  IMAD.SHL.U32 R26, R26, 0x4, RZ ;  /* 0x000000041a1a7824 */ /* 0x000fe200078e00ff */
[CC--:B0-----:R-:W-:Y:S01]  /*bca0*/  ISETP.GE.AND P0, PT, R25.reuse, R61.reuse, PT ;  /* 0x0000003d1900720c */ /* 0x0c1fe20003f06270 */
[C---:B------:R-:W-:Y:S01]  /*bcb0*/  VIADD R36, R25.reuse, 0x100 ;  /* 0x0000010019247836 */ /* 0x040fe20000000000 */
[-C--:B------:R-:W-:Y:S01]  /*bcc0*/  ISETP.GE.AND P1, PT, R24, R61.reuse, PT ;  /* 0x0000003d1800720c */ /* 0x080fe20003f26270 */
[C---:B------:R-:W-:Y:S01]  /*bcd0*/  VIADD R40, R25.reuse, 0xc0 ;  /* 0x000000c019287836 */ /* 0x040fe20000000000 */
[-C--:B------:R-:W-:Y:S01]  /*bce0*/  ISETP.GE.AND P2, PT, R22, R61.reuse, PT ;  /* 0x0000003d1600720c */ /* 0x080fe20003f46270 */
[C---:B------:R-:W-:Y:S01]  /*bcf0*/  VIADD R42, R25.reuse, 0x120 ;  /* 0x00000120192a7836 */ /* 0x040fe20000000000 */
[----:B-1----:R-:W-:Y:S01]  /*bd00*/  IADD3 R20, P3, PT, R26, UR10, RZ ;  /* 0x0000000a1a147c10 */ /* 0x002fe2000ff7e0ff */
[C---:B------:R-:W-:Y:S01]  /*bd10*/  VIADD R44, R25.reuse, 0xa0 ;  /* 0x000000a0192c7836 */ /* 0x040fe20000000000 */
[-C--:B------:R-:W-:Y:S01]  /*bd20*/  ISETP.GE.AND P6, PT, R34, R61.reuse, PT ;  /* 0x0000003d2200720c */ /* 0x080fe20003fc6270 */
[----:B------:R-:W-:Y:S01]  /*bd30*/  VIADD R46, R25, 0x180 ;  /* 0x00000180192e7836 */ /* 0x000fe20000000000 */
[----:B------:R-:W-:Y:S01]  /*bd40*/  IADD3.X R21, PT, PT, R23, UR11, RZ, P3, !PT ;  /* 0x0000000b17157c10 */ /* 0x000fe20009ffe4ff */
[C---:B------:R-:W-:Y:S01]  /*bd50*/  VIADD R48, R25.reuse, 0x140 ;  /* 0x0000014019307836 */ /* 0x040fe20000000000 */
[-C--:B------:R-:W-:Y:S01]  /*bd60*/  ISETP.GE.AND P4, PT, R36, R61.reuse, PT ;  /* 0x0000003d2400720c */ /* 0x080fe20003f86270 */
[C---:B------:R-:W-:Y:S01]  /*bd70*/  VIADD R50, R25.reuse, 0x1a0 ;  /* 0x000001a019327836 */ /* 0x040fe20000000000 */
[-C--:B------:R-:W-:Y:S01]  /*bd80*/  ISETP.GE.AND P3, PT, R40, R61.reuse, PT ;  /* 0x0000003d2800720c */ /* 0x080fe20003f66270 */
[----:B------:R0:W-:Y:S01]  /*bd90*/  @!P0 STG.E desc[UR8][R20.64], R27 ;  /* 0x0000001b14008986 */ /* 0x0001e2000c101908 */
[-C--:B------:R-:W-:Y:S01]  /*bda0*/  ISETP.GE.AND P0, PT, R28, R61.reuse, PT ;  /* 0x0000003d1c00720c */ /* 0x080fe20003f06270 */
[C---:B------:R-:W-:Y:S01]  /*bdb0*/  VIADD R52, R25.reuse, 0xe0 ;  /* 0x000000e019347836 */ /* 0x040fe20000000000 */
        /* <DEDUP_REMOVED lines=23> */
[----:B------:R-:W-:Y:S01]  /*bf30*/  ISETP.NE.AND P6, PT, R0, RZ, PT ;  /* 0x000000ff0000720c */ /* 0x000fe20003fc5270 */
[----:B------:R-:W-:Y:S02]  /*bf40*/  IMAD.U32 R0, RZ, RZ, UR7 ;  /* 0x00000007ff007e24 */ /* 0x000fe4000f8e00ff */
[----:B------:R-:W-:Y:S04]  /*bf50*/  @!P4 STG.E desc[UR8][R20.64+0x680], R53 ;  /* 0x000680351400c986 */ /* 0x000fe8000c101908 */
[----:B------:R-:W-:Y:S04]  /*bf60*/  @!P5 STG.E desc[UR8][R20.64+0x500], R47 ;  /* 0x0005002f1400d986 */ /* 0x000fe8000c101908 */
[----:B------:R-:W-:Y:S04]  /*bf70*/  @!P3 STG.E desc[UR8][R20.64+0x380], R41 ;  /* 0x000380291400b986 */ /* 0x000fe8000c101908 */
[----:B------:R-:W-:Y:S04]  /*bf80*/  @!P2 STG.E desc[UR8][R20.64+0x700], R55 ;  /* 0x000700371400a986 */ /* 0x000fe8000c101908 */
[----:B------:R-:W-:Y:S04]  /*bf90*/  @!P1 STG.E desc[UR8][R20.64+0x580], R49 ;  /* 0x0005803114009986 */ /* 0x000fe8000c101908 */
[----:B------:R-:W-:Y:S01]  /*bfa0*/  @!P0 STG.E desc[UR8][R20.64+0x800], R59 ;  /* 0x0008003b14008986 */ /* 0x000fe2000c101908 */
[----:B------:R-:W-:Y:S01]  /*bfb0*/  BAR.SYNC.DEFER_BLOCKING 0x0 ;  /* 0x0000000000007b1d */ /* 0x000fe20000010000 */
[----:B--2---:R-:W-:-:S04]  /*bfc0*/  IADD3 R26, P0, PT, R26, UR4, RZ ;  /* 0x000000041a1a7c10 */ /* 0x004fc8000ff1e0ff */
[----:B0-----:R-:W-:Y:S01]  /*bfd0*/  IADD3.X R27, PT, PT, R23, UR5, RZ, P0, !PT ;  /* 0x00000005171b7c10 */ /* 0x001fe200087fe4ff */
        /* <DEDUP_REMOVED lines=74> */
.L_x_75:
        /* <DEDUP_REMOVED lines=16> */
.L_x_81:


//--------------------- .text._ZN3cub18CUB_300001_SM_10006detail11EmptyKernelIvEEvv --------------------------
	.section	.text._ZN3cub18CUB_300001_SM_10006detail11EmptyKernelIvEEvv,"ax",@progbits
	.align	128
        .global         _ZN3cub18CUB_300001_SM_10006detail11EmptyKernelIvEEvv
        .type           _ZN3cub18CUB_300001_SM_10006detail11EmptyKernelIvEEvv,@function
        .size           _ZN3cub18CUB_300001_SM_10006detail11EmptyKernelIvEEvv,(.L_x_82 - _ZN3cub18CUB_300001_SM_10006detail11EmptyKernelIvEEvv)
        .other          _ZN3cub18CUB_300001_SM_10006detail11EmptyKernelIvEEvv,@"STO_CUDA_ENTRY STV_DEFAULT"
_ZN3cub18CUB_300001_SM_10006detail11EmptyKernelIvEEvv:
.text._ZN3cub18CUB_300001_SM_10006detail11EmptyKernelIvEEvv:
[----:B------:R-:W-:Y:S01]  /*0000*/  LDC R1, c[0x0][0x37c] ;  /* 0x0000df00ff017b82 */ /* 0x000fe20000000800 */
[----:B------:R-:W-:Y:S05]  /*0010*/  EXIT ;  /* 0x000000000000794d */ /* 0x000fea0003800000 */
.L_x_76:
        /* <DEDUP_REMOVED lines=14> */
.L_x_82:


//--------------------- .nv.shared._ZN3cub18CUB_300001_SM_10006detail10merge_sort26DeviceMergeSortMergeKernelINS2_10policy_hubIPiE9Policy600ES5_PNS0_8NullTypeES5_S9_j8CustomOpiS8_EEvbT2_T3_T4_PT6_PT7_T5_PSD_SD_NS1_7vsmem_tE --------------------------
	.section	.nv.shared._ZN3cub18CUB_300001_SM_10006detail10merge_sort26DeviceMergeSortMergeKernelINS2_10policy_hubIPiE9Policy600ES5_PNS0_8NullTypeES5_S9_j8CustomOpiS8_EEvbT2_T3_T4_PT6_PT7_T5_PSD_SD_NS1_7vsmem_tE,"aw",@nobits
	.sectionflags	@""
	.align	16
.nv.shared._ZN3cub18CUB_300001_SM_10006detail10merge_sort26DeviceMergeSortMergeKernelINS2_10policy_hubIPiE9Policy600ES5_PNS0_8NullTypeES5_S9_j8CustomOpiS8_EEvbT2_T3_T4_PT6_PT7_T5_PSD_SD_NS1_7vsmem_tE:
	.zero		18448


//--------------------- .nv.shared.reserved.0     --------------------------
	.section	.nv.shared.reserved.0,"aw",@nobits
	.weak		__nv_reservedSMEM_offset_0_alias
	.size		__nv_reservedSMEM_offset_0_alias, 0, 64
	.other		__nv_reservedSMEM_offset_0_alias,@"STO_CUDA_RESERVED_SHARED STV_DEFAULT"
__nv_reservedSMEM_offset_0_alias:
	.zero		0
	.zero		64


//--------------------- .nv.global                --------------------------
	.section	.nv.global,"aw",@nobits
.nv.global:
	.type		_ZN34_INTERNAL_f596c970_4_k_cu_aa9c08fd6thrust24THRUST_300001_SM_1000_NS12placeholders2_5E,@object
	.size		_ZN34_INTERNAL_f596c970_4_k_cu_aa9c08fd6thrust24THRUST_300001_SM_1000_NS12placeholders2_5E,(_ZN34_INTERNAL_f596c970_4_k_cu_aa9c08fd4cuda3std3__45__cpo6cbeginE - _ZN34_INTERNAL_f596c970_4_k_cu_aa9c08fd6thrust24THRUST_300001_SM_1000_NS12placeholders2_5E)
_ZN34_INTERNAL_f596c970_4_k_cu_aa9c08fd6thrust24THRUST_300001_SM_1000_NS12placeholders2_5E:
	.zero		1
	.type		_ZN34_INTERNAL_f596c970_4_k_cu_aa9c08fd4cuda3std3__45__cpo6cbeginE,@object
	.size		_ZN34_INTERNAL_f596c970_4_k_cu_aa9c08fd4cuda3std3__45__cpo6cbeginE,(_ZN34_INTERNAL_f596c970_4_k_cu_aa9c08fd4cuda3std6ranges3__45__cpo6cbeginE - _ZN34_INTERNAL_f596c970_4_k_cu_aa9c08fd4cuda3std3__45__cpo6cbeginE)
_ZN34_INTERNAL_f596c970_4_k_cu_aa9c08fd4cuda3std3__45__cpo6cbeginE:
	.zero		1
	.type		_ZN34_INTERNAL_f596c970_4_k_cu_aa9c08fd4cuda3std6ranges3__45__cpo6cbeginE,@object
	.size		_ZN34_INTERNAL_f596c970_4_k_cu_aa9c08fd4cuda3std6ranges3__45__cpo6cbeginE,(_ZN34_INTERNAL_f596c970_4_k_cu_aa9c08fd4cuda3std3__48in_placeE - _ZN34_INTERNAL_f596c970_4_k_cu_aa9c08fd4cuda3std6ranges3__45__cpo6cbeginE)
_ZN34_INTERNAL_f596c970_4_k_cu_aa9c08fd4cuda3std6ranges3__45__cpo6cbeginE:
	.zero		1
	.type		_ZN34_INTERNAL_f596c970_4_k_cu_aa9c08fd4cuda3std3__48in_placeE,@object
	.size		_ZN34_INTERNAL_f596c970_4_k_cu_aa9c08fd4cuda3std3__48in_placeE,(_ZN34_INTERNAL_f596c970_4_k_cu_aa9c08fd4cuda3std6ranges3__45__cpo4sizeE - _ZN34_INTERNAL_f596c970_4_k_cu_aa9c08fd4cuda3std3__48in_placeE)
_ZN34_INTERNAL_f596c970_4_k_cu_aa9c08fd4cuda3std3__48in_placeE:
	.zero		1
	.type		_ZN34_INTERNAL_f596c970_4_k_cu_aa9c08fd4cuda3std6ranges3__45__cpo4sizeE,@object
	.size		_ZN34_INTERNAL_f596c970_4_k_cu_aa9c08fd4cuda3std6ranges3__45__cpo4sizeE,(_ZN34_INTERNAL_f596c970_4_k_cu_aa9c08fd6thrust24THRUST_300001_SM_1000_NS12placeholders2_9E - _ZN34_INTERNAL_f596c970_4_k_cu_aa9c08fd4cuda3std6ranges3__45__cpo4sizeE)
_ZN34_INTERNAL_f596c970_4_k_cu_aa9c08fd4cuda3std6ranges3__45__cpo4sizeE:
	.zero		1
	.type		_ZN34_INTERNAL_f596c970_4_k_cu_aa9c08fd6thrust24THRUST_300001_SM_1000_NS12placeholders2_9E,@object
	.size		_ZN34_INTERNAL_f596c970_4_k_cu_aa9c08fd6thrust24THRUST_300001_SM_1000_NS12placeholders2_9E,(_ZN34_INTERNAL_f596c970_4_k_cu_aa9c08fd4cuda3std3__45__cpo7crbeginE - _ZN34_INTERNAL_f596c970_4_k_cu_aa9c08fd6thrust24THRUST_300001_SM_1000_NS12placeholders2_9E)
_ZN34_INTERNAL_f596c970_4_k_cu_aa9c08fd6thrust24THRUST_300001_SM_1000_NS12placeholders2_9E:
	.zero		1
	.type		_ZN34_INTERNAL_f596c970_4_k_cu_aa9c08fd4cuda3std3__45__cpo7crbeginE,@object
	.size		_ZN34_INTERNAL_f596c970_4_k_cu_aa9c08fd4cuda3std3__45__cpo7crbeginE,(_ZN34_INTERNAL_f596c970_4_k_cu_aa9c08fd4cuda3std6ranges3__45__cpo4nextE - _ZN34_INTERNAL_f596c970_4_k_cu_aa9c08fd4cuda3std3__45__cpo7crbeginE)
_ZN34_INTERNAL_f596c970_4_k_cu_aa9c08fd4cuda3std3__45__cpo7crbeginE:
	.zero		1
	.type		_ZN34_INTERNAL_f596c970_4_k_cu_aa9c08fd4cuda3std6ranges3__45__cpo4nextE,@object
	.size		_ZN34_INTERNAL_f596c970_4_k_cu_aa9c08fd4cuda3std6ranges3__45__cpo4nextE,(_ZN34_INTERNAL_f596c970_4_k_cu_aa9c08fd4cuda3std6ranges3__45__cpo4swapE - _ZN34_INTERNAL_f596c970_4_k_cu_aa9c08fd4cuda3std6ranges3__45__cpo4nextE)
_ZN34_INTERNAL_f596c970_4_k_cu_aa9c08fd4cuda3std6ranges3__45__cpo4nextE:
	.zero		1
	.type		_ZN34_INTERNAL_f596c970_4_k_cu_aa9c08fd4cuda3std6ranges3__45__cpo4swapE,@object
	.size		_ZN34_INTERNAL_f596c970_4_k_cu_aa9c08fd4cuda3std6ranges3__45__cpo4swapE,(_ZN34_INTERNAL_f596c970_4_k_cu_aa9c08fd6thrust24THRUST_300001_SM_1000_NS12placeholders2_1E - _ZN34_INTERNAL_f596c970_4_k_cu_aa9c08fd4cuda3std6ranges3__45__cpo4swapE)
_ZN34_INTERNAL_f596c970_4_k_cu_aa9c08fd4cuda3std6ranges3__45__cpo4swapE:
	.zero		1
	.type		_ZN34_INTERNAL_f596c970_4_k_cu_aa9c08fd6thrust24THRUST_300001_SM_1000_NS12placeholders2_1E,@object
	.size		_ZN34_INTERNAL_f596c970_4_k_cu_aa9c08fd6thrust24THRUST_300001_SM_1000_NS12placeholders2_1E,(_ZN34_INTERNAL_f596c970_4_k_cu_aa9c08fd6thrust24THRUST_300001_SM_1000_NS12placeholders2_3E - _ZN34_INTERNAL_f596c970_4_k_cu_aa9c08fd6thrust24THRUST_300001_SM_1000_NS12placeholders2_1E)
_ZN34_INTERNAL_f596c970_4_k_cu_aa9c08fd6thrust24THRUST_300001_SM_1000_NS12placeholders2_1E:
	.zero		1
	.type		_ZN34_INTERNAL_f596c970_4_k_cu_aa9c08fd6thrust24THRUST_300001_SM_1000_NS12placeholders2_3E,@object
	.size		_ZN34_INTERNAL_f596c970_4_k_cu_aa9c08fd6thrust24THRUST_300001_SM_1000_NS12placeholders2_3E,(_ZN34_INTERNAL_f596c970_4_k_cu_aa9c08fd4cuda3std3__45__cpo5beginE - _ZN34_INTERNAL_f596c970_4_k_cu_aa9c08fd6thrust24THRUST_300001_SM_1000_NS12placeholders2_3E)
_ZN34_INTERNAL_f596c970_4_k_cu_aa9c08fd6thrust24THRUST_300001_SM_1000_NS12placeholders2_3E:
	.zero		1
	.type		_ZN34_INTERNAL_f596c970_4_k_cu_aa9c08fd4cuda3std3__45__cpo5beginE,@object
	.size		_ZN34_INTERNAL_f596c970_4_k_cu_aa9c08fd4cuda3std3__45__cpo5beginE,(_ZN34_INTERNAL_f596c970_4_k_cu_aa9c08fd4cuda3std6ranges3__45__cpo5beginE - _ZN34_INTERNAL_f596c970_4_k_cu_aa9c08fd4cuda3std3__45__cpo5beginE)
_ZN34_INTERNAL_f596c970_4_k_cu_aa9c08fd4cuda3std3__45__cpo5beginE:
	.zero		1
	.type		_ZN34_INTERNAL_f596c970_4_k_cu_aa9c08fd4cuda3std6ranges3__45__cpo5beginE,@object
	.size		_ZN34_INTERNAL_f596c970_4_k_cu_aa9c08fd4cuda3std6ranges3__45__cpo5beginE,(_ZN34_INTERNAL_f596c970_4_k_cu_aa9c08fd4cuda3std3__436_GLOBAL__N__f596c970_4_k_cu_aa9c08fd6ignoreE - _ZN34_INTERNAL_f596c970_4_k_cu_aa9c08fd4cuda3std6ranges3__45__cpo5beginE)
_ZN34_INTERNAL_f596c970_4_k_cu_aa9c08fd4cuda3std6ranges3__45__cpo5beginE:
	.zero		1
	.type		_ZN34_INTERNAL_f596c970_4_k_cu_aa9c08fd4cuda3std3__436_GLOBAL__N__f596c970_4_k_cu_aa9c08fd6ignoreE,@object
	.size		_ZN34_INTERNAL_f596c970_4_k_cu_aa9c08fd4cuda3std3__436_GLOBAL__N__f596c970_4_k_cu_aa9c08fd6ignoreE,(_ZN34_INTERNAL_f596c970_4_k_cu_aa9c08fd4cuda3std6ranges3__45__cpo4dataE - _ZN34_INTERNAL_f596c970_4_k_cu_aa9c08fd4cuda3std3__436_GLOBAL__N__f596c970_4_k_cu_aa9c08fd6ignoreE)
_ZN34_INTERNAL_f596c970_4_k_cu_aa9c08fd4cuda3std3__436_GLOBAL__N__f596c970_4_k_cu_aa9c08fd6ignoreE:
	.zero		1
	.type		_ZN34_INTERNAL_f596c970_4_k_cu_aa9c08fd4cuda3std6ranges3__45__cpo4dataE,@object
	.size		_ZN34_INTERNAL_f596c970_4_k_cu_aa9c08fd4cuda3std6ranges3__45__cpo4dataE,(_ZN34_INTERNAL_f596c970_4_k_cu_aa9c08fd6thrust24THRUST_300001_SM_1000_NS12placeholders2_7E - _ZN34_INTERNAL_f596c970_4_k_cu_aa9c08fd4cuda3std6ranges3__45__cpo4dataE)
_ZN34_INTERNAL_f596c970_4_k_cu_aa9c08fd4cuda3std6ranges3__45__cpo4dataE:
	.zero		1
	.type		_ZN34_INTERNAL_f596c970_4_k_cu_aa9c08fd6thrust24THRUST_300001_SM_1000_NS12placeholders2_7E,@object
	.size		_ZN34_INTERNAL_f596c970_4_k_cu_aa9c08fd6thrust24THRUST_300001_SM_1000_NS12placeholders2_7E,(_ZN34_INTERNAL_f596c970_4_k_cu_aa9c08fd4cuda3std3__45__cpo6rbeginE - _ZN34_INTERNAL_f596c970_4_k_cu_aa9c08fd6thrust24THRUST_300001_SM_1000_NS12placeholders2_7E)
_ZN34_INTERNAL_f596c970_4_k_cu_aa9c08fd6thrust24THRUST_300001_SM_1000_NS12placeholders2_7E:
	.zero		1
	.type		_ZN34_INTERNAL_f596c970_4_k_cu_aa9c08fd4cuda3std3__45__cpo6rbeginE,@object
	.size		_ZN34_INTERNAL_f596c970_4_k_cu_aa9c08fd4cuda3std3__45__cpo6rbeginE,(_ZN34_INTERNAL_f596c970_4_k_cu_aa9c08fd4cuda3std6ranges3__45__cpo7advanceE - _ZN34_INTERNAL_f596c970_4_k_cu_aa9c08fd4cuda3std3__45__cpo6rbeginE)
_ZN34_INTERNAL_f596c970_4_k_cu_aa9c08fd4cuda3std3__45__cpo6rbeginE:
	.zero		1
	.type		_ZN34_INTERNAL_f596c970_4_k_cu_aa9c08fd4cuda3std6ranges3__45__cpo7advanceE,@object
	.size		_ZN34_INTERNAL_f596c970_4_k_cu_aa9c08fd4cuda3std6ranges3__45__cpo7advanceE,(_ZN34_INTERNAL_f596c970_4_k_cu_aa9c08fd4cuda3std3__47nulloptE - _ZN34_INTERNAL_f596c970_4_k_cu_aa9c08fd4cuda3std6ranges3__45__cpo7advanceE)
_ZN34_INTERNAL_f596c970_4_k_cu_aa9c08fd4cuda3std6ranges3__45__cpo7advanceE:
	.zero		1
	.type		_ZN34_INTERNAL_f596c970_4_k_cu_aa9c08fd4cuda3std3__47nulloptE,@object
	.size		_ZN34_INTERNAL_f596c970_4_k_cu_aa9c08fd4cuda3std3__47nulloptE,(_ZN34_INTERNAL_f596c970_4_k_cu_aa9c08fd4cuda3std6ranges3__45__cpo8distanceE - _ZN34_INTERNAL_f596c970_4_k_cu_aa9c08fd4cuda3std3__47nulloptE)
_ZN34_INTERNAL_f596c970_4_k_cu_aa9c08fd4cuda3std3__47nulloptE:
	.zero		1
	.type		_ZN34_INTERNAL_f596c970_4_k_cu_aa9c08fd4cuda3std6ranges3__45__cpo8distanceE,@object
	.size		_ZN34_INTERNAL_f596c970_4_k_cu_aa9c08fd4cuda3std6ranges3__45__cpo8distanceE,(_ZN34_INTERNAL_f596c970_4_k_cu_aa9c08fd6thrust24THRUST_300001_SM_1000_NS12placeholders2_6E - _ZN34_INTERNAL_f596c970_4_k_cu_aa9c08fd4cuda3std6ranges3__45__cpo8distanceE)
_ZN34_INTERNAL_f596c970_4_k_cu_aa9c08fd4cuda3std6ranges3__45__cpo8distanceE:
	.zero		1
	.type		_ZN34_INTERNAL_f596c970_4_k_cu_aa9c08fd6thrust24THRUST_300001_SM_1000_NS12placeholders2_6E,@object
	.size		_ZN34_INTERNAL_f596c970_4_k_cu_aa9c08fd6thrust24THRUST_300001_SM_1000_NS12placeholders2_6E,(_ZN34_INTERNAL_f596c970_4_k_cu_aa9c08fd4cuda3std3__45__cpo4cendE - _ZN34_INTERNAL_f596c970_4_k_cu_aa9c08fd6thrust24THRUST_300001_SM_1000_NS12placeholders2_6E)
_ZN34_INTERNAL_f596c970_4_k_cu_aa9c08fd6thrust24THRUST_300001_SM_1000_NS12placeholders2_6E:
	.zero		1
	.type		_ZN34_INTERNAL_f596c970_4_k_cu_aa9c08fd4cuda3std3__45__cpo4cendE,@object
	.size		_ZN34_INTERNAL_f596c970_4_k_cu_aa9c08fd4cuda3std3__45__cpo4cendE,(_ZN34_INTERNAL_f596c970_4_k_cu_aa9c08fd4cuda3std6ranges3__45__cpo4cendE - _ZN34_INTERNAL_f596c970_4_k_cu_aa9c08fd4cuda3std3__45__cpo4cendE)
_ZN34_INTERNAL_f596c970_4_k_cu_aa9c08fd4cuda3std3__45__cpo4cendE:
	.zero		1
	.type		_ZN34_INTERNAL_f596c970_4_k_cu_aa9c08fd4cuda3std6ranges3__45__cpo4cendE,@object
	.size		_ZN34_INTERNAL_f596c970_4_k_cu_aa9c08fd4cuda3std6ranges3__45__cpo4cendE,(_ZN34_INTERNAL_f596c970_4_k_cu_aa9c08fd4cuda3std3__420unreachable_sentinelE - _ZN34_INTERNAL_f596c970_4_k_cu_aa9c08fd4cuda3std6ranges3__45__cpo4cendE)
_ZN34_INTERNAL_f596c970_4_k_cu_aa9c08fd4cuda3std6ranges3__45__cpo4cendE:
	.zero		1
	.type		_ZN34_INTERNAL_f596c970_4_k_cu_aa9c08fd4cuda3std3__420unreachable_sentinelE,@object
	.size		_ZN34_INTERNAL_f596c970_4_k_cu_aa9c08fd4cuda3std3__420unreachable_sentinelE,(_ZN34_INTERNAL_f596c970_4_k_cu_aa9c08fd4cuda3std6ranges3__45__cpo5ssizeE - _ZN34_INTERNAL_f596c970_4_k_cu_aa9c08fd4cuda3std3__420unreachable_sentinelE)
_ZN34_INTERNAL_f596c970_4_k_cu_aa9c08fd4cuda3std3__420unreachable_sentinelE:
	.zero		1
	.type		_ZN34_INTERNAL_f596c970_4_k_cu_aa9c08fd4cuda3std6ranges3__45__cpo5ssizeE,@object
	.size		_ZN34_INTERNAL_f596c970_4_k_cu_aa9c08fd4cuda3std6ranges3__45__cpo5ssizeE,(_ZN34_INTERNAL_f596c970_4_k_cu_aa9c08fd6thrust24THRUST_300001_SM_1000_NS12placeholders3_10E - _ZN34_INTERNAL_f596c970_4_k_cu_aa9c08fd4cuda3std6ranges3__45__cpo5ssizeE)
_ZN34_INTERNAL_f596c970_4_k_cu_aa9c08fd4cuda3std6ranges3__45__cpo5ssizeE:
	.zero		1
	.type		_ZN34_INTERNAL_f596c970_4_k_cu_aa9c08fd6thrust24THRUST_300001_SM_1000_NS12placeholders3_10E,@object
	.size		_ZN34_INTERNAL_f596c970_4_k_cu_aa9c08fd6thrust24THRUST_300001_SM_1000_NS12placeholders3_10E,(_ZN34_INTERNAL_f596c970_4_k_cu_aa9c08fd4cuda3std3__45__cpo5crendE - _ZN34_INTERNAL_f596c970_4_k_cu_aa9c08fd6thrust24THRUST_300001_SM_1000_NS12placeholders3_10E)
_ZN34_INTERNAL_f596c970_4_k_cu_aa9c08fd6thrust24THRUST_300001_SM_1000_NS12placeholders3_10E:
	.zero		1
	.type		_ZN34_INTERNAL_f596c970_4_k_cu_aa9c08fd4cuda3std3__45__cpo5crendE,@object
	.size		_ZN34_INTERNAL_f596c970_4_k_cu_aa9c08fd4cuda3std3__45__cpo5crendE,(_ZN34_INTERNAL_f596c970_4_k_cu_aa9c08fd4cuda3std6ranges3__45__cpo4prevE - _ZN34_INTERNAL_f596c970_4_k_cu_aa9c08fd4cuda3std3__45__cpo5crendE)
_ZN34_INTERNAL_f596c970_4_k_cu_aa9c08fd4cuda3std3__45__cpo5crendE:
	.zero		1
	.type		_ZN34_INTERNAL_f596c970_4_k_cu_aa9c08fd4cuda3std6ranges3__45__cpo4prevE,@object
	.size		_ZN34_INTERNAL_f596c970_4_k_cu_aa9c08fd4cuda3std6ranges3__45__cpo4prevE,(_ZN34_INTERNAL_f596c970_4_k_cu_aa9c08fd4cuda3std6ranges3__45__cpo9iter_moveE - _ZN34_INTERNAL_f596c970_4_k_cu_aa9c08fd4cuda3std6ranges3__45__cpo4prevE)
_ZN34_INTERNAL_f596c970_4_k_cu_aa9c08fd4cuda3std6ranges3__45__cpo4prevE:
	.zero		1
	.type		_ZN34_INTERNAL_f596c970_4_k_cu_aa9c08fd4cuda3std6ranges3__45__cpo9iter_moveE,@object
	.size		_ZN34_INTERNAL_f596c970_4_k_cu_aa9c08fd4cuda3std6ranges3__45__cpo9iter_moveE,(_ZN34_INTERNAL_f596c970_4_k_cu_aa9c08fd6thrust24THRUST_300001_SM_1000_NS12placeholders2_2E - _ZN34_INTERNAL_f596c970_4_k_cu_aa9c08fd4cuda3std6ranges3__45__cpo9iter_moveE)
_ZN34_INTERNAL_f596c970_4_k_cu_aa9c08fd4cuda3std6ranges3__45__cpo9iter_moveE:
	.zero		1
	.type		_ZN34_INTERNAL_f596c970_4_k_cu_aa9c08fd6thrust24THRUST_300001_SM_1000_NS12placeholders2_2E,@object
	.size		_ZN34_INTERNAL_f596c970_4_k_cu_aa9c08fd6thrust24THRUST_300001_SM_1000_NS12placeholders2_2E,(_ZN34_INTERNAL_f596c970_4_k_cu_aa9c08fd6thrust24THRUST_300001_SM_1000_NS12placeholders2_4E - _ZN34_INTERNAL_f596c970_4_k_cu_aa9c08fd6thrust24THRUST_300001_SM_1000_NS12placeholders2_2E)
_ZN34_INTERNAL_f596c970_4_k_cu_aa9c08fd6thrust24THRUST_300001_SM_1000_NS12placeholders2_2E:
	.zero		1
	.type		_ZN34_INTERNAL_f596c970_4_k_cu_aa9c08fd6thrust24THRUST_300001_SM_1000_NS12placeholders2_4E,@object
	.size		_ZN34_INTERNAL_f596c970_4_k_cu_aa9c08fd6thrust24THRUST_300001_SM_1000_NS12placeholders2_4E,(_ZN34_INTERNAL_f596c970_4_k_cu_aa9c08fd4cuda3std3__45__cpo3endE - _ZN34_INTERNAL_f596c970_4_k_cu_aa9c08fd6thrust24THRUST_300001_SM_1000_NS12placeholders2_4E)
_ZN34_INTERNAL_f596c970_4_k_cu_aa9c08fd6thrust24THRUST_300001_SM_1000_NS12placeholders2_4E:
	.zero		1
	.type		_ZN34_INTERNAL_f596c970_4_k_cu_aa9c08fd4cuda3std3__45__cpo3endE,@object
	.size		_ZN34_INTERNAL_f596c970_4_k_cu_aa9c08fd4cuda3std3__45__cpo3endE,(_ZN34_INTERNAL_f596c970_4_k_cu_aa9c08fd4cuda3std6ranges3__45__cpo3endE - _ZN34_INTERNAL_f596c970_4_k_cu_aa9c08fd4cuda3std3__45__cpo3endE)
_ZN34_INTERNAL_f596c970_4_k_cu_aa9c08fd4cuda3std3__45__cpo3endE:
	.zero		1
	.type		_ZN34_INTERNAL_f596c970_4_k_cu_aa9c08fd4cuda3std6ranges3__45__cpo3endE,@object
	.size		_ZN34_INTERNAL_f596c970_4_k_cu_aa9c08fd4cuda3std6ranges3__45__cpo3endE,(_ZN34_INTERNAL_f596c970_4_k_cu_aa9c08fd4cuda3std3__419piecewise_constructE - _ZN34_INTERNAL_f596c970_4_k_cu_aa9c08fd4cuda3std6ranges3__45__cpo3endE)
_ZN34_INTERNAL_f596c970_4_k_cu_aa9c08fd4cuda3std6ranges3__45__cpo3endE:
	.zero		1
	.type		_ZN34_INTERNAL_f596c970_4_k_cu_aa9c08fd4cuda3std3__419piecewise_constructE,@object
	.size		_ZN34_INTERNAL_f596c970_4_k_cu_aa9c08fd4cuda3std3__419piecewise_constructE,(_ZN34_INTERNAL_f596c970_4_k_cu_aa9c08fd4cuda3std6ranges3__45__cpo5cdataE - _ZN34_INTERNAL_f596c970_4_k_cu_aa9c08fd4cuda3std3__419piecewise_constructE)
_ZN34_INTERNAL_f596c970_4_k_cu_aa9c08fd4cuda3std3__419piecewise_constructE:
	.zero		1
	.type		_ZN34_INTERNAL_f596c970_4_k_cu_aa9c08fd4cuda3std6ranges3__45__cpo5cdataE,@object
	.size		_ZN34_INTERNAL_f596c970_4_k_cu_aa9c08fd4cuda3std6ranges3__45__cpo5cdataE,(_ZN34_INTERNAL_f596c970_4_k_cu_aa9c08fd6thrust24THRUST_300001_SM_1000_NS12placeholders2_8E - _ZN34_INTERNAL_f596c970_4_k_cu_aa9c08fd4cuda3std6ranges3__45__cpo5cdataE)
_ZN34_INTERNAL_f596c970_4_k_cu_aa9c08fd4cuda3std6ranges3__45__cpo5cdataE:
	.zero		1
	.type		_ZN34_INTERNAL_f596c970_4_k_cu_aa9c08fd6thrust24THRUST_300001_SM_1000_NS12placeholders2_8E,@object
	.size		_ZN34_INTERNAL_f596c970_4_k_cu_aa9c08fd6thrust24THRUST_300001_SM_1000_NS12placeholders2_8E,(_ZN34_INTERNAL_f596c970_4_k_cu_aa9c08fd4cuda3std3__45__cpo4rendE - _ZN34_INTERNAL_f596c970_4_k_cu_aa9c08fd6thrust24THRUST_300001_SM_1000_NS12placeholders2_8E)
_ZN34_INTERNAL_f596c970_4_k_cu_aa9c08fd6thrust24THRUST_300001_SM_1000_NS12placeholders2_8E:
	.zero		1
	.type		_ZN34_INTERNAL_f596c970_4_k_cu_aa9c08fd4cuda3std3__45__cpo4rendE,@object
	.size		_ZN34_INTERNAL_f596c970_4_k_cu_aa9c08fd4cuda3std3__45__cpo4rendE,(_ZN34_INTERNAL_f596c970_4_k_cu_aa9c08fd4cuda3std6ranges3__45__cpo9iter_swapE - _ZN34_INTERNAL_f596c970_4_k_cu_aa9c08fd4cuda3std3__45__cpo4rendE)
_ZN34_INTERNAL_f596c970_4_k_cu_aa9c08fd4cuda3std3__45__cpo4rendE:
	.zero		1
	.type		_ZN34_INTERNAL_f596c970_4_k_cu_aa9c08fd4cuda3std6ranges3__45__cpo9iter_swapE,@object
	.size		_ZN34_INTERNAL_f596c970_4_k_cu_aa9c08fd4cuda3std6ranges3__45__cpo9iter_swapE,(_ZN34_INTERNAL_f596c970_4_k_cu_aa9c08fd4cuda3std3__48unexpectE - _ZN34_INTERNAL_f596c970_4_k_cu_aa9c08fd4cuda3std6ranges3__45__cpo9iter_swapE)
_ZN34_INTERNAL_f596c970_4_k_cu_aa9c08fd4cuda3std6ranges3__45__cpo9iter_swapE:
	.zero		1
	.type		_ZN34_INTERNAL_f596c970_4_k_cu_aa9c08fd4cuda3std3__48unexpectE,@object
	.size		_ZN34_INTERNAL_f596c970_4_k_cu_aa9c08fd4cuda3std3__48unexpectE,(_ZN34_INTERNAL_f596c970_4_k_cu_aa9c08fd6thrust24THRUST_300001_SM_1000_NS6system6detail10sequential3seqE - _ZN34_INTERNAL_f596c970_4_k_cu_aa9c08fd4cuda3std3__48unexpectE)
_ZN34_INTERNAL_f596c970_4_k_cu_aa9c08fd4cuda3std3__48unexpectE:
	.zero		1
	.type		_ZN34_INTERNAL_f596c970_4_k_cu_aa9c08fd6thrust24THRUST_300001_SM_1000_NS6system6detail10sequential3seqE,@object
	.size		_ZN34_INTERNAL_f596c970_4_k_cu_aa9c08fd6thrust24THRUST_300001_SM_1000_NS6system6detail10sequential3seqE,(.L_29 - _ZN34_INTERNAL_f596c970_4_k_cu_aa9c08fd6thrust24THRUST_300001_SM_1000_NS6system6detail10sequential3seqE)
_ZN34_INTERNAL_f596c970_4_k_cu_aa9c08fd6thrust24THRUST_300001_SM_1000_NS6system6detail10sequential3seqE:
	.zero		1
.L_29:


//--------------------- .nv.shared._ZN3cub18CUB_300001_SM_10006detail10merge_sort30DeviceMergeSortBlockSortKernelINS2_10policy_hubIPiE9Policy600ES5_PNS0_8NullTypeES5_S9_j8CustomOpiS8_EEvbT0_T1_T2_T3_T4_PT6_PT7_T5_NS1_7vsmem_tE --------------------------
	.section	.nv.shared._ZN3cub18CUB_300001_SM_10006detail10merge_sort30DeviceMergeSortBlockSortKernelINS2_10policy_hubIPiE9Policy600ES5_PNS0_8NullTypeES5_S9_j8CustomOpiS8_EEvbT0_T1_T2_T3_T4_PT6_PT7_T5_NS1_7vsmem_tE,"aw",@nobits
	.sectionflags	@""
	.align	16
.nv.shared._ZN3cub18CUB_300001_SM_10006detail10merge_sort30DeviceMergeSortBlockSortKernelINS2_10policy_hubIPiE9Policy600ES5_PNS0_8NullTypeES5_S9_j8CustomOpiS8_EEvbT0_T1_T2_T3_T4_PT6_PT7_T5_NS1_7vsmem_tE:
	.zero		18448


//--------------------- .nv.shared._ZN3cub18CUB_300001_SM_10006detail10merge_sort26DeviceMergeSortMergeKernelINS2_10policy_hubIPiE9Policy600ES5_S5_S5_S5_j8CustomOpiiEEvbT2_T3_T4_PT6_PT7_T5_PSB_SB_NS1_7vsmem_tE --------------------------
	.section	.nv.shared._ZN3cub18CUB_300001_SM_10006detail10merge_sort26DeviceMergeSortMergeKernelINS2_10policy_hubIPiE9Policy600ES5_S5_S5_S5_j8CustomOpiiEEvbT2_T3_T4_PT6_PT7_T5_PSB_SB_NS1_7vsmem_tE,"aw",@nobits
	.sectionflags	@""
	.align	16
.nv.shared._ZN3cub18CUB_300001_SM_10006detail10merge_sort26DeviceMergeSortMergeKernelINS2_10policy_hubIPiE9Policy600ES5_S5_S5_S5_j8CustomOpiiEEvbT2_T3_T4_PT6_PT7_T5_PSB_SB_NS1_7vsmem_tE:
	.zero		18448


//--------------------- .nv.shared._ZN3cub18CUB_300001_SM_10006detail10merge_sort30DeviceMergeSortBlockSortKernelINS2_10policy_hubIPiE9Policy600ES5_S5_S5_S5_j8CustomOpiiEEvbT0_T1_T2_T3_T4_PT6_PT7_T5_NS1_7vsmem_tE --------------------------
	.section	.nv.shared._ZN3cub18CUB_300001_SM_10006detail10merge_sort30DeviceMergeSortBlockSortKernelINS2_10policy_hubIPiE9Policy600ES5_S5_S5_S5_j8CustomOpiiEEvbT0_T1_T2_T3_T4_PT6_PT7_T5_NS1_7vsmem_tE,"aw",@nobits
	.sectionflags	@""
	.align	16
.nv.shared._ZN3cub18CUB_300001_SM_10006detail10merge_sort30DeviceMergeSortBlockSortKernelINS2_10policy_hubIPiE9Policy600ES5_S5_S5_S5_j8CustomOpiiEEvbT0_T1_T2_T3_T4_PT6_PT7_T5_NS1_7vsmem_tE:
	.zero		18448


//--------------------- .nv.constant0._ZN3cub18CUB_300001_SM_10006detail10merge_sort26DeviceMergeSortMergeKernelINS2_10policy_hubIPiE9Policy600ES5_PNS0_8NullTypeES5_S9_j8CustomOpiS8_EEvbT2_T3_T4_PT6_PT7_T5_PSD_SD_NS1_7vsmem_tE --------------------------
	.section	.nv.constant0._ZN3cub18CUB_300001_SM_10006detail10merge_sort26DeviceMergeSortMergeKernelINS2_10policy_hubIPiE9Policy600ES5_PNS0_8NullTypeES5_S9_j8CustomOpiS8_EEvbT2_T3_T4_PT6_PT7_T5_PSD_SD_NS1_7vsmem_tE,"a",@progbits
	.sectionflags	@""
	.align	4
.nv.constant0._ZN3cub18CUB_300001_SM_10006detail10merge_sort26DeviceMergeSortMergeKernelINS2_10policy_hubIPiE9Policy600ES5_PNS0_8NullTypeES5_S9_j8CustomOpiS8_EEvbT2_T3_T4_PT6_PT7_T5_PSD_SD_NS1_7vsmem_tE:
	.zero		976


//--------------------- .nv.constant0._ZN3cub18CUB_300001_SM_10006detail10merge_sort30DeviceMergeSortBlockSortKernelINS2_10policy_hubIPiE9Policy600ES5_PNS0_8NullTypeES5_S9_j8CustomOpiS8_EEvbT0_T1_T2_T3_T4_PT6_PT7_T5_NS1_7vsmem_tE --------------------------
	.section	.nv.constant0._ZN3cub18CUB_300001_SM_10006detail10merge_sort30DeviceMergeSortBlockSortKernelINS2_10policy_hubIPiE9Policy600ES5_PNS0_8NullTypeES5_S9_j8CustomOpiS8_EEvbT0_T1_T2_T3_T4_PT6_PT7_T5_NS1_7vsmem_tE,"a",@progbits
	.sectionflags	@""
	.align	4
.nv.constant0._ZN3cub18CUB_300001_SM_10006detail10merge_sort30DeviceMergeSortBlockSortKernelINS2_10policy_hubIPiE9Policy600ES5_PNS0_8NullTypeES5_S9_j8CustomOpiS8_EEvbT0_T1_T2_T3_T4_PT6_PT7_T5_NS1_7vsmem_tE:
	.zero		976


//--------------------- .nv.constant0._ZN3cub18CUB_300001_SM_10006detail10merge_sort26DeviceMergeSortMergeKernelINS2_10policy_hubIPiE9Policy600ES5_S5_S5_S5_j8CustomOpiiEEvbT2_T3_T4_PT6_PT7_T5_PSB_SB_NS1_7vsmem_tE --------------------------
	.section	.nv.constant0._ZN3cub18CUB_300001_SM_10006detail10merge_sort26DeviceMergeSortMergeKernelINS2_10policy_hubIPiE9Policy600ES5_S5_S5_S5_j8CustomOpiiEEvbT2_T3_T4_PT6_PT7_T5_PSB_SB_NS1_7vsmem_tE,"a",@progbits
	.sectionflags	@""
	.align	4
.nv.constant0._ZN3cub18CUB_300001_SM_10006detail10merge_sort26DeviceMergeSortMergeKernelINS2_10policy_hubIPiE9Policy600ES5_S5_S5_S5_j8CustomOpiiEEvbT2_T3_T4_PT6_PT7_T5_PSB_SB_NS1_7vsmem_tE:
	.zero		976


//--------------------- .nv.constant0._ZN3cub18CUB_300001_SM_10006detail10merge_sort30DeviceMergeSortPartitionKernelIPij8CustomOpiEEvbT_PT2_T0_S9_PS9_T1_S9_i --------------------------
	.section	.nv.constant0._ZN3cub18CUB_300001_SM_10006detail10merge_sort30DeviceMergeSortPartitionKernelIPij8CustomOpiEEvbT_PT2_T0_S9_PS9_T1_S9_i,"a",@progbits
	.sectionflags	@""
	.align	4
.nv.constant0._ZN3cub18CUB_300001_SM_10006detail10merge_sort30DeviceMergeSortPartitionKernelIPij8CustomOpiEEvbT_PT2_T0_S9_PS9_T1_S9_i:
	.zero		948


//--------------------- .nv.constant0._ZN3cub18CUB_300001_SM_10006detail10merge_sort30DeviceMergeSortBlockSortKernelINS2_10policy_hubIPiE9Policy600ES5_S5_S5_S5_j8CustomOpiiEEvbT0_T1_T2_T3_T4_PT6_PT7_T5_NS1_7vsmem_tE --------------------------
	.section	.nv.constant0._ZN3cub18CUB_300001_SM_10006detail10merge_sort30DeviceMergeSortBlockSortKernelINS2_10policy_hubIPiE9Policy600ES5_S5_S5_S5_j8CustomOpiiEEvbT0_T1_T2_T3_T4_PT6_PT7_T5_NS1_7vsmem_tE,"a",@progbits
	.sectionflags	@""
	.align	4
.nv.constant0._ZN3cub18CUB_300001_SM_10006detail10merge_sort30DeviceMergeSortBlockSortKernelINS2_10policy_hubIPiE9Policy600ES5_S5_S5_S5_j8CustomOpiiEEvbT0_T1_T2_T3_T4_PT6_PT7_T5_NS1_7vsmem_tE:
	.zero		976


//--------------------- .nv.constant0._ZN3cub18CUB_300001_SM_10006detail11EmptyKernelIvEEvv --------------------------
	.section	.nv.constant0._ZN3cub18CUB_300001_SM_10006detail11EmptyKernelIvEEvv,"a",@progbits
	.sectionflags	@""
	.align	4
.nv.constant0._ZN3cub18CUB_300001_SM_10006detail11EmptyKernelIvEEvv:
	.zero		896


//--------------------- SYMBOLS --------------------------

	.type		.nv.reservedSmem.offset0,@object
	.size		.nv.reservedSmem.offset0,0x4
	.type		.nv.reservedSmem.cap,@object
	.size		.nv.reservedSmem.cap,0x4
